//
// Generated by NVIDIA NVVM Compiler
//
// Compiler Build ID: CL-36424714
// Cuda compilation tools, release 13.0, V13.0.88
// Based on NVVM 20.0.0
//

.version 9.0
.target sm_100
.address_size 64

	// .globl	_Z17calc_state_kerneliPlPiS_S0_S_
// _ZZN3cub18CUB_300001_SM_10006detail6select23DeviceSelectSweepKernelINS2_10policy_hubIlNS0_8NullTypeEiLb0ELNS0_10SelectImplE1EE10Policy1000EN6thrust24THRUST_300001_SM_1000_NS6detail15normal_iteratorINSA_10device_ptrIlEEEEPS5_SF_PlNS0_13ScanTileStateIiLb1EEEN4cuda3std3__410__not_fn_tI7is_zeroEES5_iNS2_19streaming_context_tIlLb1EEELS6_1EEEvT0_T1_T2_T3_T4_T5_T6_T7_iT8_NS1_7vsmem_tEE19static_temp_storage has been demoted
// _ZZN3cub18CUB_300001_SM_10006detail6reduce28DeviceReduceSingleTileKernelINS2_10policy_hubIljN4cuda3std3__44plusIlEEE10Policy1000EN6thrust24THRUST_300001_SM_1000_NS6detail15normal_iteratorINSD_10device_ptrIlEEEEPljS9_llNS7_10__identityEEEvT0_T1_T2_T3_T4_T6_E12temp_storage has been demoted
// _ZZN3cub18CUB_300001_SM_10006detail6reduce18DeviceReduceKernelINS2_10policy_hubIljN4cuda3std3__44plusIlEEE10Policy1000EN6thrust24THRUST_300001_SM_1000_NS6detail15normal_iteratorINSD_10device_ptrIlEEEEjS9_lNS7_10__identityEEEvT0_PT3_T1_NS0_13GridEvenShareISN_EET2_T4_E12temp_storage has been demoted
// _ZZN3cub18CUB_300001_SM_10006detail6reduce28DeviceReduceSingleTileKernelINS2_10policy_hubIljN4cuda3std3__44plusIlEEE10Policy1000EPlSC_iS9_llNS7_10__identityEEEvT0_T1_T2_T3_T4_T6_E12temp_storage has been demoted
// _ZZN3cub18CUB_300001_SM_10006detail6reduce28DeviceReduceSingleTileKernelINS2_10policy_hubIlyN4cuda3std3__44plusIlEEE10Policy1000EN6thrust24THRUST_300001_SM_1000_NS6detail15normal_iteratorINSD_10device_ptrIlEEEEPlyS9_llNS7_10__identityEEEvT0_T1_T2_T3_T4_T6_E12temp_storage has been demoted
// _ZZN3cub18CUB_300001_SM_10006detail6reduce18DeviceReduceKernelINS2_10policy_hubIlyN4cuda3std3__44plusIlEEE10Policy1000EN6thrust24THRUST_300001_SM_1000_NS6detail15normal_iteratorINSD_10device_ptrIlEEEEyS9_lNS7_10__identityEEEvT0_PT3_T1_NS0_13GridEvenShareISN_EET2_T4_E12temp_storage has been demoted
// _ZZN3cub18CUB_300001_SM_10006detail6reduce28DeviceReduceSingleTileKernelINS2_10policy_hubIlyN4cuda3std3__44plusIlEEE10Policy1000EPlSC_iS9_llNS7_10__identityEEEvT0_T1_T2_T3_T4_T6_E12temp_storage has been demoted
.global .align 1 .b8 _ZN34_INTERNAL_f3aa4fe9_4_k_cu_1b8710584cuda3std3__45__cpo5beginE[1];
.global .align 1 .b8 _ZN34_INTERNAL_f3aa4fe9_4_k_cu_1b8710584cuda3std3__45__cpo3endE[1];
.global .align 1 .b8 _ZN34_INTERNAL_f3aa4fe9_4_k_cu_1b8710584cuda3std3__45__cpo6cbeginE[1];
.global .align 1 .b8 _ZN34_INTERNAL_f3aa4fe9_4_k_cu_1b8710584cuda3std3__45__cpo4cendE[1];
.global .align 1 .b8 _ZN34_INTERNAL_f3aa4fe9_4_k_cu_1b8710584cuda3std3__45__cpo6rbeginE[1];
.global .align 1 .b8 _ZN34_INTERNAL_f3aa4fe9_4_k_cu_1b8710584cuda3std3__45__cpo4rendE[1];
.global .align 1 .b8 _ZN34_INTERNAL_f3aa4fe9_4_k_cu_1b8710584cuda3std3__45__cpo7crbeginE[1];
.global .align 1 .b8 _ZN34_INTERNAL_f3aa4fe9_4_k_cu_1b8710584cuda3std3__45__cpo5crendE[1];
.global .align 1 .b8 _ZN34_INTERNAL_f3aa4fe9_4_k_cu_1b8710584cuda3std3__436_GLOBAL__N__f3aa4fe9_4_k_cu_1b8710586ignoreE[1];
.global .align 1 .b8 _ZN34_INTERNAL_f3aa4fe9_4_k_cu_1b8710584cuda3std3__419piecewise_constructE[1];
.global .align 1 .b8 _ZN34_INTERNAL_f3aa4fe9_4_k_cu_1b8710584cuda3std3__48in_placeE[1];
.global .align 1 .b8 _ZN34_INTERNAL_f3aa4fe9_4_k_cu_1b8710584cuda3std3__420unreachable_sentinelE[1];
.global .align 1 .b8 _ZN34_INTERNAL_f3aa4fe9_4_k_cu_1b8710584cuda3std3__47nulloptE[1];
.global .align 1 .b8 _ZN34_INTERNAL_f3aa4fe9_4_k_cu_1b8710584cuda3std3__48unexpectE[1];
.global .align 1 .b8 _ZN34_INTERNAL_f3aa4fe9_4_k_cu_1b8710584cuda3std6ranges3__45__cpo4swapE[1];
.global .align 1 .b8 _ZN34_INTERNAL_f3aa4fe9_4_k_cu_1b8710584cuda3std6ranges3__45__cpo9iter_moveE[1];
.global .align 1 .b8 _ZN34_INTERNAL_f3aa4fe9_4_k_cu_1b8710584cuda3std6ranges3__45__cpo5beginE[1];
.global .align 1 .b8 _ZN34_INTERNAL_f3aa4fe9_4_k_cu_1b8710584cuda3std6ranges3__45__cpo3endE[1];
.global .align 1 .b8 _ZN34_INTERNAL_f3aa4fe9_4_k_cu_1b8710584cuda3std6ranges3__45__cpo6cbeginE[1];
.global .align 1 .b8 _ZN34_INTERNAL_f3aa4fe9_4_k_cu_1b8710584cuda3std6ranges3__45__cpo4cendE[1];
.global .align 1 .b8 _ZN34_INTERNAL_f3aa4fe9_4_k_cu_1b8710584cuda3std6ranges3__45__cpo7advanceE[1];
.global .align 1 .b8 _ZN34_INTERNAL_f3aa4fe9_4_k_cu_1b8710584cuda3std6ranges3__45__cpo9iter_swapE[1];
.global .align 1 .b8 _ZN34_INTERNAL_f3aa4fe9_4_k_cu_1b8710584cuda3std6ranges3__45__cpo4nextE[1];
.global .align 1 .b8 _ZN34_INTERNAL_f3aa4fe9_4_k_cu_1b8710584cuda3std6ranges3__45__cpo4prevE[1];
.global .align 1 .b8 _ZN34_INTERNAL_f3aa4fe9_4_k_cu_1b8710584cuda3std6ranges3__45__cpo4dataE[1];
.global .align 1 .b8 _ZN34_INTERNAL_f3aa4fe9_4_k_cu_1b8710584cuda3std6ranges3__45__cpo5cdataE[1];
.global .align 1 .b8 _ZN34_INTERNAL_f3aa4fe9_4_k_cu_1b8710584cuda3std6ranges3__45__cpo4sizeE[1];
.global .align 1 .b8 _ZN34_INTERNAL_f3aa4fe9_4_k_cu_1b8710584cuda3std6ranges3__45__cpo5ssizeE[1];
.global .align 1 .b8 _ZN34_INTERNAL_f3aa4fe9_4_k_cu_1b8710584cuda3std6ranges3__45__cpo8distanceE[1];
.global .align 1 .b8 _ZN34_INTERNAL_f3aa4fe9_4_k_cu_1b8710586thrust24THRUST_300001_SM_1000_NS8cuda_cub3parE[1];
.global .align 1 .b8 _ZN34_INTERNAL_f3aa4fe9_4_k_cu_1b8710586thrust24THRUST_300001_SM_1000_NS8cuda_cub10par_nosyncE[1];
.global .align 1 .b8 _ZN34_INTERNAL_f3aa4fe9_4_k_cu_1b8710586thrust24THRUST_300001_SM_1000_NS6system6detail10sequential3seqE[1];
.global .align 1 .b8 _ZN34_INTERNAL_f3aa4fe9_4_k_cu_1b8710586thrust24THRUST_300001_SM_1000_NS6system3cpp3parE[1];
.global .align 1 .b8 _ZN34_INTERNAL_f3aa4fe9_4_k_cu_1b8710586thrust24THRUST_300001_SM_1000_NS12placeholders2_1E[1];
.global .align 1 .b8 _ZN34_INTERNAL_f3aa4fe9_4_k_cu_1b8710586thrust24THRUST_300001_SM_1000_NS12placeholders2_2E[1];
.global .align 1 .b8 _ZN34_INTERNAL_f3aa4fe9_4_k_cu_1b8710586thrust24THRUST_300001_SM_1000_NS12placeholders2_3E[1];
.global .align 1 .b8 _ZN34_INTERNAL_f3aa4fe9_4_k_cu_1b8710586thrust24THRUST_300001_SM_1000_NS12placeholders2_4E[1];
.global .align 1 .b8 _ZN34_INTERNAL_f3aa4fe9_4_k_cu_1b8710586thrust24THRUST_300001_SM_1000_NS12placeholders2_5E[1];
.global .align 1 .b8 _ZN34_INTERNAL_f3aa4fe9_4_k_cu_1b8710586thrust24THRUST_300001_SM_1000_NS12placeholders2_6E[1];
.global .align 1 .b8 _ZN34_INTERNAL_f3aa4fe9_4_k_cu_1b8710586thrust24THRUST_300001_SM_1000_NS12placeholders2_7E[1];
.global .align 1 .b8 _ZN34_INTERNAL_f3aa4fe9_4_k_cu_1b8710586thrust24THRUST_300001_SM_1000_NS12placeholders2_8E[1];
.global .align 1 .b8 _ZN34_INTERNAL_f3aa4fe9_4_k_cu_1b8710586thrust24THRUST_300001_SM_1000_NS12placeholders2_9E[1];
.global .align 1 .b8 _ZN34_INTERNAL_f3aa4fe9_4_k_cu_1b8710586thrust24THRUST_300001_SM_1000_NS12placeholders3_10E[1];
.global .align 1 .b8 _ZN34_INTERNAL_f3aa4fe9_4_k_cu_1b8710586thrust24THRUST_300001_SM_1000_NS3seqE[1];
.global .align 1 .b8 _ZN34_INTERNAL_f3aa4fe9_4_k_cu_1b8710586thrust24THRUST_300001_SM_1000_NS6deviceE[1];
.extern .shared .align 16 .b8 _ZN6thrust24THRUST_300001_SM_1000_NS8cuda_cub4core6detail5shmemE[];

.visible .entry _Z17calc_state_kerneliPlPiS_S0_S_(
	.param .u32 _Z17calc_state_kerneliPlPiS_S0_S__param_0,
	.param .u64 .ptr .align 1 _Z17calc_state_kerneliPlPiS_S0_S__param_1,
	.param .u64 .ptr .align 1 _Z17calc_state_kerneliPlPiS_S0_S__param_2,
	.param .u64 .ptr .align 1 _Z17calc_state_kerneliPlPiS_S0_S__param_3,
	.param .u64 .ptr .align 1 _Z17calc_state_kerneliPlPiS_S0_S__param_4,
	.param .u64 .ptr .align 1 _Z17calc_state_kerneliPlPiS_S0_S__param_5
)
{
	.reg .pred 	%p<9>;
	.reg .b32 	%r<28>;
	.reg .b64 	%rd<39>;

	ld.param.u32 	%r15, [_Z17calc_state_kerneliPlPiS_S0_S__param_0];
	ld.param.u64 	%rd14, [_Z17calc_state_kerneliPlPiS_S0_S__param_1];
	ld.param.u64 	%rd11, [_Z17calc_state_kerneliPlPiS_S0_S__param_2];
	ld.param.u64 	%rd12, [_Z17calc_state_kerneliPlPiS_S0_S__param_3];
	ld.param.u64 	%rd13, [_Z17calc_state_kerneliPlPiS_S0_S__param_4];
	ld.param.u64 	%rd15, [_Z17calc_state_kerneliPlPiS_S0_S__param_5];
	cvta.to.global.u64 	%rd1, %rd15;
	cvta.to.global.u64 	%rd2, %rd14;
	mov.u32 	%r16, %ctaid.x;
	mov.u32 	%r17, %ntid.x;
	mov.u32 	%r18, %tid.x;
	mad.lo.s32 	%r1, %r16, %r17, %r18;
	setp.ge.s32 	%p1, %r1, %r15;
	@%p1 bra 	$L__BB0_13;
	cvta.to.global.u64 	%rd3, %rd13;
	mov.b32 	%r23, 0;
$L__BB0_2:
	mov.u32 	%r2, %r23;
	mul.wide.u32 	%rd16, %r2, 4;
	add.s64 	%rd4, %rd3, %rd16;
	ld.global.u32 	%r20, [%rd4];
	setp.le.s32 	%p2, %r20, %r1;
	add.s32 	%r23, %r2, 1;
	@%p2 bra 	$L__BB0_2;
	setp.eq.s32 	%p3, %r2, 0;
	cvta.to.global.u64 	%rd17, %rd11;
	add.s64 	%rd5, %rd17, %rd16;
	mov.b32 	%r24, 0;
	mov.u32 	%r25, %r24;
	@%p3 bra 	$L__BB0_5;
	ld.global.u32 	%r24, [%rd5+-4];
	ld.global.u32 	%r25, [%rd4+-4];
$L__BB0_5:
	cvta.to.global.u64 	%rd19, %rd12;
	mul.wide.u32 	%rd20, %r2, 8;
	add.s64 	%rd21, %rd19, %rd20;
	ld.global.u64 	%rd6, [%rd21];
	mul.wide.s32 	%rd22, %r24, 8;
	add.s64 	%rd23, %rd2, %rd22;
	ld.global.u64 	%rd37, [%rd23];
	add.s32 	%r26, %r24, 1;
	ld.global.u32 	%r9, [%rd5];
	setp.ge.s32 	%p4, %r26, %r9;
	@%p4 bra 	$L__BB0_10;
	sub.s32 	%r27, %r1, %r25;
$L__BB0_7:
	setp.le.s64 	%p5, %rd37, %rd6;
	@%p5 bra 	$L__BB0_9;
	mul.wide.s32 	%rd34, %r1, 8;
	add.s64 	%rd35, %rd1, %rd34;
	mov.b64 	%rd36, 0;
	st.global.u64 	[%rd35], %rd36;
	bra.uni 	$L__BB0_13;
$L__BB0_9:
	mul.wide.s32 	%rd24, %r26, 8;
	add.s64 	%rd25, %rd2, %rd24;
	ld.global.u64 	%rd26, [%rd25];
	and.b32  	%r22, %r27, 1;
	setp.eq.b32 	%p6, %r22, 1;
	add.s64 	%rd27, %rd26, %rd37;
	mul.lo.s64 	%rd28, %rd26, %rd37;
	selp.b64 	%rd37, %rd27, %rd28, %p6;
	shr.s32 	%r27, %r27, 1;
	add.s32 	%r26, %r26, 1;
	setp.lt.s32 	%p7, %r26, %r9;
	@%p7 bra 	$L__BB0_7;
$L__BB0_10:
	setp.ne.s64 	%p8, %rd37, %rd6;
	@%p8 bra 	$L__BB0_12;
	mul.wide.s32 	%rd32, %r1, 8;
	add.s64 	%rd33, %rd1, %rd32;
	st.global.u64 	[%rd33], %rd6;
	bra.uni 	$L__BB0_13;
$L__BB0_12:
	mul.wide.s32 	%rd29, %r1, 8;
	add.s64 	%rd30, %rd1, %rd29;
	mov.b64 	%rd31, 0;
	st.global.u64 	[%rd30], %rd31;
$L__BB0_13:
	ret;

}
	// .globl	_Z18calc_state_kernel2lPlPiS_S0_S_
.visible .entry _Z18calc_state_kernel2lPlPiS_S0_S_(
	.param .u64 _Z18calc_state_kernel2lPlPiS_S0_S__param_0,
	.param .u64 .ptr .align 1 _Z18calc_state_kernel2lPlPiS_S0_S__param_1,
	.param .u64 .ptr .align 1 _Z18calc_state_kernel2lPlPiS_S0_S__param_2,
	.param .u64 .ptr .align 1 _Z18calc_state_kernel2lPlPiS_S0_S__param_3,
	.param .u64 .ptr .align 1 _Z18calc_state_kernel2lPlPiS_S0_S__param_4,
	.param .u64 .ptr .align 1 _Z18calc_state_kernel2lPlPiS_S0_S__param_5
)
{
	.local .align 16 .b8 	__local_depot1[64];
	.reg .b64 	%SP;
	.reg .b64 	%SPL;
	.reg .pred 	%p<24>;
	.reg .b16 	%rs<23>;
	.reg .b32 	%r<36>;
	.reg .b64 	%rd<131>;

	mov.u64 	%SPL, __local_depot1;
	ld.param.u64 	%rd68, [_Z18calc_state_kernel2lPlPiS_S0_S__param_0];
	ld.param.u64 	%rd69, [_Z18calc_state_kernel2lPlPiS_S0_S__param_1];
	ld.param.u64 	%rd65, [_Z18calc_state_kernel2lPlPiS_S0_S__param_2];
	ld.param.u64 	%rd66, [_Z18calc_state_kernel2lPlPiS_S0_S__param_3];
	ld.param.u64 	%rd67, [_Z18calc_state_kernel2lPlPiS_S0_S__param_4];
	ld.param.u64 	%rd70, [_Z18calc_state_kernel2lPlPiS_S0_S__param_5];
	cvta.to.global.u64 	%rd1, %rd70;
	cvta.to.global.u64 	%rd2, %rd69;
	mov.u32 	%r14, %ctaid.x;
	mov.u32 	%r15, %ntid.x;
	mov.u32 	%r16, %tid.x;
	mad.lo.s32 	%r17, %r14, %r15, %r16;
	cvt.s64.s32 	%rd3, %r17;
	setp.le.s64 	%p1, %rd68, %rd3;
	@%p1 bra 	$L__BB1_41;
	cvta.to.global.u64 	%rd4, %rd67;
	mov.b32 	%r31, 0;
	cvt.u32.u64 	%r19, %rd3;
$L__BB1_2:
	mov.u32 	%r1, %r31;
	mul.wide.u32 	%rd71, %r1, 4;
	add.s64 	%rd5, %rd4, %rd71;
	ld.global.u32 	%r20, [%rd5];
	setp.le.s32 	%p2, %r20, %r19;
	add.s32 	%r31, %r1, 1;
	@%p2 bra 	$L__BB1_2;
	setp.eq.s32 	%p3, %r1, 0;
	cvta.to.global.u64 	%rd72, %rd65;
	add.s64 	%rd6, %rd72, %rd71;
	mov.b32 	%r32, 0;
	mov.u32 	%r33, %r32;
	@%p3 bra 	$L__BB1_5;
	ld.global.u32 	%r32, [%rd6+-4];
	ld.global.u32 	%r33, [%rd5+-4];
$L__BB1_5:
	cvta.to.global.u64 	%rd74, %rd66;
	mul.wide.u32 	%rd75, %r1, 8;
	add.s64 	%rd76, %rd74, %rd75;
	ld.global.u64 	%rd7, [%rd76];
	mul.wide.s32 	%rd77, %r32, 8;
	add.s64 	%rd78, %rd2, %rd77;
	ld.global.u64 	%rd129, [%rd78];
	add.s32 	%r34, %r32, 1;
	ld.global.u32 	%r8, [%rd6];
	setp.ge.s32 	%p4, %r34, %r8;
	@%p4 bra 	$L__BB1_38;
	add.u64 	%rd9, %SPL, 0;
	add.s64 	%rd10, %rd9, 1;
	sub.s32 	%r35, %r19, %r33;
$L__BB1_7:
	mov.u32 	%r11, %r35;
	mul.wide.s32 	%rd80, %r34, 8;
	add.s64 	%rd81, %rd2, %rd80;
	ld.global.u64 	%rd12, [%rd81];
	setp.le.s64 	%p5, %rd129, %rd7;
	@%p5 bra 	$L__BB1_9;
	shl.b64 	%rd100, %rd3, 3;
	add.s64 	%rd101, %rd1, %rd100;
	mov.b64 	%rd102, 0;
	st.global.u64 	[%rd101], %rd102;
	bra.uni 	$L__BB1_41;
$L__BB1_9:
	mul.hi.s32 	%r24, %r11, 1431655766;
	shr.u32 	%r25, %r24, 31;
	add.s32 	%r35, %r24, %r25;
	mul.lo.s32 	%r27, %r35, 3;
	sub.s32 	%r23, %r11, %r27;
	setp.eq.s32 	%p6, %r23, 1;
	@%p6 bra 	$L__BB1_12;
	setp.ne.s32 	%p7, %r23, 0;
	@%p7 bra 	$L__BB1_13;
	add.s64 	%rd129, %rd12, %rd129;
	bra.uni 	$L__BB1_37;
$L__BB1_12:
	mul.lo.s64 	%rd129, %rd12, %rd129;
	bra.uni 	$L__BB1_37;
$L__BB1_13:
	mov.b32 	%r28, 0;
	st.local.v4.b32 	[%rd9], {%r28, %r28, %r28, %r28};
	st.local.v4.b32 	[%rd9+16], {%r28, %r28, %r28, %r28};
	st.local.v4.b32 	[%rd9+32], {%r28, %r28, %r28, %r28};
	st.local.v4.b32 	[%rd9+48], {%r28, %r28, %r28, %r28};
	setp.ne.s64 	%p8, %rd129, 0;
	@%p8 bra 	$L__BB1_15;
	mov.b16 	%rs10, 48;
	st.local.u8 	[%rd9], %rs10;
	mov.u64 	%rd112, %rd10;
	bra.uni 	$L__BB1_22;
$L__BB1_15:
	setp.gt.s64 	%p9, %rd129, -1;
	mov.u64 	%rd104, %rd9;
	@%p9 bra 	$L__BB1_17;
	mov.b16 	%rs4, 45;
	st.local.u8 	[%rd9], %rs4;
	neg.s64 	%rd129, %rd129;
	mov.u64 	%rd104, %rd10;
$L__BB1_17:
	mov.u64 	%rd107, %rd104;
	mov.u64 	%rd112, %rd104;
$L__BB1_18:
	mov.u64 	%rd111, %rd112;
	mov.u64 	%rd110, %rd107;
	mul.hi.u64 	%rd82, %rd129, -3689348814741910323;
	shr.u64 	%rd23, %rd82, 3;
	mul.lo.s64 	%rd83, %rd23, 10;
	sub.s64 	%rd84, %rd129, %rd83;
	cvt.u16.u64 	%rs5, %rd84;
	add.s16 	%rs6, %rs5, 48;
	add.s64 	%rd107, %rd110, 1;
	add.s64 	%rd112, %rd111, 1;
	st.local.u8 	[%rd111], %rs6;
	setp.gt.u64 	%p10, %rd129, 9;
	mov.u64 	%rd129, %rd23;
	@%p10 bra 	$L__BB1_18;
	mov.b16 	%rs7, 0;
	st.local.u8 	[%rd112], %rs7;
	setp.ge.u64 	%p11, %rd104, %rd110;
	@%p11 bra 	$L__BB1_22;
	add.s64 	%rd109, %rd104, 1;
$L__BB1_21:
	ld.local.u8 	%rs8, [%rd109+-1];
	ld.local.u8 	%rs9, [%rd111];
	st.local.u8 	[%rd109+-1], %rs9;
	st.local.u8 	[%rd111], %rs8;
	add.s64 	%rd110, %rd110, -1;
	add.s64 	%rd111, %rd111, -1;
	add.s64 	%rd30, %rd109, 1;
	setp.lt.u64 	%p12, %rd109, %rd110;
	mov.u64 	%rd109, %rd30;
	@%p12 bra 	$L__BB1_21;
$L__BB1_22:
	mov.b16 	%rs11, 0;
	st.local.u8 	[%rd112], %rs11;
	ld.local.u8 	%rs12, [%rd9];
	setp.eq.s16 	%p13, %rs12, 0;
	mov.b64 	%rd115, 0;
	@%p13 bra 	$L__BB1_25;
	mov.b64 	%rd115, 0;
	mov.u64 	%rd114, %rd9;
$L__BB1_24:
	add.s64 	%rd34, %rd114, 1;
	add.s64 	%rd115, %rd115, 1;
	ld.local.u8 	%rs13, [%rd114+1];
	setp.ne.s16 	%p14, %rs13, 0;
	mov.u64 	%rd114, %rd34;
	@%p14 bra 	$L__BB1_24;
$L__BB1_25:
	add.s64 	%rd116, %rd9, %rd115;
	setp.ne.s64 	%p15, %rd12, 0;
	@%p15 bra 	$L__BB1_27;
	add.s64 	%rd125, %rd116, 1;
	mov.b16 	%rs20, 48;
	st.local.u8 	[%rd116], %rs20;
	bra.uni 	$L__BB1_34;
$L__BB1_27:
	setp.gt.s64 	%p16, %rd12, -1;
	@%p16 bra 	$L__BB1_29;
	add.s64 	%rd39, %rd116, 1;
	mov.b16 	%rs14, 45;
	st.local.u8 	[%rd116], %rs14;
	neg.s64 	%rd12, %rd12;
	mov.u64 	%rd116, %rd39;
$L__BB1_29:
	mov.u64 	%rd119, %rd116;
	mov.u64 	%rd125, %rd116;
$L__BB1_30:
	mov.u64 	%rd122, %rd125;
	mov.u64 	%rd121, %rd119;
	mul.hi.u64 	%rd87, %rd12, -3689348814741910323;
	shr.u64 	%rd48, %rd87, 3;
	mul.lo.s64 	%rd88, %rd48, 10;
	sub.s64 	%rd89, %rd12, %rd88;
	cvt.u16.u64 	%rs15, %rd89;
	add.s16 	%rs16, %rs15, 48;
	add.s64 	%rd119, %rd121, 1;
	add.s64 	%rd125, %rd122, 1;
	st.local.u8 	[%rd122], %rs16;
	setp.gt.u64 	%p17, %rd12, 9;
	mov.u64 	%rd12, %rd48;
	@%p17 bra 	$L__BB1_30;
	mov.b16 	%rs17, 0;
	st.local.u8 	[%rd125], %rs17;
	setp.ge.u64 	%p18, %rd116, %rd121;
	@%p18 bra 	$L__BB1_34;
	mov.u64 	%rd124, %rd116;
$L__BB1_33:
	ld.local.u8 	%rs18, [%rd124];
	ld.local.u8 	%rs19, [%rd122];
	add.s64 	%rd116, %rd116, 1;
	add.s64 	%rd54, %rd124, 1;
	st.local.u8 	[%rd124], %rs19;
	st.local.u8 	[%rd122], %rs18;
	add.s64 	%rd121, %rd121, -1;
	add.s64 	%rd122, %rd122, -1;
	setp.lt.u64 	%p19, %rd116, %rd121;
	mov.u64 	%rd124, %rd54;
	@%p19 bra 	$L__BB1_33;
$L__BB1_34:
	mov.b16 	%rs21, 0;
	st.local.u8 	[%rd125], %rs21;
	ld.local.u8 	%rs22, [%rd9];
	setp.eq.s16 	%p20, %rs22, 0;
	mov.b64 	%rd129, 0;
	@%p20 bra 	$L__BB1_37;
	mov.b64 	%rd129, 0;
	mov.u64 	%rd127, %rd9;
$L__BB1_36:
	cvt.u64.u16 	%rd92, %rs22;
	cvt.s64.s8 	%rd93, %rd92;
	mad.lo.s64 	%rd94, %rd129, 10, %rd93;
	add.s64 	%rd129, %rd94, -48;
	add.s64 	%rd61, %rd127, 1;
	ld.local.u8 	%rs22, [%rd127+1];
	setp.ne.s16 	%p21, %rs22, 0;
	mov.u64 	%rd127, %rd61;
	@%p21 bra 	$L__BB1_36;
$L__BB1_37:
	add.s32 	%r34, %r34, 1;
	setp.lt.s32 	%p22, %r34, %r8;
	@%p22 bra 	$L__BB1_7;
$L__BB1_38:
	setp.ne.s64 	%p23, %rd129, %rd7;
	@%p23 bra 	$L__BB1_40;
	shl.b64 	%rd98, %rd3, 3;
	add.s64 	%rd99, %rd1, %rd98;
	st.global.u64 	[%rd99], %rd7;
	bra.uni 	$L__BB1_41;
$L__BB1_40:
	shl.b64 	%rd95, %rd3, 3;
	add.s64 	%rd96, %rd1, %rd95;
	mov.b64 	%rd97, 0;
	st.global.u64 	[%rd96], %rd97;
$L__BB1_41:
	ret;

}
	// .globl	_ZN6thrust24THRUST_300001_SM_1000_NS8cuda_cub4core6detail13_kernel_agentINS1_8__unique9InitAgentIN3cub18CUB_300001_SM_100013ScanTileStateIiLb1EEEPiiEEJSA_mSB_EEEvDpT0_
.visible .entry _ZN6thrust24THRUST_300001_SM_1000_NS8cuda_cub4core6detail13_kernel_agentINS1_8__unique9InitAgentIN3cub18CUB_300001_SM_100013ScanTileStateIiLb1EEEPiiEEJSA_mSB_EEEvDpT0_(
	.param .align 8 .b8 _ZN6thrust24THRUST_300001_SM_1000_NS8cuda_cub4core6detail13_kernel_agentINS1_8__unique9InitAgentIN3cub18CUB_300001_SM_100013ScanTileStateIiLb1EEEPiiEEJSA_mSB_EEEvDpT0__param_0[8],
	.param .u64 _ZN6thrust24THRUST_300001_SM_1000_NS8cuda_cub4core6detail13_kernel_agentINS1_8__unique9InitAgentIN3cub18CUB_300001_SM_100013ScanTileStateIiLb1EEEPiiEEJSA_mSB_EEEvDpT0__param_1,
	.param .u64 .ptr .align 1 _ZN6thrust24THRUST_300001_SM_1000_NS8cuda_cub4core6detail13_kernel_agentINS1_8__unique9InitAgentIN3cub18CUB_300001_SM_100013ScanTileStateIiLb1EEEPiiEEJSA_mSB_EEEvDpT0__param_2
)
.maxntid 128
{
	.reg .pred 	%p<6>;
	.reg .b32 	%r<12>;
	.reg .b64 	%rd<9>;

	ld.param.u64 	%rd3, [_ZN6thrust24THRUST_300001_SM_1000_NS8cuda_cub4core6detail13_kernel_agentINS1_8__unique9InitAgentIN3cub18CUB_300001_SM_100013ScanTileStateIiLb1EEEPiiEEJSA_mSB_EEEvDpT0__param_0];
	ld.param.u32 	%r4, [_ZN6thrust24THRUST_300001_SM_1000_NS8cuda_cub4core6detail13_kernel_agentINS1_8__unique9InitAgentIN3cub18CUB_300001_SM_100013ScanTileStateIiLb1EEEPiiEEJSA_mSB_EEEvDpT0__param_1];
	ld.param.u64 	%rd2, [_ZN6thrust24THRUST_300001_SM_1000_NS8cuda_cub4core6detail13_kernel_agentINS1_8__unique9InitAgentIN3cub18CUB_300001_SM_100013ScanTileStateIiLb1EEEPiiEEJSA_mSB_EEEvDpT0__param_2];
	cvta.to.global.u64 	%rd1, %rd3;
	mov.u32 	%r1, %ctaid.x;
	mov.u32 	%r5, %ntid.x;
	mov.u32 	%r2, %tid.x;
	mad.lo.s32 	%r3, %r1, %r5, %r2;
	setp.ge.s32 	%p1, %r3, %r4;
	@%p1 bra 	$L__BB2_2;
	mul.wide.s32 	%rd4, %r3, 8;
	add.s64 	%rd5, %rd1, %rd4;
	mov.b32 	%r6, 0;
	mov.b32 	%r7, 99;
	st.global.v2.u32 	[%rd5+256], {%r7, %r6};
$L__BB2_2:
	setp.ne.s32 	%p2, %r1, 0;
	setp.gt.u32 	%p3, %r2, 31;
	or.pred  	%p4, %p2, %p3;
	@%p4 bra 	$L__BB2_4;
	mul.wide.u32 	%rd6, %r2, 8;
	add.s64 	%rd7, %rd1, %rd6;
	mov.b32 	%r9, 0;
	st.global.v2.u32 	[%rd7], {%r9, %r9};
$L__BB2_4:
	or.b32  	%r10, %r1, %r2;
	setp.ne.s32 	%p5, %r10, 0;
	@%p5 bra 	$L__BB2_6;
	cvta.to.global.u64 	%rd8, %rd2;
	mov.b32 	%r11, 0;
	st.global.u32 	[%rd8], %r11;
$L__BB2_6:
	ret;

}
	// .globl	_ZN6thrust24THRUST_300001_SM_1000_NS8cuda_cub4core6detail13_kernel_agentINS1_8__unique11UniqueAgentINS0_6detail15normal_iteratorINS0_10device_ptrIlEEEESB_N4cuda3std3__48equal_toIlEEiPiEEJSB_SB_SG_SH_iN3cub18CUB_300001_SM_100013ScanTileStateIiLb1EEEmEEEvDpT0_
.visible .entry _ZN6thrust24THRUST_300001_SM_1000_NS8cuda_cub4core6detail13_kernel_agentINS1_8__unique11UniqueAgentINS0_6detail15normal_iteratorINS0_10device_ptrIlEEEESB_N4cuda3std3__48equal_toIlEEiPiEEJSB_SB_SG_SH_iN3cub18CUB_300001_SM_100013ScanTileStateIiLb1EEEmEEEvDpT0_(
	.param .align 8 .b8 _ZN6thrust24THRUST_300001_SM_1000_NS8cuda_cub4core6detail13_kernel_agentINS1_8__unique11UniqueAgentINS0_6detail15normal_iteratorINS0_10device_ptrIlEEEESB_N4cuda3std3__48equal_toIlEEiPiEEJSB_SB_SG_SH_iN3cub18CUB_300001_SM_100013ScanTileStateIiLb1EEEmEEEvDpT0__param_0[8],
	.param .align 8 .b8 _ZN6thrust24THRUST_300001_SM_1000_NS8cuda_cub4core6detail13_kernel_agentINS1_8__unique11UniqueAgentINS0_6detail15normal_iteratorINS0_10device_ptrIlEEEESB_N4cuda3std3__48equal_toIlEEiPiEEJSB_SB_SG_SH_iN3cub18CUB_300001_SM_100013ScanTileStateIiLb1EEEmEEEvDpT0__param_1[8],
	.param .align 1 .b8 _ZN6thrust24THRUST_300001_SM_1000_NS8cuda_cub4core6detail13_kernel_agentINS1_8__unique11UniqueAgentINS0_6detail15normal_iteratorINS0_10device_ptrIlEEEESB_N4cuda3std3__48equal_toIlEEiPiEEJSB_SB_SG_SH_iN3cub18CUB_300001_SM_100013ScanTileStateIiLb1EEEmEEEvDpT0__param_2[1],
	.param .u64 .ptr .align 1 _ZN6thrust24THRUST_300001_SM_1000_NS8cuda_cub4core6detail13_kernel_agentINS1_8__unique11UniqueAgentINS0_6detail15normal_iteratorINS0_10device_ptrIlEEEESB_N4cuda3std3__48equal_toIlEEiPiEEJSB_SB_SG_SH_iN3cub18CUB_300001_SM_100013ScanTileStateIiLb1EEEmEEEvDpT0__param_3,
	.param .u32 _ZN6thrust24THRUST_300001_SM_1000_NS8cuda_cub4core6detail13_kernel_agentINS1_8__unique11UniqueAgentINS0_6detail15normal_iteratorINS0_10device_ptrIlEEEESB_N4cuda3std3__48equal_toIlEEiPiEEJSB_SB_SG_SH_iN3cub18CUB_300001_SM_100013ScanTileStateIiLb1EEEmEEEvDpT0__param_4,
	.param .align 8 .b8 _ZN6thrust24THRUST_300001_SM_1000_NS8cuda_cub4core6detail13_kernel_agentINS1_8__unique11UniqueAgentINS0_6detail15normal_iteratorINS0_10device_ptrIlEEEESB_N4cuda3std3__48equal_toIlEEiPiEEJSB_SB_SG_SH_iN3cub18CUB_300001_SM_100013ScanTileStateIiLb1EEEmEEEvDpT0__param_5[8],
	.param .u64 _ZN6thrust24THRUST_300001_SM_1000_NS8cuda_cub4core6detail13_kernel_agentINS1_8__unique11UniqueAgentINS0_6detail15normal_iteratorINS0_10device_ptrIlEEEESB_N4cuda3std3__48equal_toIlEEiPiEEJSB_SB_SG_SH_iN3cub18CUB_300001_SM_100013ScanTileStateIiLb1EEEmEEEvDpT0__param_6
)
.maxntid 64
{
	.reg .pred 	%p<173>;
	.reg .b32 	%r<829>;
	.reg .b64 	%rd<217>;

	ld.param.u64 	%rd1, [_ZN6thrust24THRUST_300001_SM_1000_NS8cuda_cub4core6detail13_kernel_agentINS1_8__unique11UniqueAgentINS0_6detail15normal_iteratorINS0_10device_ptrIlEEEESB_N4cuda3std3__48equal_toIlEEiPiEEJSB_SB_SG_SH_iN3cub18CUB_300001_SM_100013ScanTileStateIiLb1EEEmEEEvDpT0__param_5];
	ld.param.u64 	%rd2, [_ZN6thrust24THRUST_300001_SM_1000_NS8cuda_cub4core6detail13_kernel_agentINS1_8__unique11UniqueAgentINS0_6detail15normal_iteratorINS0_10device_ptrIlEEEESB_N4cuda3std3__48equal_toIlEEiPiEEJSB_SB_SG_SH_iN3cub18CUB_300001_SM_100013ScanTileStateIiLb1EEEmEEEvDpT0__param_0];
	ld.param.u64 	%rd79, [_ZN6thrust24THRUST_300001_SM_1000_NS8cuda_cub4core6detail13_kernel_agentINS1_8__unique11UniqueAgentINS0_6detail15normal_iteratorINS0_10device_ptrIlEEEESB_N4cuda3std3__48equal_toIlEEiPiEEJSB_SB_SG_SH_iN3cub18CUB_300001_SM_100013ScanTileStateIiLb1EEEmEEEvDpT0__param_1];
	ld.param.u32 	%r211, [_ZN6thrust24THRUST_300001_SM_1000_NS8cuda_cub4core6detail13_kernel_agentINS1_8__unique11UniqueAgentINS0_6detail15normal_iteratorINS0_10device_ptrIlEEEESB_N4cuda3std3__48equal_toIlEEiPiEEJSB_SB_SG_SH_iN3cub18CUB_300001_SM_100013ScanTileStateIiLb1EEEmEEEvDpT0__param_6];
	cvta.to.global.u64 	%rd3, %rd79;
	mov.u32 	%r1, %ctaid.x;
	mul.lo.s32 	%r2, %r1, 320;
	add.s32 	%r212, %r211, -1;
	setp.ge.s32 	%p10, %r1, %r212;
	@%p10 bra 	$L__BB3_75;
	setp.ne.s32 	%p102, %r1, 0;
	@%p102 bra 	$L__BB3_26;
	mov.u32 	%r789, %tid.x;
	and.b32  	%r694, %r789, 31;
	and.b32  	%r695, %r789, 992;
	add.s32 	%r696, %r2, %r694;
	mad.lo.s32 	%r697, %r695, 5, %r696;
	mul.wide.u32 	%rd189, %r697, 8;
	add.s64 	%rd180, %rd2, %rd189;
	// begin inline asm
	ld.global.nc.u64 %rd179, [%rd180];
	// end inline asm
	add.s64 	%rd182, %rd180, 256;
	// begin inline asm
	ld.global.nc.u64 %rd181, [%rd182];
	// end inline asm
	add.s64 	%rd184, %rd180, 512;
	// begin inline asm
	ld.global.nc.u64 %rd183, [%rd184];
	// end inline asm
	add.s64 	%rd186, %rd180, 768;
	// begin inline asm
	ld.global.nc.u64 %rd185, [%rd186];
	// end inline asm
	add.s64 	%rd188, %rd180, 1024;
	// begin inline asm
	ld.global.nc.u64 %rd187, [%rd188];
	// end inline asm
	// begin inline asm
	mov.u32 %r692, %laneid;
	// end inline asm
	shr.u32 	%r5, %r789, 5;
	mad.lo.s32 	%r698, %r5, 160, %r692;
	shl.b32 	%r699, %r698, 3;
	mov.u32 	%r700, _ZN6thrust24THRUST_300001_SM_1000_NS8cuda_cub4core6detail5shmemE;
	add.s32 	%r701, %r700, %r699;
	st.shared.u64 	[%r701], %rd179;
	st.shared.u64 	[%r701+256], %rd181;
	st.shared.u64 	[%r701+512], %rd183;
	st.shared.u64 	[%r701+768], %rd185;
	st.shared.u64 	[%r701+1024], %rd187;
	bar.warp.sync 	-1;
	shl.b32 	%r702, %r692, 5;
	add.s32 	%r703, %r701, %r702;
	ld.shared.u64 	%rd4, [%r703];
	ld.shared.u64 	%rd5, [%r703+8];
	ld.shared.u64 	%rd6, [%r703+16];
	ld.shared.u64 	%rd7, [%r703+24];
	ld.shared.u64 	%rd8, [%r703+32];
	bar.sync 	0;
	shl.b32 	%r704, %r789, 3;
	add.s32 	%r786, %r700, %r704;
	add.s32 	%r6, %r786, 560;
	st.shared.u64 	[%r786+560], %rd8;
	bar.sync 	0;
	setp.eq.s32 	%p153, %r789, 0;
	mov.b32 	%r784, 1;
	@%p153 bra 	$L__BB3_4;
	ld.shared.u64 	%rd190, [%r6+-8];
	setp.ne.s64 	%p154, %rd190, %rd4;
	selp.u32 	%r784, 1, 0, %p154;
$L__BB3_4:
	setp.ne.s64 	%p155, %rd4, %rd5;
	selp.u32 	%r736, 1, 0, %p155;
	setp.ne.s64 	%p156, %rd5, %rd6;
	selp.u32 	%r737, 1, 0, %p156;
	setp.ne.s64 	%p157, %rd6, %rd7;
	selp.u32 	%r738, 1, 0, %p157;
	setp.ne.s64 	%p158, %rd7, %rd8;
	selp.u32 	%r739, 1, 0, %p158;
	bar.sync 	0;
	add.s32 	%r9, %r784, %r736;
	add.s32 	%r10, %r9, %r737;
	add.s32 	%r11, %r10, %r738;
	add.s32 	%r710, %r11, %r739;
	mov.b32 	%r708, 1;
	mov.b32 	%r733, 0;
	mov.b32 	%r735, -1;
	// begin inline asm
	{  .reg .s32 r0;  .reg .pred p;  shfl.sync.up.b32 r0|p, %r710, %r708, %r733, %r735;  @p add.s32 r0, r0, %r710;  mov.s32 %r706, r0;}
	// end inline asm
	mov.b32 	%r714, 2;
	// begin inline asm
	{  .reg .s32 r0;  .reg .pred p;  shfl.sync.up.b32 r0|p, %r706, %r714, %r733, %r735;  @p add.s32 r0, r0, %r706;  mov.s32 %r712, r0;}
	// end inline asm
	mov.b32 	%r720, 4;
	// begin inline asm
	{  .reg .s32 r0;  .reg .pred p;  shfl.sync.up.b32 r0|p, %r712, %r720, %r733, %r735;  @p add.s32 r0, r0, %r712;  mov.s32 %r718, r0;}
	// end inline asm
	mov.b32 	%r726, 8;
	// begin inline asm
	{  .reg .s32 r0;  .reg .pred p;  shfl.sync.up.b32 r0|p, %r718, %r726, %r733, %r735;  @p add.s32 r0, r0, %r718;  mov.s32 %r724, r0;}
	// end inline asm
	mov.b32 	%r732, 16;
	// begin inline asm
	{  .reg .s32 r0;  .reg .pred p;  shfl.sync.up.b32 r0|p, %r724, %r732, %r733, %r735;  @p add.s32 r0, r0, %r724;  mov.s32 %r730, r0;}
	// end inline asm
	setp.ne.s32 	%p159, %r692, 31;
	@%p159 bra 	$L__BB3_6;
	shl.b32 	%r740, %r5, 2;
	add.s32 	%r742, %r700, %r740;
	st.shared.u32 	[%r742], %r730;
$L__BB3_6:
	setp.ne.s32 	%p160, %r789, 0;
	bar.sync 	0;
	ld.shared.v2.u32 	{%r743, %r744}, [_ZN6thrust24THRUST_300001_SM_1000_NS8cuda_cub4core6detail5shmemE];
	add.s32 	%r14, %r744, %r743;
	setp.lt.u32 	%p161, %r789, 32;
	selp.b32 	%r745, 0, %r743, %p161;
	setp.eq.s32 	%p162, %r692, 0;
	sub.s32 	%r746, %r730, %r710;
	selp.b32 	%r747, 0, %r746, %p162;
	add.s32 	%r15, %r745, %r747;
	@%p160 bra 	$L__BB3_8;
	add.s64 	%rd191, %rd1, 256;
	mov.b32 	%r748, 101;
	// begin inline asm
	st.relaxed.gpu.v2.u32 [%rd191], {%r748, %r14};
	// end inline asm
$L__BB3_8:
	bar.sync 	0;
	setp.eq.s32 	%p163, %r784, 0;
	@%p163 bra 	$L__BB3_10;
	shl.b32 	%r750, %r15, 3;
	add.s32 	%r752, %r700, %r750;
	st.shared.u64 	[%r752], %rd4;
$L__BB3_10:
	setp.eq.s64 	%p164, %rd4, %rd5;
	@%p164 bra 	$L__BB3_12;
	add.s32 	%r753, %r15, %r784;
	shl.b32 	%r754, %r753, 3;
	add.s32 	%r756, %r700, %r754;
	st.shared.u64 	[%r756], %rd5;
$L__BB3_12:
	setp.eq.s64 	%p165, %rd5, %rd6;
	@%p165 bra 	$L__BB3_14;
	add.s32 	%r757, %r9, %r15;
	shl.b32 	%r758, %r757, 3;
	add.s32 	%r760, %r700, %r758;
	st.shared.u64 	[%r760], %rd6;
$L__BB3_14:
	setp.eq.s64 	%p166, %rd6, %rd7;
	@%p166 bra 	$L__BB3_16;
	add.s32 	%r761, %r10, %r15;
	shl.b32 	%r762, %r761, 3;
	add.s32 	%r764, %r700, %r762;
	st.shared.u64 	[%r764], %rd7;
$L__BB3_16:
	setp.eq.s64 	%p167, %rd7, %rd8;
	@%p167 bra 	$L__BB3_18;
	add.s32 	%r765, %r11, %r15;
	shl.b32 	%r766, %r765, 3;
	add.s32 	%r768, %r700, %r766;
	st.shared.u64 	[%r768], %rd8;
$L__BB3_18:
	bar.sync 	0;
	setp.ge.s32 	%p168, %r789, %r14;
	@%p168 bra 	$L__BB3_25;
	not.b32 	%r769, %r789;
	add.s32 	%r16, %r14, %r769;
	and.b32  	%r770, %r16, 192;
	setp.eq.s32 	%p169, %r770, 192;
	@%p169 bra 	$L__BB3_22;
	shr.u32 	%r771, %r16, 6;
	add.s32 	%r772, %r771, 1;
	and.b32  	%r773, %r772, 3;
	mul.wide.u32 	%rd192, %r789, 8;
	add.s64 	%rd201, %rd3, %rd192;
	neg.s32 	%r785, %r773;
	shl.b32 	%r776, %r772, 6;
	and.b32  	%r777, %r776, 192;
	add.s32 	%r789, %r789, %r777;
$L__BB3_21:
	.pragma "nounroll";
	ld.shared.u64 	%rd193, [%r786];
	st.global.u64 	[%rd201], %rd193;
	add.s64 	%rd201, %rd201, 512;
	add.s32 	%r786, %r786, 512;
	add.s32 	%r785, %r785, 1;
	setp.ne.s32 	%p170, %r785, 0;
	@%p170 bra 	$L__BB3_21;
$L__BB3_22:
	setp.lt.u32 	%p171, %r16, 192;
	@%p171 bra 	$L__BB3_25;
	mul.wide.u32 	%rd194, %r789, 8;
	add.s64 	%rd195, %rd194, %rd3;
	add.s64 	%rd202, %rd195, 1024;
	shl.b32 	%r778, %r789, 3;
	add.s32 	%r780, %r778, %r700;
	add.s32 	%r788, %r780, 1024;
$L__BB3_24:
	ld.shared.u64 	%rd196, [%r788+-1024];
	st.global.u64 	[%rd202+-1024], %rd196;
	ld.shared.u64 	%rd197, [%r788+-512];
	st.global.u64 	[%rd202+-512], %rd197;
	ld.shared.u64 	%rd198, [%r788];
	st.global.u64 	[%rd202], %rd198;
	ld.shared.u64 	%rd199, [%r788+512];
	st.global.u64 	[%rd202+512], %rd199;
	add.s32 	%r789, %r789, 256;
	add.s64 	%rd202, %rd202, 2048;
	add.s32 	%r788, %r788, 2048;
	setp.lt.s32 	%p172, %r789, %r14;
	@%p172 bra 	$L__BB3_24;
$L__BB3_25:
	bar.sync 	0;
	bra.uni 	$L__BB3_169;
$L__BB3_26:
	mov.u32 	%r805, %tid.x;
	and.b32  	%r511, %r805, 31;
	and.b32  	%r512, %r805, 992;
	add.s32 	%r513, %r2, %r511;
	mad.lo.s32 	%r514, %r512, 5, %r513;
	mul.wide.u32 	%rd156, %r514, 8;
	add.s64 	%rd145, %rd2, %rd156;
	// begin inline asm
	ld.global.nc.u64 %rd144, [%rd145];
	// end inline asm
	add.s64 	%rd147, %rd145, 256;
	// begin inline asm
	ld.global.nc.u64 %rd146, [%rd147];
	// end inline asm
	add.s64 	%rd149, %rd145, 512;
	// begin inline asm
	ld.global.nc.u64 %rd148, [%rd149];
	// end inline asm
	add.s64 	%rd151, %rd145, 768;
	// begin inline asm
	ld.global.nc.u64 %rd150, [%rd151];
	// end inline asm
	add.s64 	%rd153, %rd145, 1024;
	// begin inline asm
	ld.global.nc.u64 %rd152, [%rd153];
	// end inline asm
	// begin inline asm
	mov.u32 %r510, %laneid;
	// end inline asm
	shr.u32 	%r32, %r805, 5;
	mad.lo.s32 	%r515, %r32, 160, %r510;
	shl.b32 	%r516, %r515, 3;
	mov.u32 	%r517, _ZN6thrust24THRUST_300001_SM_1000_NS8cuda_cub4core6detail5shmemE;
	add.s32 	%r518, %r517, %r516;
	st.shared.u64 	[%r518], %rd144;
	st.shared.u64 	[%r518+256], %rd146;
	st.shared.u64 	[%r518+512], %rd148;
	st.shared.u64 	[%r518+768], %rd150;
	st.shared.u64 	[%r518+1024], %rd152;
	bar.warp.sync 	-1;
	shl.b32 	%r519, %r510, 5;
	add.s32 	%r520, %r518, %r519;
	ld.shared.u64 	%rd15, [%r520];
	ld.shared.u64 	%rd16, [%r520+8];
	ld.shared.u64 	%rd17, [%r520+16];
	ld.shared.u64 	%rd18, [%r520+24];
	ld.shared.u64 	%rd19, [%r520+32];
	bar.sync 	0;
	mul.wide.s32 	%rd157, %r2, 8;
	add.s64 	%rd158, %rd2, %rd157;
	add.s64 	%rd155, %rd158, -8;
	// begin inline asm
	ld.global.nc.u64 %rd203, [%rd155];
	// end inline asm
	shl.b32 	%r521, %r805, 3;
	add.s32 	%r522, %r517, %r521;
	add.s32 	%r33, %r522, 560;
	st.shared.u64 	[%r522+560], %rd19;
	bar.sync 	0;
	setp.eq.s32 	%p103, %r805, 0;
	@%p103 bra 	$L__BB3_28;
	ld.shared.u64 	%rd203, [%r33+-8];
$L__BB3_28:
	setp.ne.s64 	%p104, %rd203, %rd15;
	selp.u32 	%r34, 1, 0, %p104;
	setp.ne.s64 	%p105, %rd15, %rd16;
	selp.u32 	%r553, 1, 0, %p105;
	setp.ne.s64 	%p106, %rd16, %rd17;
	selp.u32 	%r554, 1, 0, %p106;
	setp.ne.s64 	%p107, %rd17, %rd18;
	selp.u32 	%r555, 1, 0, %p107;
	setp.ne.s64 	%p108, %rd18, %rd19;
	selp.u32 	%r556, 1, 0, %p108;
	bar.sync 	0;
	add.s32 	%r35, %r553, %r34;
	add.s32 	%r36, %r35, %r554;
	add.s32 	%r37, %r36, %r555;
	add.s32 	%r527, %r37, %r556;
	mov.b32 	%r525, 1;
	mov.b32 	%r550, 0;
	mov.b32 	%r552, -1;
	// begin inline asm
	{  .reg .s32 r0;  .reg .pred p;  shfl.sync.up.b32 r0|p, %r527, %r525, %r550, %r552;  @p add.s32 r0, r0, %r527;  mov.s32 %r523, r0;}
	// end inline asm
	mov.b32 	%r531, 2;
	// begin inline asm
	{  .reg .s32 r0;  .reg .pred p;  shfl.sync.up.b32 r0|p, %r523, %r531, %r550, %r552;  @p add.s32 r0, r0, %r523;  mov.s32 %r529, r0;}
	// end inline asm
	mov.b32 	%r537, 4;
	// begin inline asm
	{  .reg .s32 r0;  .reg .pred p;  shfl.sync.up.b32 r0|p, %r529, %r537, %r550, %r552;  @p add.s32 r0, r0, %r529;  mov.s32 %r535, r0;}
	// end inline asm
	mov.b32 	%r543, 8;
	// begin inline asm
	{  .reg .s32 r0;  .reg .pred p;  shfl.sync.up.b32 r0|p, %r535, %r543, %r550, %r552;  @p add.s32 r0, r0, %r535;  mov.s32 %r541, r0;}
	// end inline asm
	mov.b32 	%r549, 16;
	// begin inline asm
	{  .reg .s32 r0;  .reg .pred p;  shfl.sync.up.b32 r0|p, %r541, %r549, %r550, %r552;  @p add.s32 r0, r0, %r541;  mov.s32 %r547, r0;}
	// end inline asm
	setp.ne.s32 	%p109, %r510, 31;
	@%p109 bra 	$L__BB3_30;
	shl.b32 	%r557, %r32, 2;
	add.s32 	%r559, %r517, %r557;
	st.shared.u32 	[%r559], %r547;
$L__BB3_30:
	sub.s32 	%r560, %r547, %r527;
	bar.sync 	0;
	ld.shared.v2.u32 	{%r561, %r562}, [_ZN6thrust24THRUST_300001_SM_1000_NS8cuda_cub4core6detail5shmemE];
	add.s32 	%r40, %r562, %r561;
	setp.gt.u32 	%p110, %r805, 31;
	setp.lt.u32 	%p111, %r805, 32;
	setp.eq.s32 	%p112, %r510, 0;
	selp.b32 	%r563, 0, %r560, %p112;
	add.s32 	%r797, %r561, %r563;
	selp.b32 	%r42, %r560, %r797, %p111;
	@%p110 bra 	$L__BB3_55;
	setp.ne.s32 	%p113, %r805, 0;
	mul.wide.u32 	%rd159, %r1, 8;
	add.s64 	%rd23, %rd1, %rd159;
	@%p113 bra 	$L__BB3_33;
	st.shared.u32 	[_ZN6thrust24THRUST_300001_SM_1000_NS8cuda_cub4core6detail5shmemE+44], %r40;
	add.s64 	%rd160, %rd23, 256;
	mov.b32 	%r564, 100;
	// begin inline asm
	st.relaxed.gpu.v2.u32 [%rd160], {%r564, %r40};
	// end inline asm
$L__BB3_33:
	not.b32 	%r43, %r805;
	mov.u32 	%r44, %nctaid.x;
	setp.gt.u32 	%p114, %r44, 499;
	@%p114 bra 	$L__BB3_35;
	membar.cta;
	bra.uni 	$L__BB3_36;
$L__BB3_35:
	mov.b32 	%r566, 450;
	// begin inline asm
	nanosleep.u32 %r566;
	// end inline asm
$L__BB3_36:
	mul.wide.s32 	%rd162, %r43, 8;
	add.s64 	%rd163, %rd23, %rd162;
	add.s64 	%rd161, %rd163, 256;
	// begin inline asm
	ld.relaxed.gpu.v2.u32 {%r795, %r791}, [%rd161];
	// end inline asm
$L__BB3_37:
	setp.eq.s32 	%p115, %r795, 99;
	mov.b32 	%r569, -1;
	vote.sync.any.pred 	%p116, %p115, %r569;
	not.pred 	%p117, %p116;
	@%p117 bra 	$L__BB3_42;
	@%p114 bra 	$L__BB3_40;
	membar.cta;
	bra.uni 	$L__BB3_41;
$L__BB3_40:
	mov.b32 	%r689, 350;
	// begin inline asm
	nanosleep.u32 %r689;
	// end inline asm
$L__BB3_41:
	// begin inline asm
	ld.relaxed.gpu.v2.u32 {%r795, %r791}, [%rd161];
	// end inline asm
	bra.uni 	$L__BB3_37;
$L__BB3_42:
	setp.eq.s32 	%p118, %r795, 101;
	mov.b32 	%r596, -1;
	vote.sync.ballot.b32 	%r597, %p118, %r596;
	// begin inline asm
	mov.u32 %r571, %lanemask_ge;
	// end inline asm
	and.b32  	%r598, %r597, %r571;
	or.b32  	%r599, %r598, -2147483648;
	add.s32 	%r600, %r599, -1;
	not.b32 	%r601, %r599;
	and.b32  	%r602, %r601, %r600;
	popc.b32 	%r575, %r602;
	mov.b32 	%r574, 1;
	// begin inline asm
	shfl.sync.down.b32 %r572, %r791, %r574, %r575, %r596;
	// end inline asm
	setp.lt.s32 	%p120, %r510, %r575;
	selp.b32 	%r603, %r572, 0, %p120;
	add.s32 	%r578, %r603, %r791;
	mov.b32 	%r579, 2;
	// begin inline asm
	shfl.sync.down.b32 %r577, %r578, %r579, %r575, %r596;
	// end inline asm
	add.s32 	%r54, %r510, 2;
	setp.gt.s32 	%p121, %r54, %r575;
	selp.b32 	%r604, 0, %r577, %p121;
	add.s32 	%r583, %r578, %r604;
	mov.b32 	%r584, 4;
	// begin inline asm
	shfl.sync.down.b32 %r582, %r583, %r584, %r575, %r596;
	// end inline asm
	add.s32 	%r55, %r510, 4;
	setp.gt.s32 	%p122, %r55, %r575;
	selp.b32 	%r605, 0, %r582, %p122;
	add.s32 	%r588, %r583, %r605;
	mov.b32 	%r589, 8;
	// begin inline asm
	shfl.sync.down.b32 %r587, %r588, %r589, %r575, %r596;
	// end inline asm
	add.s32 	%r56, %r510, 8;
	setp.gt.s32 	%p123, %r56, %r575;
	selp.b32 	%r606, 0, %r587, %p123;
	add.s32 	%r593, %r588, %r606;
	mov.b32 	%r594, 16;
	// begin inline asm
	shfl.sync.down.b32 %r592, %r593, %r594, %r575, %r596;
	// end inline asm
	add.s32 	%r57, %r510, 16;
	setp.gt.s32 	%p124, %r57, %r575;
	selp.b32 	%r607, 0, %r592, %p124;
	add.s32 	%r792, %r593, %r607;
	add.s32 	%r794, %r1, %r43;
	add.s64 	%rd25, %rd1, 256;
$L__BB3_43:
	setp.ne.s32 	%p125, %r795, 101;
	mov.b32 	%r608, -1;
	vote.sync.all.pred 	%p126, %p125, %r608;
	not.pred 	%p127, %p126;
	@%p127 bra 	$L__BB3_51;
	mul.wide.s32 	%rd175, %r794, 8;
	add.s64 	%rd176, %rd25, %rd175;
	add.s64 	%rd174, %rd176, -256;
	// begin inline asm
	ld.relaxed.gpu.v2.u32 {%r795, %r796}, [%rd174];
	// end inline asm
$L__BB3_45:
	setp.eq.s32 	%p141, %r795, 99;
	mov.b32 	%r647, -1;
	vote.sync.any.pred 	%p142, %p141, %r647;
	not.pred 	%p143, %p142;
	@%p143 bra 	$L__BB3_50;
	@%p114 bra 	$L__BB3_48;
	membar.cta;
	bra.uni 	$L__BB3_49;
$L__BB3_48:
	mov.b32 	%r686, 350;
	// begin inline asm
	nanosleep.u32 %r686;
	// end inline asm
$L__BB3_49:
	// begin inline asm
	ld.relaxed.gpu.v2.u32 {%r795, %r796}, [%rd174];
	// end inline asm
	bra.uni 	$L__BB3_45;
$L__BB3_50:
	setp.eq.s32 	%p144, %r795, 101;
	mov.b32 	%r673, -1;
	vote.sync.ballot.b32 	%r674, %p144, %r673;
	and.b32  	%r675, %r674, %r571;
	or.b32  	%r676, %r675, -2147483648;
	add.s32 	%r677, %r676, -1;
	not.b32 	%r678, %r676;
	and.b32  	%r679, %r678, %r677;
	popc.b32 	%r652, %r679;
	mov.b32 	%r651, 1;
	// begin inline asm
	shfl.sync.down.b32 %r649, %r796, %r651, %r652, %r673;
	// end inline asm
	setp.lt.s32 	%p146, %r510, %r652;
	selp.b32 	%r680, %r649, 0, %p146;
	add.s32 	%r655, %r680, %r796;
	mov.b32 	%r656, 2;
	// begin inline asm
	shfl.sync.down.b32 %r654, %r655, %r656, %r652, %r673;
	// end inline asm
	setp.gt.s32 	%p147, %r54, %r652;
	selp.b32 	%r681, 0, %r654, %p147;
	add.s32 	%r660, %r655, %r681;
	mov.b32 	%r661, 4;
	// begin inline asm
	shfl.sync.down.b32 %r659, %r660, %r661, %r652, %r673;
	// end inline asm
	setp.gt.s32 	%p148, %r55, %r652;
	selp.b32 	%r682, 0, %r659, %p148;
	add.s32 	%r665, %r660, %r682;
	mov.b32 	%r666, 8;
	// begin inline asm
	shfl.sync.down.b32 %r664, %r665, %r666, %r652, %r673;
	// end inline asm
	setp.gt.s32 	%p149, %r56, %r652;
	selp.b32 	%r683, 0, %r664, %p149;
	add.s32 	%r670, %r665, %r683;
	mov.b32 	%r671, 16;
	// begin inline asm
	shfl.sync.down.b32 %r669, %r670, %r671, %r652, %r673;
	// end inline asm
	setp.gt.s32 	%p150, %r57, %r652;
	selp.b32 	%r684, 0, %r669, %p150;
	add.s32 	%r685, %r684, %r792;
	add.s32 	%r792, %r685, %r670;
	add.s32 	%r794, %r794, -32;
	bra.uni 	$L__BB3_43;
$L__BB3_51:
	setp.ne.s32 	%p128, %r805, 0;
	@%p128 bra 	$L__BB3_53;
	add.s32 	%r611, %r792, %r40;
	add.s64 	%rd164, %rd23, 256;
	mov.b32 	%r610, 101;
	// begin inline asm
	st.relaxed.gpu.v2.u32 [%rd164], {%r610, %r611};
	// end inline asm
	st.shared.u32 	[_ZN6thrust24THRUST_300001_SM_1000_NS8cuda_cub4core6detail5shmemE+36], %r792;
	st.shared.u32 	[_ZN6thrust24THRUST_300001_SM_1000_NS8cuda_cub4core6detail5shmemE+40], %r611;
$L__BB3_53:
	setp.ne.s32 	%p129, %r510, 0;
	mov.u32 	%r797, %r42;
	@%p129 bra 	$L__BB3_55;
	st.shared.u32 	[_ZN6thrust24THRUST_300001_SM_1000_NS8cuda_cub4core6detail5shmemE+12], %r792;
	mov.u32 	%r797, %r792;
$L__BB3_55:
	setp.eq.s32 	%p130, %r805, 0;
	bar.sync 	0;
	@%p130 bra 	$L__BB3_57;
	ld.shared.u32 	%r612, [_ZN6thrust24THRUST_300001_SM_1000_NS8cuda_cub4core6detail5shmemE+12];
	add.s32 	%r797, %r612, %r797;
$L__BB3_57:
	setp.eq.s64 	%p131, %rd203, %rd15;
	add.s32 	%r76, %r797, %r34;
	add.s32 	%r77, %r35, %r797;
	add.s32 	%r78, %r36, %r797;
	add.s32 	%r79, %r37, %r797;
	ld.shared.u32 	%r80, [_ZN6thrust24THRUST_300001_SM_1000_NS8cuda_cub4core6detail5shmemE+44];
	ld.shared.u32 	%r81, [_ZN6thrust24THRUST_300001_SM_1000_NS8cuda_cub4core6detail5shmemE+36];
	bar.sync 	0;
	@%p131 bra 	$L__BB3_59;
	sub.s32 	%r613, %r797, %r81;
	shl.b32 	%r614, %r613, 3;
	mov.u32 	%r615, _ZN6thrust24THRUST_300001_SM_1000_NS8cuda_cub4core6detail5shmemE;
	add.s32 	%r616, %r615, %r614;
	st.shared.u64 	[%r616], %rd15;
$L__BB3_59:
	setp.eq.s64 	%p132, %rd15, %rd16;
	@%p132 bra 	$L__BB3_61;
	sub.s32 	%r617, %r76, %r81;
	shl.b32 	%r618, %r617, 3;
	mov.u32 	%r619, _ZN6thrust24THRUST_300001_SM_1000_NS8cuda_cub4core6detail5shmemE;
	add.s32 	%r620, %r619, %r618;
	st.shared.u64 	[%r620], %rd16;
$L__BB3_61:
	setp.eq.s64 	%p133, %rd16, %rd17;
	@%p133 bra 	$L__BB3_63;
	sub.s32 	%r621, %r77, %r81;
	shl.b32 	%r622, %r621, 3;
	mov.u32 	%r623, _ZN6thrust24THRUST_300001_SM_1000_NS8cuda_cub4core6detail5shmemE;
	add.s32 	%r624, %r623, %r622;
	st.shared.u64 	[%r624], %rd17;
$L__BB3_63:
	setp.eq.s64 	%p134, %rd17, %rd18;
	@%p134 bra 	$L__BB3_65;
	sub.s32 	%r625, %r78, %r81;
	shl.b32 	%r626, %r625, 3;
	mov.u32 	%r627, _ZN6thrust24THRUST_300001_SM_1000_NS8cuda_cub4core6detail5shmemE;
	add.s32 	%r628, %r627, %r626;
	st.shared.u64 	[%r628], %rd18;
$L__BB3_65:
	setp.eq.s64 	%p135, %rd18, %rd19;
	@%p135 bra 	$L__BB3_67;
	sub.s32 	%r629, %r79, %r81;
	shl.b32 	%r630, %r629, 3;
	mov.u32 	%r631, _ZN6thrust24THRUST_300001_SM_1000_NS8cuda_cub4core6detail5shmemE;
	add.s32 	%r632, %r631, %r630;
	st.shared.u64 	[%r632], %rd19;
$L__BB3_67:
	bar.sync 	0;
	setp.ge.s32 	%p136, %r805, %r80;
	@%p136 bra 	$L__BB3_74;
	not.b32 	%r633, %r805;
	add.s32 	%r82, %r80, %r633;
	and.b32  	%r634, %r82, 192;
	setp.eq.s32 	%p137, %r634, 192;
	@%p137 bra 	$L__BB3_71;
	shr.u32 	%r635, %r82, 6;
	add.s32 	%r636, %r635, 1;
	and.b32  	%r637, %r636, 3;
	add.s32 	%r801, %r805, %r81;
	shl.b32 	%r638, %r805, 3;
	mov.u32 	%r639, _ZN6thrust24THRUST_300001_SM_1000_NS8cuda_cub4core6detail5shmemE;
	add.s32 	%r800, %r639, %r638;
	neg.s32 	%r799, %r637;
	shl.b32 	%r640, %r636, 6;
	and.b32  	%r641, %r640, 192;
	add.s32 	%r805, %r805, %r641;
$L__BB3_70:
	.pragma "nounroll";
	mul.wide.s32 	%rd165, %r801, 8;
	add.s64 	%rd166, %rd3, %rd165;
	ld.shared.u64 	%rd167, [%r800];
	st.global.u64 	[%rd166], %rd167;
	add.s32 	%r801, %r801, 64;
	add.s32 	%r800, %r800, 512;
	add.s32 	%r799, %r799, 1;
	setp.ne.s32 	%p138, %r799, 0;
	@%p138 bra 	$L__BB3_70;
$L__BB3_71:
	setp.lt.u32 	%p139, %r82, 192;
	@%p139 bra 	$L__BB3_74;
	add.s64 	%rd27, %rd3, 1024;
	add.s32 	%r804, %r805, %r81;
	shl.b32 	%r642, %r805, 3;
	mov.u32 	%r643, _ZN6thrust24THRUST_300001_SM_1000_NS8cuda_cub4core6detail5shmemE;
	add.s32 	%r644, %r642, %r643;
	add.s32 	%r803, %r644, 1024;
$L__BB3_73:
	mul.wide.s32 	%rd168, %r804, 8;
	add.s64 	%rd169, %rd27, %rd168;
	ld.shared.u64 	%rd170, [%r803+-1024];
	st.global.u64 	[%rd169+-1024], %rd170;
	ld.shared.u64 	%rd171, [%r803+-512];
	st.global.u64 	[%rd169+-512], %rd171;
	ld.shared.u64 	%rd172, [%r803];
	st.global.u64 	[%rd169], %rd172;
	ld.shared.u64 	%rd173, [%r803+512];
	st.global.u64 	[%rd169+512], %rd173;
	add.s32 	%r805, %r805, 256;
	add.s32 	%r804, %r804, 256;
	add.s32 	%r803, %r803, 2048;
	setp.lt.s32 	%p140, %r805, %r80;
	@%p140 bra 	$L__BB3_73;
$L__BB3_74:
	bar.sync 	0;
	bra.uni 	$L__BB3_169;
$L__BB3_75:
	ld.param.u32 	%r781, [_ZN6thrust24THRUST_300001_SM_1000_NS8cuda_cub4core6detail13_kernel_agentINS1_8__unique11UniqueAgentINS0_6detail15normal_iteratorINS0_10device_ptrIlEEEESB_N4cuda3std3__48equal_toIlEEiPiEEJSB_SB_SG_SH_iN3cub18CUB_300001_SM_100013ScanTileStateIiLb1EEEmEEEvDpT0__param_4];
	sub.s32 	%r102, %r781, %r2;
	setp.ne.s32 	%p11, %r1, 0;
	@%p11 bra 	$L__BB3_108;
	mul.wide.u32 	%rd121, %r2, 8;
	add.s64 	%rd120, %rd2, %rd121;
	// begin inline asm
	ld.global.nc.u64 %rd208, [%rd120];
	// end inline asm
	mov.u32 	%r811, %tid.x;
	and.b32  	%r410, %r811, 31;
	and.b32  	%r411, %r811, 992;
	mul.lo.s32 	%r412, %r411, 5;
	or.b32  	%r104, %r412, %r410;
	setp.ge.s32 	%p72, %r104, %r102;
	mov.u64 	%rd204, %rd208;
	@%p72 bra 	$L__BB3_78;
	add.s32 	%r413, %r104, %r2;
	mul.wide.u32 	%rd124, %r413, 8;
	add.s64 	%rd123, %rd2, %rd124;
	// begin inline asm
	ld.global.nc.u64 %rd204, [%rd123];
	// end inline asm
$L__BB3_78:
	add.s32 	%r414, %r104, 32;
	setp.ge.s32 	%p73, %r414, %r102;
	shl.b32 	%r415, %r104, 3;
	cvt.u64.u32 	%rd125, %r415;
	add.s64 	%rd32, %rd120, %rd125;
	mov.u64 	%rd205, %rd208;
	@%p73 bra 	$L__BB3_80;
	add.s64 	%rd127, %rd32, 256;
	// begin inline asm
	ld.global.nc.u64 %rd205, [%rd127];
	// end inline asm
$L__BB3_80:
	add.s32 	%r416, %r104, 64;
	setp.ge.s32 	%p74, %r416, %r102;
	mov.u64 	%rd206, %rd208;
	@%p74 bra 	$L__BB3_82;
	add.s64 	%rd129, %rd32, 512;
	// begin inline asm
	ld.global.nc.u64 %rd206, [%rd129];
	// end inline asm
$L__BB3_82:
	add.s32 	%r417, %r104, 96;
	setp.ge.s32 	%p75, %r417, %r102;
	mov.u64 	%rd207, %rd208;
	@%p75 bra 	$L__BB3_84;
	add.s64 	%rd131, %rd32, 768;
	// begin inline asm
	ld.global.nc.u64 %rd207, [%rd131];
	// end inline asm
$L__BB3_84:
	add.s32 	%r418, %r104, 128;
	setp.ge.s32 	%p76, %r418, %r102;
	@%p76 bra 	$L__BB3_86;
	add.s64 	%rd133, %rd32, 1024;
	// begin inline asm
	ld.global.nc.u64 %rd208, [%rd133];
	// end inline asm
$L__BB3_86:
	// begin inline asm
	mov.u32 %r419, %laneid;
	// end inline asm
	shr.u32 	%r106, %r811, 5;
	mad.lo.s32 	%r421, %r106, 160, %r419;
	shl.b32 	%r422, %r421, 3;
	mov.u32 	%r423, _ZN6thrust24THRUST_300001_SM_1000_NS8cuda_cub4core6detail5shmemE;
	add.s32 	%r424, %r423, %r422;
	st.shared.u64 	[%r424], %rd204;
	st.shared.u64 	[%r424+256], %rd205;
	st.shared.u64 	[%r424+512], %rd206;
	st.shared.u64 	[%r424+768], %rd207;
	st.shared.u64 	[%r424+1024], %rd208;
	bar.warp.sync 	-1;
	shl.b32 	%r425, %r419, 5;
	add.s32 	%r426, %r424, %r425;
	ld.shared.u64 	%rd41, [%r426];
	ld.shared.u64 	%rd42, [%r426+8];
	ld.shared.u64 	%rd43, [%r426+16];
	ld.shared.u64 	%rd44, [%r426+24];
	ld.shared.u64 	%rd45, [%r426+32];
	bar.sync 	0;
	shl.b32 	%r427, %r811, 3;
	add.s32 	%r808, %r423, %r427;
	add.s32 	%r107, %r808, 560;
	st.shared.u64 	[%r808+560], %rd45;
	bar.sync 	0;
	setp.eq.s32 	%p77, %r811, 0;
	mov.b32 	%r806, 1;
	@%p77 bra 	$L__BB3_88;
	ld.shared.u64 	%rd134, [%r107+-8];
	setp.ne.s64 	%p78, %rd134, %rd41;
	selp.u32 	%r806, 1, 0, %p78;
$L__BB3_88:
	setp.ne.s64 	%p79, %rd41, %rd42;
	setp.ne.s64 	%p80, %rd42, %rd43;
	setp.ne.s64 	%p81, %rd43, %rd44;
	setp.ne.s64 	%p82, %rd44, %rd45;
	mul.lo.s32 	%r459, %r811, 5;
	setp.lt.s32 	%p83, %r459, %r102;
	selp.b32 	%r110, %r806, 1, %p83;
	add.s32 	%r460, %r459, 1;
	setp.ge.s32 	%p84, %r460, %r102;
	or.pred  	%p1, %p84, %p79;
	selp.u32 	%r461, 1, 0, %p1;
	add.s32 	%r462, %r459, 2;
	setp.ge.s32 	%p85, %r462, %r102;
	or.pred  	%p2, %p85, %p80;
	selp.u32 	%r463, 1, 0, %p2;
	add.s32 	%r464, %r459, 3;
	setp.ge.s32 	%p86, %r464, %r102;
	or.pred  	%p3, %p86, %p81;
	selp.u32 	%r465, 1, 0, %p3;
	add.s32 	%r466, %r459, 4;
	setp.ge.s32 	%p87, %r466, %r102;
	or.pred  	%p4, %p87, %p82;
	selp.u32 	%r467, 1, 0, %p4;
	bar.sync 	0;
	add.s32 	%r111, %r110, %r461;
	add.s32 	%r112, %r111, %r463;
	add.s32 	%r113, %r112, %r465;
	add.s32 	%r433, %r113, %r467;
	mov.b32 	%r431, 1;
	mov.b32 	%r456, 0;
	mov.b32 	%r458, -1;
	// begin inline asm
	{  .reg .s32 r0;  .reg .pred p;  shfl.sync.up.b32 r0|p, %r433, %r431, %r456, %r458;  @p add.s32 r0, r0, %r433;  mov.s32 %r429, r0;}
	// end inline asm
	mov.b32 	%r437, 2;
	// begin inline asm
	{  .reg .s32 r0;  .reg .pred p;  shfl.sync.up.b32 r0|p, %r429, %r437, %r456, %r458;  @p add.s32 r0, r0, %r429;  mov.s32 %r435, r0;}
	// end inline asm
	mov.b32 	%r443, 4;
	// begin inline asm
	{  .reg .s32 r0;  .reg .pred p;  shfl.sync.up.b32 r0|p, %r435, %r443, %r456, %r458;  @p add.s32 r0, r0, %r435;  mov.s32 %r441, r0;}
	// end inline asm
	mov.b32 	%r449, 8;
	// begin inline asm
	{  .reg .s32 r0;  .reg .pred p;  shfl.sync.up.b32 r0|p, %r441, %r449, %r456, %r458;  @p add.s32 r0, r0, %r441;  mov.s32 %r447, r0;}
	// end inline asm
	mov.b32 	%r455, 16;
	// begin inline asm
	{  .reg .s32 r0;  .reg .pred p;  shfl.sync.up.b32 r0|p, %r447, %r455, %r456, %r458;  @p add.s32 r0, r0, %r447;  mov.s32 %r453, r0;}
	// end inline asm
	setp.ne.s32 	%p88, %r419, 31;
	@%p88 bra 	$L__BB3_90;
	shl.b32 	%r468, %r106, 2;
	add.s32 	%r470, %r423, %r468;
	st.shared.u32 	[%r470], %r453;
$L__BB3_90:
	bar.sync 	0;
	ld.shared.v2.u32 	{%r116, %r117}, [_ZN6thrust24THRUST_300001_SM_1000_NS8cuda_cub4core6detail5shmemE];
	setp.lt.u32 	%p89, %r811, 32;
	selp.b32 	%r471, 0, %r116, %p89;
	setp.eq.s32 	%p90, %r419, 0;
	sub.s32 	%r472, %r453, %r433;
	selp.b32 	%r473, 0, %r472, %p90;
	add.s32 	%r118, %r471, %r473;
	add.s32 	%r474, %r102, %r116;
	add.s32 	%r475, %r474, %r117;
	add.s32 	%r828, %r475, -320;
	bar.sync 	0;
	setp.eq.s32 	%p91, %r110, 0;
	@%p91 bra 	$L__BB3_92;
	shl.b32 	%r476, %r118, 3;
	add.s32 	%r478, %r423, %r476;
	st.shared.u64 	[%r478], %rd41;
$L__BB3_92:
	not.pred 	%p92, %p1;
	@%p92 bra 	$L__BB3_94;
	add.s32 	%r479, %r118, %r110;
	shl.b32 	%r480, %r479, 3;
	add.s32 	%r482, %r423, %r480;
	st.shared.u64 	[%r482], %rd42;
$L__BB3_94:
	not.pred 	%p93, %p2;
	@%p93 bra 	$L__BB3_96;
	add.s32 	%r483, %r111, %r118;
	shl.b32 	%r484, %r483, 3;
	add.s32 	%r486, %r423, %r484;
	st.shared.u64 	[%r486], %rd43;
$L__BB3_96:
	not.pred 	%p94, %p3;
	@%p94 bra 	$L__BB3_98;
	add.s32 	%r487, %r112, %r118;
	shl.b32 	%r488, %r487, 3;
	add.s32 	%r490, %r423, %r488;
	st.shared.u64 	[%r490], %rd44;
$L__BB3_98:
	not.pred 	%p95, %p4;
	@%p95 bra 	$L__BB3_100;
	add.s32 	%r491, %r113, %r118;
	shl.b32 	%r492, %r491, 3;
	add.s32 	%r494, %r423, %r492;
	st.shared.u64 	[%r494], %rd45;
$L__BB3_100:
	bar.sync 	0;
	setp.ge.s32 	%p96, %r811, %r828;
	@%p96 bra 	$L__BB3_107;
	ld.param.u32 	%r783, [_ZN6thrust24THRUST_300001_SM_1000_NS8cuda_cub4core6detail13_kernel_agentINS1_8__unique11UniqueAgentINS0_6detail15normal_iteratorINS0_10device_ptrIlEEEESB_N4cuda3std3__48equal_toIlEEiPiEEJSB_SB_SG_SH_iN3cub18CUB_300001_SM_100013ScanTileStateIiLb1EEEmEEEvDpT0__param_4];
	add.s32 	%r495, %r117, %r116;
	add.s32 	%r496, %r495, %r783;
	sub.s32 	%r497, %r496, %r811;
	add.s32 	%r120, %r497, -321;
	and.b32  	%r498, %r120, 192;
	setp.eq.s32 	%p97, %r498, 192;
	@%p97 bra 	$L__BB3_104;
	shr.u32 	%r499, %r120, 6;
	add.s32 	%r500, %r499, 1;
	and.b32  	%r501, %r500, 3;
	mul.wide.u32 	%rd135, %r811, 8;
	add.s64 	%rd209, %rd3, %rd135;
	neg.s32 	%r807, %r501;
	shl.b32 	%r504, %r500, 6;
	and.b32  	%r505, %r504, 192;
	add.s32 	%r811, %r811, %r505;
$L__BB3_103:
	.pragma "nounroll";
	ld.shared.u64 	%rd136, [%r808];
	st.global.u64 	[%rd209], %rd136;
	add.s64 	%rd209, %rd209, 512;
	add.s32 	%r808, %r808, 512;
	add.s32 	%r807, %r807, 1;
	setp.ne.s32 	%p98, %r807, 0;
	@%p98 bra 	$L__BB3_103;
$L__BB3_104:
	setp.lt.u32 	%p99, %r120, 192;
	@%p99 bra 	$L__BB3_107;
	mul.wide.u32 	%rd137, %r811, 8;
	add.s64 	%rd138, %rd137, %rd3;
	add.s64 	%rd210, %rd138, 1024;
	shl.b32 	%r506, %r811, 3;
	add.s32 	%r508, %r506, %r423;
	add.s32 	%r810, %r508, 1024;
$L__BB3_106:
	ld.shared.u64 	%rd139, [%r810+-1024];
	st.global.u64 	[%rd210+-1024], %rd139;
	ld.shared.u64 	%rd140, [%r810+-512];
	st.global.u64 	[%rd210+-512], %rd140;
	ld.shared.u64 	%rd141, [%r810];
	st.global.u64 	[%rd210], %rd141;
	ld.shared.u64 	%rd142, [%r810+512];
	st.global.u64 	[%rd210+512], %rd142;
	add.s32 	%r811, %r811, 256;
	add.s64 	%rd210, %rd210, 2048;
	add.s32 	%r810, %r810, 2048;
	setp.lt.s32 	%p100, %r811, %r828;
	@%p100 bra 	$L__BB3_106;
$L__BB3_107:
	bar.sync 	0;
	bra.uni 	$L__BB3_167;
$L__BB3_108:
	mul.wide.u32 	%rd82, %r2, 8;
	add.s64 	%rd81, %rd2, %rd82;
	// begin inline asm
	ld.global.nc.u64 %rd215, [%rd81];
	// end inline asm
	mov.u32 	%r827, %tid.x;
	and.b32  	%r213, %r827, 31;
	and.b32  	%r214, %r827, 992;
	mul.lo.s32 	%r215, %r214, 5;
	or.b32  	%r135, %r215, %r213;
	setp.ge.s32 	%p12, %r135, %r102;
	mov.u64 	%rd211, %rd215;
	@%p12 bra 	$L__BB3_110;
	add.s32 	%r216, %r135, %r2;
	mul.wide.u32 	%rd85, %r216, 8;
	add.s64 	%rd84, %rd2, %rd85;
	// begin inline asm
	ld.global.nc.u64 %rd211, [%rd84];
	// end inline asm
$L__BB3_110:
	add.s32 	%r217, %r135, 32;
	setp.ge.s32 	%p13, %r217, %r102;
	shl.b32 	%r218, %r135, 3;
	cvt.u64.u32 	%rd86, %r218;
	add.s64 	%rd56, %rd81, %rd86;
	mov.u64 	%rd212, %rd215;
	@%p13 bra 	$L__BB3_112;
	add.s64 	%rd88, %rd56, 256;
	// begin inline asm
	ld.global.nc.u64 %rd212, [%rd88];
	// end inline asm
$L__BB3_112:
	add.s32 	%r219, %r135, 64;
	setp.ge.s32 	%p14, %r219, %r102;
	mov.u64 	%rd213, %rd215;
	@%p14 bra 	$L__BB3_114;
	add.s64 	%rd90, %rd56, 512;
	// begin inline asm
	ld.global.nc.u64 %rd213, [%rd90];
	// end inline asm
$L__BB3_114:
	add.s32 	%r220, %r135, 96;
	setp.ge.s32 	%p15, %r220, %r102;
	mov.u64 	%rd214, %rd215;
	@%p15 bra 	$L__BB3_116;
	add.s64 	%rd92, %rd56, 768;
	// begin inline asm
	ld.global.nc.u64 %rd214, [%rd92];
	// end inline asm
$L__BB3_116:
	add.s32 	%r221, %r135, 128;
	setp.ge.s32 	%p16, %r221, %r102;
	@%p16 bra 	$L__BB3_118;
	add.s64 	%rd94, %rd56, 1024;
	// begin inline asm
	ld.global.nc.u64 %rd215, [%rd94];
	// end inline asm
$L__BB3_118:
	// begin inline asm
	mov.u32 %r222, %laneid;
	// end inline asm
	shr.u32 	%r137, %r827, 5;
	mad.lo.s32 	%r223, %r137, 160, %r222;
	shl.b32 	%r224, %r223, 3;
	mov.u32 	%r225, _ZN6thrust24THRUST_300001_SM_1000_NS8cuda_cub4core6detail5shmemE;
	add.s32 	%r226, %r225, %r224;
	st.shared.u64 	[%r226], %rd211;
	st.shared.u64 	[%r226+256], %rd212;
	st.shared.u64 	[%r226+512], %rd213;
	st.shared.u64 	[%r226+768], %rd214;
	st.shared.u64 	[%r226+1024], %rd215;
	bar.warp.sync 	-1;
	shl.b32 	%r227, %r222, 5;
	add.s32 	%r228, %r226, %r227;
	ld.shared.u64 	%rd65, [%r228];
	ld.shared.u64 	%rd66, [%r228+8];
	ld.shared.u64 	%rd67, [%r228+16];
	ld.shared.u64 	%rd68, [%r228+24];
	ld.shared.u64 	%rd69, [%r228+32];
	bar.sync 	0;
	mul.wide.s32 	%rd97, %r2, 8;
	add.s64 	%rd98, %rd2, %rd97;
	add.s64 	%rd96, %rd98, -8;
	// begin inline asm
	ld.global.nc.u64 %rd216, [%rd96];
	// end inline asm
	shl.b32 	%r229, %r827, 3;
	add.s32 	%r230, %r225, %r229;
	add.s32 	%r138, %r230, 560;
	st.shared.u64 	[%r230+560], %rd69;
	bar.sync 	0;
	setp.eq.s32 	%p17, %r827, 0;
	@%p17 bra 	$L__BB3_120;
	ld.shared.u64 	%rd216, [%r138+-8];
$L__BB3_120:
	setp.ne.s64 	%p18, %rd216, %rd65;
	setp.ne.s64 	%p19, %rd65, %rd66;
	setp.ne.s64 	%p20, %rd66, %rd67;
	setp.ne.s64 	%p21, %rd67, %rd68;
	setp.ne.s64 	%p22, %rd68, %rd69;
	mul.lo.s32 	%r261, %r827, 5;
	setp.ge.s32 	%p23, %r261, %r102;
	or.pred  	%p5, %p23, %p18;
	selp.u32 	%r139, 1, 0, %p5;
	add.s32 	%r262, %r261, 1;
	setp.ge.s32 	%p24, %r262, %r102;
	or.pred  	%p6, %p24, %p19;
	selp.u32 	%r263, 1, 0, %p6;
	add.s32 	%r264, %r261, 2;
	setp.ge.s32 	%p25, %r264, %r102;
	or.pred  	%p7, %p25, %p20;
	selp.u32 	%r265, 1, 0, %p7;
	add.s32 	%r266, %r261, 3;
	setp.ge.s32 	%p26, %r266, %r102;
	or.pred  	%p8, %p26, %p21;
	selp.u32 	%r267, 1, 0, %p8;
	add.s32 	%r268, %r261, 4;
	setp.ge.s32 	%p27, %r268, %r102;
	or.pred  	%p9, %p27, %p22;
	selp.u32 	%r269, 1, 0, %p9;
	bar.sync 	0;
	add.s32 	%r140, %r263, %r139;
	add.s32 	%r141, %r140, %r265;
	add.s32 	%r142, %r141, %r267;
	add.s32 	%r235, %r142, %r269;
	mov.b32 	%r233, 1;
	mov.b32 	%r258, 0;
	mov.b32 	%r260, -1;
	// begin inline asm
	{  .reg .s32 r0;  .reg .pred p;  shfl.sync.up.b32 r0|p, %r235, %r233, %r258, %r260;  @p add.s32 r0, r0, %r235;  mov.s32 %r231, r0;}
	// end inline asm
	mov.b32 	%r239, 2;
	// begin inline asm
	{  .reg .s32 r0;  .reg .pred p;  shfl.sync.up.b32 r0|p, %r231, %r239, %r258, %r260;  @p add.s32 r0, r0, %r231;  mov.s32 %r237, r0;}
	// end inline asm
	mov.b32 	%r245, 4;
	// begin inline asm
	{  .reg .s32 r0;  .reg .pred p;  shfl.sync.up.b32 r0|p, %r237, %r245, %r258, %r260;  @p add.s32 r0, r0, %r237;  mov.s32 %r243, r0;}
	// end inline asm
	mov.b32 	%r251, 8;
	// begin inline asm
	{  .reg .s32 r0;  .reg .pred p;  shfl.sync.up.b32 r0|p, %r243, %r251, %r258, %r260;  @p add.s32 r0, r0, %r243;  mov.s32 %r249, r0;}
	// end inline asm
	mov.b32 	%r257, 16;
	// begin inline asm
	{  .reg .s32 r0;  .reg .pred p;  shfl.sync.up.b32 r0|p, %r249, %r257, %r258, %r260;  @p add.s32 r0, r0, %r249;  mov.s32 %r255, r0;}
	// end inline asm
	setp.ne.s32 	%p28, %r222, 31;
	@%p28 bra 	$L__BB3_122;
	shl.b32 	%r270, %r137, 2;
	add.s32 	%r272, %r225, %r270;
	st.shared.u32 	[%r272], %r255;
$L__BB3_122:
	sub.s32 	%r273, %r255, %r235;
	bar.sync 	0;
	ld.shared.v2.u32 	{%r274, %r275}, [_ZN6thrust24THRUST_300001_SM_1000_NS8cuda_cub4core6detail5shmemE];
	add.s32 	%r145, %r275, %r274;
	setp.gt.u32 	%p29, %r827, 31;
	setp.lt.u32 	%p30, %r827, 32;
	setp.eq.s32 	%p31, %r222, 0;
	selp.b32 	%r276, 0, %r273, %p31;
	add.s32 	%r819, %r274, %r276;
	selp.b32 	%r147, %r273, %r819, %p30;
	@%p29 bra 	$L__BB3_147;
	setp.ne.s32 	%p32, %r827, 0;
	mul.wide.u32 	%rd99, %r1, 8;
	add.s64 	%rd73, %rd1, %rd99;
	@%p32 bra 	$L__BB3_125;
	st.shared.u32 	[_ZN6thrust24THRUST_300001_SM_1000_NS8cuda_cub4core6detail5shmemE+44], %r145;
	add.s64 	%rd100, %rd73, 256;
	mov.b32 	%r277, 100;
	// begin inline asm
	st.relaxed.gpu.v2.u32 [%rd100], {%r277, %r145};
	// end inline asm
$L__BB3_125:
	not.b32 	%r148, %r827;
	mov.u32 	%r149, %nctaid.x;
	setp.gt.u32 	%p33, %r149, 499;
	@%p33 bra 	$L__BB3_127;
	membar.cta;
	bra.uni 	$L__BB3_128;
$L__BB3_127:
	mov.b32 	%r279, 450;
	// begin inline asm
	nanosleep.u32 %r279;
	// end inline asm
$L__BB3_128:
	mul.wide.s32 	%rd102, %r148, 8;
	add.s64 	%rd103, %rd73, %rd102;
	add.s64 	%rd101, %rd103, 256;
	// begin inline asm
	ld.relaxed.gpu.v2.u32 {%r817, %r813}, [%rd101];
	// end inline asm
$L__BB3_129:
	setp.eq.s32 	%p34, %r817, 99;
	mov.b32 	%r282, -1;
	vote.sync.any.pred 	%p35, %p34, %r282;
	not.pred 	%p36, %p35;
	@%p36 bra 	$L__BB3_134;
	setp.gt.u32 	%p71, %r149, 499;
	@%p71 bra 	$L__BB3_132;
	membar.cta;
	bra.uni 	$L__BB3_133;
$L__BB3_132:
	mov.b32 	%r407, 350;
	// begin inline asm
	nanosleep.u32 %r407;
	// end inline asm
$L__BB3_133:
	// begin inline asm
	ld.relaxed.gpu.v2.u32 {%r817, %r813}, [%rd101];
	// end inline asm
	bra.uni 	$L__BB3_129;
$L__BB3_134:
	setp.eq.s32 	%p37, %r817, 101;
	mov.b32 	%r309, -1;
	vote.sync.ballot.b32 	%r310, %p37, %r309;
	// begin inline asm
	mov.u32 %r284, %lanemask_ge;
	// end inline asm
	and.b32  	%r311, %r310, %r284;
	or.b32  	%r312, %r311, -2147483648;
	add.s32 	%r313, %r312, -1;
	not.b32 	%r314, %r312;
	and.b32  	%r315, %r314, %r313;
	popc.b32 	%r288, %r315;
	mov.b32 	%r287, 1;
	// begin inline asm
	shfl.sync.down.b32 %r285, %r813, %r287, %r288, %r309;
	// end inline asm
	setp.lt.s32 	%p39, %r222, %r288;
	selp.b32 	%r316, %r285, 0, %p39;
	add.s32 	%r291, %r316, %r813;
	mov.b32 	%r292, 2;
	// begin inline asm
	shfl.sync.down.b32 %r290, %r291, %r292, %r288, %r309;
	// end inline asm
	add.s32 	%r159, %r222, 2;
	setp.gt.s32 	%p40, %r159, %r288;
	selp.b32 	%r317, 0, %r290, %p40;
	add.s32 	%r296, %r291, %r317;
	mov.b32 	%r297, 4;
	// begin inline asm
	shfl.sync.down.b32 %r295, %r296, %r297, %r288, %r309;
	// end inline asm
	add.s32 	%r160, %r222, 4;
	setp.gt.s32 	%p41, %r160, %r288;
	selp.b32 	%r318, 0, %r295, %p41;
	add.s32 	%r301, %r296, %r318;
	mov.b32 	%r302, 8;
	// begin inline asm
	shfl.sync.down.b32 %r300, %r301, %r302, %r288, %r309;
	// end inline asm
	add.s32 	%r161, %r222, 8;
	setp.gt.s32 	%p42, %r161, %r288;
	selp.b32 	%r319, 0, %r300, %p42;
	add.s32 	%r306, %r301, %r319;
	mov.b32 	%r307, 16;
	// begin inline asm
	shfl.sync.down.b32 %r305, %r306, %r307, %r288, %r309;
	// end inline asm
	add.s32 	%r162, %r222, 16;
	setp.gt.s32 	%p43, %r162, %r288;
	selp.b32 	%r320, 0, %r305, %p43;
	add.s32 	%r814, %r306, %r320;
	not.b32 	%r321, %r827;
	add.s32 	%r816, %r1, %r321;
	add.s64 	%rd75, %rd1, 256;
$L__BB3_135:
	setp.ne.s32 	%p44, %r817, 101;
	mov.b32 	%r322, -1;
	vote.sync.all.pred 	%p45, %p44, %r322;
	not.pred 	%p46, %p45;
	@%p46 bra 	$L__BB3_143;
	mul.wide.s32 	%rd115, %r816, 8;
	add.s64 	%rd116, %rd75, %rd115;
	add.s64 	%rd114, %rd116, -256;
	// begin inline asm
	ld.relaxed.gpu.v2.u32 {%r817, %r818}, [%rd114];
	// end inline asm
$L__BB3_137:
	setp.eq.s32 	%p60, %r817, 99;
	mov.b32 	%r365, -1;
	vote.sync.any.pred 	%p61, %p60, %r365;
	not.pred 	%p62, %p61;
	@%p62 bra 	$L__BB3_142;
	setp.gt.u32 	%p70, %r149, 499;
	@%p70 bra 	$L__BB3_140;
	membar.cta;
	bra.uni 	$L__BB3_141;
$L__BB3_140:
	mov.b32 	%r404, 350;
	// begin inline asm
	nanosleep.u32 %r404;
	// end inline asm
$L__BB3_141:
	// begin inline asm
	ld.relaxed.gpu.v2.u32 {%r817, %r818}, [%rd114];
	// end inline asm
	bra.uni 	$L__BB3_137;
$L__BB3_142:
	setp.eq.s32 	%p63, %r817, 101;
	mov.b32 	%r391, -1;
	vote.sync.ballot.b32 	%r392, %p63, %r391;
	and.b32  	%r393, %r392, %r284;
	or.b32  	%r394, %r393, -2147483648;
	add.s32 	%r395, %r394, -1;
	not.b32 	%r396, %r394;
	and.b32  	%r397, %r396, %r395;
	popc.b32 	%r370, %r397;
	mov.b32 	%r369, 1;
	// begin inline asm
	shfl.sync.down.b32 %r367, %r818, %r369, %r370, %r391;
	// end inline asm
	setp.lt.s32 	%p65, %r222, %r370;
	selp.b32 	%r398, %r367, 0, %p65;
	add.s32 	%r373, %r398, %r818;
	mov.b32 	%r374, 2;
	// begin inline asm
	shfl.sync.down.b32 %r372, %r373, %r374, %r370, %r391;
	// end inline asm
	setp.gt.s32 	%p66, %r159, %r370;
	selp.b32 	%r399, 0, %r372, %p66;
	add.s32 	%r378, %r373, %r399;
	mov.b32 	%r379, 4;
	// begin inline asm
	shfl.sync.down.b32 %r377, %r378, %r379, %r370, %r391;
	// end inline asm
	setp.gt.s32 	%p67, %r160, %r370;
	selp.b32 	%r400, 0, %r377, %p67;
	add.s32 	%r383, %r378, %r400;
	mov.b32 	%r384, 8;
	// begin inline asm
	shfl.sync.down.b32 %r382, %r383, %r384, %r370, %r391;
	// end inline asm
	setp.gt.s32 	%p68, %r161, %r370;
	selp.b32 	%r401, 0, %r382, %p68;
	add.s32 	%r388, %r383, %r401;
	mov.b32 	%r389, 16;
	// begin inline asm
	shfl.sync.down.b32 %r387, %r388, %r389, %r370, %r391;
	// end inline asm
	setp.gt.s32 	%p69, %r162, %r370;
	selp.b32 	%r402, 0, %r387, %p69;
	add.s32 	%r403, %r402, %r814;
	add.s32 	%r814, %r403, %r388;
	add.s32 	%r816, %r816, -32;
	bra.uni 	$L__BB3_135;
$L__BB3_143:
	setp.ne.s32 	%p47, %r827, 0;
	@%p47 bra 	$L__BB3_145;
	add.s32 	%r325, %r814, %r145;
	add.s64 	%rd104, %rd73, 256;
	mov.b32 	%r324, 101;
	// begin inline asm
	st.relaxed.gpu.v2.u32 [%rd104], {%r324, %r325};
	// end inline asm
	st.shared.u32 	[_ZN6thrust24THRUST_300001_SM_1000_NS8cuda_cub4core6detail5shmemE+36], %r814;
	st.shared.u32 	[_ZN6thrust24THRUST_300001_SM_1000_NS8cuda_cub4core6detail5shmemE+40], %r325;
$L__BB3_145:
	setp.ne.s32 	%p48, %r222, 0;
	mov.u32 	%r819, %r147;
	@%p48 bra 	$L__BB3_147;
	st.shared.u32 	[_ZN6thrust24THRUST_300001_SM_1000_NS8cuda_cub4core6detail5shmemE+12], %r814;
	mov.u32 	%r819, %r814;
$L__BB3_147:
	setp.eq.s32 	%p49, %r827, 0;
	bar.sync 	0;
	@%p49 bra 	$L__BB3_149;
	ld.shared.u32 	%r326, [_ZN6thrust24THRUST_300001_SM_1000_NS8cuda_cub4core6detail5shmemE+12];
	add.s32 	%r819, %r326, %r819;
$L__BB3_149:
	add.s32 	%r181, %r819, %r139;
	add.s32 	%r182, %r140, %r819;
	add.s32 	%r183, %r141, %r819;
	add.s32 	%r184, %r142, %r819;
	ld.shared.v2.u32 	{%r327, %r185}, [_ZN6thrust24THRUST_300001_SM_1000_NS8cuda_cub4core6detail5shmemE+40];
	ld.shared.u32 	%r186, [_ZN6thrust24THRUST_300001_SM_1000_NS8cuda_cub4core6detail5shmemE+36];
	sub.s32 	%r328, 320, %r102;
	sub.s32 	%r187, %r185, %r328;
	sub.s32 	%r828, %r327, %r328;
	bar.sync 	0;
	not.pred 	%p50, %p5;
	@%p50 bra 	$L__BB3_151;
	sub.s32 	%r329, %r819, %r186;
	shl.b32 	%r330, %r329, 3;
	mov.u32 	%r331, _ZN6thrust24THRUST_300001_SM_1000_NS8cuda_cub4core6detail5shmemE;
	add.s32 	%r332, %r331, %r330;
	st.shared.u64 	[%r332], %rd65;
$L__BB3_151:
	not.pred 	%p51, %p6;
	@%p51 bra 	$L__BB3_153;
	sub.s32 	%r333, %r181, %r186;
	shl.b32 	%r334, %r333, 3;
	mov.u32 	%r335, _ZN6thrust24THRUST_300001_SM_1000_NS8cuda_cub4core6detail5shmemE;
	add.s32 	%r336, %r335, %r334;
	st.shared.u64 	[%r336], %rd66;
$L__BB3_153:
	not.pred 	%p52, %p7;
	@%p52 bra 	$L__BB3_155;
	sub.s32 	%r337, %r182, %r186;
	shl.b32 	%r338, %r337, 3;
	mov.u32 	%r339, _ZN6thrust24THRUST_300001_SM_1000_NS8cuda_cub4core6detail5shmemE;
	add.s32 	%r340, %r339, %r338;
	st.shared.u64 	[%r340], %rd67;
$L__BB3_155:
	not.pred 	%p53, %p8;
	@%p53 bra 	$L__BB3_157;
	sub.s32 	%r341, %r183, %r186;
	shl.b32 	%r342, %r341, 3;
	mov.u32 	%r343, _ZN6thrust24THRUST_300001_SM_1000_NS8cuda_cub4core6detail5shmemE;
	add.s32 	%r344, %r343, %r342;
	st.shared.u64 	[%r344], %rd68;
$L__BB3_157:
	not.pred 	%p54, %p9;
	@%p54 bra 	$L__BB3_159;
	sub.s32 	%r345, %r184, %r186;
	shl.b32 	%r346, %r345, 3;
	mov.u32 	%r347, _ZN6thrust24THRUST_300001_SM_1000_NS8cuda_cub4core6detail5shmemE;
	add.s32 	%r348, %r347, %r346;
	st.shared.u64 	[%r348], %rd69;
$L__BB3_159:
	bar.sync 	0;
	setp.ge.s32 	%p55, %r827, %r187;
	@%p55 bra 	$L__BB3_166;
	ld.param.u32 	%r782, [_ZN6thrust24THRUST_300001_SM_1000_NS8cuda_cub4core6detail13_kernel_agentINS1_8__unique11UniqueAgentINS0_6detail15normal_iteratorINS0_10device_ptrIlEEEESB_N4cuda3std3__48equal_toIlEEiPiEEJSB_SB_SG_SH_iN3cub18CUB_300001_SM_100013ScanTileStateIiLb1EEEmEEEvDpT0__param_4];
	add.s32 	%r349, %r185, %r782;
	add.s32 	%r350, %r827, %r2;
	sub.s32 	%r351, %r349, %r350;
	add.s32 	%r189, %r351, -321;
	and.b32  	%r352, %r189, 192;
	setp.eq.s32 	%p56, %r352, 192;
	@%p56 bra 	$L__BB3_163;
	shr.u32 	%r353, %r189, 6;
	add.s32 	%r354, %r353, 1;
	and.b32  	%r355, %r354, 3;
	add.s32 	%r823, %r827, %r186;
	shl.b32 	%r356, %r827, 3;
	mov.u32 	%r357, _ZN6thrust24THRUST_300001_SM_1000_NS8cuda_cub4core6detail5shmemE;
	add.s32 	%r822, %r357, %r356;
	neg.s32 	%r821, %r355;
	shl.b32 	%r358, %r354, 6;
	and.b32  	%r359, %r358, 192;
	add.s32 	%r827, %r827, %r359;
$L__BB3_162:
	.pragma "nounroll";
	mul.wide.s32 	%rd105, %r823, 8;
	add.s64 	%rd106, %rd3, %rd105;
	ld.shared.u64 	%rd107, [%r822];
	st.global.u64 	[%rd106], %rd107;
	add.s32 	%r823, %r823, 64;
	add.s32 	%r822, %r822, 512;
	add.s32 	%r821, %r821, 1;
	setp.ne.s32 	%p57, %r821, 0;
	@%p57 bra 	$L__BB3_162;
$L__BB3_163:
	setp.lt.u32 	%p58, %r189, 192;
	@%p58 bra 	$L__BB3_166;
	add.s64 	%rd77, %rd3, 1024;
	add.s32 	%r826, %r827, %r186;
	shl.b32 	%r360, %r827, 3;
	mov.u32 	%r361, _ZN6thrust24THRUST_300001_SM_1000_NS8cuda_cub4core6detail5shmemE;
	add.s32 	%r362, %r360, %r361;
	add.s32 	%r825, %r362, 1024;
$L__BB3_165:
	mul.wide.s32 	%rd108, %r826, 8;
	add.s64 	%rd109, %rd77, %rd108;
	ld.shared.u64 	%rd110, [%r825+-1024];
	st.global.u64 	[%rd109+-1024], %rd110;
	ld.shared.u64 	%rd111, [%r825+-512];
	st.global.u64 	[%rd109+-512], %rd111;
	ld.shared.u64 	%rd112, [%r825];
	st.global.u64 	[%rd109], %rd112;
	ld.shared.u64 	%rd113, [%r825+512];
	st.global.u64 	[%rd109+512], %rd113;
	add.s32 	%r827, %r827, 256;
	add.s32 	%r826, %r826, 256;
	add.s32 	%r825, %r825, 2048;
	setp.lt.s32 	%p59, %r827, %r187;
	@%p59 bra 	$L__BB3_165;
$L__BB3_166:
	bar.sync 	0;
$L__BB3_167:
	mov.u32 	%r509, %tid.x;
	setp.ne.s32 	%p101, %r509, 0;
	@%p101 bra 	$L__BB3_169;
	ld.param.u64 	%rd200, [_ZN6thrust24THRUST_300001_SM_1000_NS8cuda_cub4core6detail13_kernel_agentINS1_8__unique11UniqueAgentINS0_6detail15normal_iteratorINS0_10device_ptrIlEEEESB_N4cuda3std3__48equal_toIlEEiPiEEJSB_SB_SG_SH_iN3cub18CUB_300001_SM_100013ScanTileStateIiLb1EEEmEEEvDpT0__param_3];
	cvta.to.global.u64 	%rd143, %rd200;
	st.global.u32 	[%rd143], %r828;
$L__BB3_169:
	ret;

}
	// .globl	_ZN3cub18CUB_300001_SM_10006detail11EmptyKernelIvEEvv
.visible .entry _ZN3cub18CUB_300001_SM_10006detail11EmptyKernelIvEEvv()
{


	ret;

}
	// .globl	_ZN3cub18CUB_300001_SM_10006detail8for_each13static_kernelINS2_12policy_hub_t12policy_500_tEmN6thrust24THRUST_300001_SM_1000_NS8cuda_cub20__uninitialized_fill7functorINS7_10device_ptrIlEElEEEEvT0_T1_
.visible .entry _ZN3cub18CUB_300001_SM_10006detail8for_each13static_kernelINS2_12policy_hub_t12policy_500_tEmN6thrust24THRUST_300001_SM_1000_NS8cuda_cub20__uninitialized_fill7functorINS7_10device_ptrIlEElEEEEvT0_T1_(
	.param .u64 _ZN3cub18CUB_300001_SM_10006detail8for_each13static_kernelINS2_12policy_hub_t12policy_500_tEmN6thrust24THRUST_300001_SM_1000_NS8cuda_cub20__uninitialized_fill7functorINS7_10device_ptrIlEElEEEEvT0_T1__param_0,
	.param .align 8 .b8 _ZN3cub18CUB_300001_SM_10006detail8for_each13static_kernelINS2_12policy_hub_t12policy_500_tEmN6thrust24THRUST_300001_SM_1000_NS8cuda_cub20__uninitialized_fill7functorINS7_10device_ptrIlEElEEEEvT0_T1__param_1[16]
)
.maxntid 256
{
	.reg .pred 	%p<4>;
	.reg .b32 	%r<5>;
	.reg .b64 	%rd<18>;

	ld.param.u64 	%rd6, [_ZN3cub18CUB_300001_SM_10006detail8for_each13static_kernelINS2_12policy_hub_t12policy_500_tEmN6thrust24THRUST_300001_SM_1000_NS8cuda_cub20__uninitialized_fill7functorINS7_10device_ptrIlEElEEEEvT0_T1__param_1+8];
	ld.param.u64 	%rd5, [_ZN3cub18CUB_300001_SM_10006detail8for_each13static_kernelINS2_12policy_hub_t12policy_500_tEmN6thrust24THRUST_300001_SM_1000_NS8cuda_cub20__uninitialized_fill7functorINS7_10device_ptrIlEElEEEEvT0_T1__param_1];
	ld.param.u64 	%rd7, [_ZN3cub18CUB_300001_SM_10006detail8for_each13static_kernelINS2_12policy_hub_t12policy_500_tEmN6thrust24THRUST_300001_SM_1000_NS8cuda_cub20__uninitialized_fill7functorINS7_10device_ptrIlEElEEEEvT0_T1__param_0];
	mov.u32 	%r2, %ctaid.x;
	mul.wide.u32 	%rd1, %r2, 512;
	sub.s64 	%rd2, %rd7, %rd1;
	setp.lt.u64 	%p1, %rd2, 512;
	@%p1 bra 	$L__BB5_2;
	mov.u32 	%r4, %tid.x;
	cvta.to.global.u64 	%rd13, %rd5;
	cvt.u64.u32 	%rd14, %r4;
	add.s64 	%rd15, %rd1, %rd14;
	shl.b64 	%rd16, %rd15, 3;
	add.s64 	%rd17, %rd13, %rd16;
	st.global.u64 	[%rd17], %rd6;
	st.global.u64 	[%rd17+2048], %rd6;
	bra.uni 	$L__BB5_6;
$L__BB5_2:
	cvta.to.global.u64 	%rd8, %rd5;
	mov.u32 	%r1, %tid.x;
	cvt.u64.u32 	%rd9, %r1;
	setp.le.u64 	%p2, %rd2, %rd9;
	add.s64 	%rd10, %rd1, %rd9;
	shl.b64 	%rd11, %rd10, 3;
	add.s64 	%rd4, %rd8, %rd11;
	@%p2 bra 	$L__BB5_4;
	st.global.u64 	[%rd4], %rd6;
$L__BB5_4:
	add.s32 	%r3, %r1, 256;
	cvt.u64.u32 	%rd12, %r3;
	setp.le.u64 	%p3, %rd2, %rd12;
	@%p3 bra 	$L__BB5_6;
	st.global.u64 	[%rd4+2048], %rd6;
$L__BB5_6:
	ret;

}
	// .globl	_ZN3cub18CUB_300001_SM_10006detail6reduce28DeviceReduceSingleTileKernelINS2_10policy_hubIljN4cuda3std3__44plusIlEEE10Policy1000EN6thrust24THRUST_300001_SM_1000_NS6detail15normal_iteratorINSD_10device_ptrIlEEEEPljS9_llNS7_10__identityEEEvT0_T1_T2_T3_T4_T6_
.visible .entry _ZN3cub18CUB_300001_SM_10006detail6reduce28DeviceReduceSingleTileKernelINS2_10policy_hubIljN4cuda3std3__44plusIlEEE10Policy1000EN6thrust24THRUST_300001_SM_1000_NS6detail15normal_iteratorINSD_10device_ptrIlEEEEPljS9_llNS7_10__identityEEEvT0_T1_T2_T3_T4_T6_(
	.param .align 8 .b8 _ZN3cub18CUB_300001_SM_10006detail6reduce28DeviceReduceSingleTileKernelINS2_10policy_hubIljN4cuda3std3__44plusIlEEE10Policy1000EN6thrust24THRUST_300001_SM_1000_NS6detail15normal_iteratorINSD_10device_ptrIlEEEEPljS9_llNS7_10__identityEEEvT0_T1_T2_T3_T4_T6__param_0[8],
	.param .u64 .ptr .align 1 _ZN3cub18CUB_300001_SM_10006detail6reduce28DeviceReduceSingleTileKernelINS2_10policy_hubIljN4cuda3std3__44plusIlEEE10Policy1000EN6thrust24THRUST_300001_SM_1000_NS6detail15normal_iteratorINSD_10device_ptrIlEEEEPljS9_llNS7_10__identityEEEvT0_T1_T2_T3_T4_T6__param_1,
	.param .u32 _ZN3cub18CUB_300001_SM_10006detail6reduce28DeviceReduceSingleTileKernelINS2_10policy_hubIljN4cuda3std3__44plusIlEEE10Policy1000EN6thrust24THRUST_300001_SM_1000_NS6detail15normal_iteratorINSD_10device_ptrIlEEEEPljS9_llNS7_10__identityEEEvT0_T1_T2_T3_T4_T6__param_2,
	.param .align 1 .b8 _ZN3cub18CUB_300001_SM_10006detail6reduce28DeviceReduceSingleTileKernelINS2_10policy_hubIljN4cuda3std3__44plusIlEEE10Policy1000EN6thrust24THRUST_300001_SM_1000_NS6detail15normal_iteratorINSD_10device_ptrIlEEEEPljS9_llNS7_10__identityEEEvT0_T1_T2_T3_T4_T6__param_3[1],
	.param .u64 _ZN3cub18CUB_300001_SM_10006detail6reduce28DeviceReduceSingleTileKernelINS2_10policy_hubIljN4cuda3std3__44plusIlEEE10Policy1000EN6thrust24THRUST_300001_SM_1000_NS6detail15normal_iteratorINSD_10device_ptrIlEEEEPljS9_llNS7_10__identityEEEvT0_T1_T2_T3_T4_T6__param_4,
	.param .align 1 .b8 _ZN3cub18CUB_300001_SM_10006detail6reduce28DeviceReduceSingleTileKernelINS2_10policy_hubIljN4cuda3std3__44plusIlEEE10Policy1000EN6thrust24THRUST_300001_SM_1000_NS6detail15normal_iteratorINSD_10device_ptrIlEEEEPljS9_llNS7_10__identityEEEvT0_T1_T2_T3_T4_T6__param_5[1]
)
.maxntid 512
.minnctapersm 1
{
	.reg .pred 	%p<67>;
	.reg .b32 	%r<285>;
	.reg .b64 	%rd<431>;
	// demoted variable
	.shared .align 8 .b8 _ZZN3cub18CUB_300001_SM_10006detail6reduce28DeviceReduceSingleTileKernelINS2_10policy_hubIljN4cuda3std3__44plusIlEEE10Policy1000EN6thrust24THRUST_300001_SM_1000_NS6detail15normal_iteratorINSD_10device_ptrIlEEEEPljS9_llNS7_10__identityEEEvT0_T1_T2_T3_T4_T6_E12temp_storage[152];
	ld.param.u64 	%rd49, [_ZN3cub18CUB_300001_SM_10006detail6reduce28DeviceReduceSingleTileKernelINS2_10policy_hubIljN4cuda3std3__44plusIlEEE10Policy1000EN6thrust24THRUST_300001_SM_1000_NS6detail15normal_iteratorINSD_10device_ptrIlEEEEPljS9_llNS7_10__identityEEEvT0_T1_T2_T3_T4_T6__param_0];
	ld.param.u64 	%rd51, [_ZN3cub18CUB_300001_SM_10006detail6reduce28DeviceReduceSingleTileKernelINS2_10policy_hubIljN4cuda3std3__44plusIlEEE10Policy1000EN6thrust24THRUST_300001_SM_1000_NS6detail15normal_iteratorINSD_10device_ptrIlEEEEPljS9_llNS7_10__identityEEEvT0_T1_T2_T3_T4_T6__param_1];
	ld.param.u32 	%r51, [_ZN3cub18CUB_300001_SM_10006detail6reduce28DeviceReduceSingleTileKernelINS2_10policy_hubIljN4cuda3std3__44plusIlEEE10Policy1000EN6thrust24THRUST_300001_SM_1000_NS6detail15normal_iteratorINSD_10device_ptrIlEEEEPljS9_llNS7_10__identityEEEvT0_T1_T2_T3_T4_T6__param_2];
	ld.param.u64 	%rd50, [_ZN3cub18CUB_300001_SM_10006detail6reduce28DeviceReduceSingleTileKernelINS2_10policy_hubIljN4cuda3std3__44plusIlEEE10Policy1000EN6thrust24THRUST_300001_SM_1000_NS6detail15normal_iteratorINSD_10device_ptrIlEEEEPljS9_llNS7_10__identityEEEvT0_T1_T2_T3_T4_T6__param_4];
	cvta.to.global.u64 	%rd1, %rd51;
	setp.ne.s32 	%p1, %r51, 0;
	@%p1 bra 	$L__BB6_3;
	mov.u32 	%r267, %tid.x;
	setp.ne.s32 	%p66, %r267, 0;
	@%p66 bra 	$L__BB6_52;
	st.global.u64 	[%rd1], %rd50;
	bra.uni 	$L__BB6_52;
$L__BB6_3:
	cvta.to.global.u64 	%rd2, %rd49;
	setp.gt.u32 	%p2, %r51, 3583;
	@%p2 bra 	$L__BB6_28;
	mov.u32 	%r1, %tid.x;
	setp.ge.u32 	%p24, %r1, %r51;
	mov.b64 	%rd418, 0;
	mov.u32 	%r271, %r1;
	@%p24 bra 	$L__BB6_6;
	mul.wide.u32 	%rd239, %r1, 8;
	add.s64 	%rd240, %rd2, %rd239;
	ld.global.u64 	%rd418, [%rd240];
	add.s32 	%r271, %r1, 512;
$L__BB6_6:
	setp.ge.u32 	%p25, %r271, %r51;
	@%p25 bra 	$L__BB6_19;
	not.b32 	%r144, %r271;
	add.s32 	%r145, %r51, %r144;
	shr.u32 	%r146, %r145, 9;
	add.s32 	%r4, %r146, 1;
	and.b32  	%r5, %r4, 15;
	setp.lt.u32 	%p26, %r145, 7680;
	@%p26 bra 	$L__BB6_10;
	and.b32  	%r147, %r4, 16777200;
	neg.s32 	%r269, %r147;
	mul.wide.u32 	%rd242, %r271, 8;
	add.s64 	%rd243, %rd242, %rd2;
	add.s64 	%rd408, %rd243, 32768;
$L__BB6_9:
	.pragma "nounroll";
	ld.global.u64 	%rd244, [%rd408+-32768];
	add.s64 	%rd245, %rd244, %rd418;
	ld.global.u64 	%rd246, [%rd408+-28672];
	add.s64 	%rd247, %rd246, %rd245;
	ld.global.u64 	%rd248, [%rd408+-24576];
	add.s64 	%rd249, %rd248, %rd247;
	ld.global.u64 	%rd250, [%rd408+-20480];
	add.s64 	%rd251, %rd250, %rd249;
	ld.global.u64 	%rd252, [%rd408+-16384];
	add.s64 	%rd253, %rd252, %rd251;
	ld.global.u64 	%rd254, [%rd408+-12288];
	add.s64 	%rd255, %rd254, %rd253;
	ld.global.u64 	%rd256, [%rd408+-8192];
	add.s64 	%rd257, %rd256, %rd255;
	ld.global.u64 	%rd258, [%rd408+-4096];
	add.s64 	%rd259, %rd258, %rd257;
	ld.global.u64 	%rd260, [%rd408];
	add.s64 	%rd261, %rd260, %rd259;
	ld.global.u64 	%rd262, [%rd408+4096];
	add.s64 	%rd263, %rd262, %rd261;
	ld.global.u64 	%rd264, [%rd408+8192];
	add.s64 	%rd265, %rd264, %rd263;
	ld.global.u64 	%rd266, [%rd408+12288];
	add.s64 	%rd267, %rd266, %rd265;
	ld.global.u64 	%rd268, [%rd408+16384];
	add.s64 	%rd269, %rd268, %rd267;
	ld.global.u64 	%rd270, [%rd408+20480];
	add.s64 	%rd271, %rd270, %rd269;
	ld.global.u64 	%rd272, [%rd408+24576];
	add.s64 	%rd273, %rd272, %rd271;
	ld.global.u64 	%rd274, [%rd408+28672];
	add.s64 	%rd418, %rd274, %rd273;
	add.s32 	%r271, %r271, 8192;
	add.s32 	%r269, %r269, 16;
	add.s64 	%rd408, %rd408, 65536;
	setp.ne.s32 	%p27, %r269, 0;
	@%p27 bra 	$L__BB6_9;
$L__BB6_10:
	setp.eq.s32 	%p28, %r5, 0;
	@%p28 bra 	$L__BB6_19;
	and.b32  	%r12, %r4, 7;
	setp.lt.u32 	%p29, %r5, 8;
	@%p29 bra 	$L__BB6_13;
	mul.wide.u32 	%rd276, %r271, 8;
	add.s64 	%rd277, %rd2, %rd276;
	ld.global.u64 	%rd278, [%rd277];
	add.s64 	%rd279, %rd278, %rd418;
	ld.global.u64 	%rd280, [%rd277+4096];
	add.s64 	%rd281, %rd280, %rd279;
	ld.global.u64 	%rd282, [%rd277+8192];
	add.s64 	%rd283, %rd282, %rd281;
	ld.global.u64 	%rd284, [%rd277+12288];
	add.s64 	%rd285, %rd284, %rd283;
	ld.global.u64 	%rd286, [%rd277+16384];
	add.s64 	%rd287, %rd286, %rd285;
	ld.global.u64 	%rd288, [%rd277+20480];
	add.s64 	%rd289, %rd288, %rd287;
	ld.global.u64 	%rd290, [%rd277+24576];
	add.s64 	%rd291, %rd290, %rd289;
	ld.global.u64 	%rd292, [%rd277+28672];
	add.s64 	%rd418, %rd292, %rd291;
	add.s32 	%r271, %r271, 4096;
$L__BB6_13:
	setp.eq.s32 	%p30, %r12, 0;
	@%p30 bra 	$L__BB6_19;
	and.b32  	%r15, %r4, 3;
	setp.lt.u32 	%p31, %r12, 4;
	@%p31 bra 	$L__BB6_16;
	mul.wide.u32 	%rd294, %r271, 8;
	add.s64 	%rd295, %rd2, %rd294;
	ld.global.u64 	%rd296, [%rd295];
	add.s64 	%rd297, %rd296, %rd418;
	ld.global.u64 	%rd298, [%rd295+4096];
	add.s64 	%rd299, %rd298, %rd297;
	ld.global.u64 	%rd300, [%rd295+8192];
	add.s64 	%rd301, %rd300, %rd299;
	ld.global.u64 	%rd302, [%rd295+12288];
	add.s64 	%rd418, %rd302, %rd301;
	add.s32 	%r271, %r271, 2048;
$L__BB6_16:
	setp.eq.s32 	%p32, %r15, 0;
	@%p32 bra 	$L__BB6_19;
	mul.wide.u32 	%rd303, %r271, 8;
	add.s64 	%rd416, %rd2, %rd303;
	neg.s32 	%r274, %r15;
$L__BB6_18:
	.pragma "nounroll";
	ld.global.u64 	%rd304, [%rd416];
	add.s64 	%rd418, %rd304, %rd418;
	add.s64 	%rd416, %rd416, 4096;
	add.s32 	%r274, %r274, 1;
	setp.ne.s32 	%p33, %r274, 0;
	@%p33 bra 	$L__BB6_18;
$L__BB6_19:
	setp.lt.u32 	%p34, %r51, 512;
	@%p34 bra 	$L__BB6_24;
	// begin inline asm
	mov.u32 %r211, %laneid;
	// end inline asm
	mov.b64 	{%r213, %r218}, %rd418;
	mov.b32 	%r219, 1;
	mov.b32 	%r260, 31;
	mov.b32 	%r261, -1;
	// begin inline asm
	shfl.sync.down.b32 %r212, %r213, %r219, %r260, %r261;
	// end inline asm
	// begin inline asm
	shfl.sync.down.b32 %r217, %r218, %r219, %r260, %r261;
	// end inline asm
	mov.b64 	%rd363, {%r212, %r217};
	setp.gt.s32 	%p58, %r211, 30;
	selp.b64 	%rd364, 0, %rd363, %p58;
	add.s64 	%rd365, %rd364, %rd418;
	mov.b64 	{%r223, %r228}, %rd365;
	mov.b32 	%r229, 2;
	// begin inline asm
	shfl.sync.down.b32 %r222, %r223, %r229, %r260, %r261;
	// end inline asm
	// begin inline asm
	shfl.sync.down.b32 %r227, %r228, %r229, %r260, %r261;
	// end inline asm
	mov.b64 	%rd366, {%r222, %r227};
	setp.gt.s32 	%p59, %r211, 29;
	selp.b64 	%rd367, 0, %rd366, %p59;
	add.s64 	%rd368, %rd367, %rd365;
	mov.b64 	{%r233, %r238}, %rd368;
	mov.b32 	%r239, 4;
	// begin inline asm
	shfl.sync.down.b32 %r232, %r233, %r239, %r260, %r261;
	// end inline asm
	// begin inline asm
	shfl.sync.down.b32 %r237, %r238, %r239, %r260, %r261;
	// end inline asm
	mov.b64 	%rd369, {%r232, %r237};
	setp.gt.s32 	%p60, %r211, 27;
	selp.b64 	%rd370, 0, %rd369, %p60;
	add.s64 	%rd371, %rd370, %rd368;
	mov.b64 	{%r243, %r248}, %rd371;
	mov.b32 	%r249, 8;
	// begin inline asm
	shfl.sync.down.b32 %r242, %r243, %r249, %r260, %r261;
	// end inline asm
	// begin inline asm
	shfl.sync.down.b32 %r247, %r248, %r249, %r260, %r261;
	// end inline asm
	mov.b64 	%rd372, {%r242, %r247};
	setp.gt.s32 	%p61, %r211, 23;
	selp.b64 	%rd373, 0, %rd372, %p61;
	add.s64 	%rd374, %rd373, %rd371;
	mov.b64 	{%r253, %r258}, %rd374;
	mov.b32 	%r259, 16;
	// begin inline asm
	shfl.sync.down.b32 %r252, %r253, %r259, %r260, %r261;
	// end inline asm
	// begin inline asm
	shfl.sync.down.b32 %r257, %r258, %r259, %r260, %r261;
	// end inline asm
	mov.b64 	%rd375, {%r252, %r257};
	setp.gt.s32 	%p62, %r211, 15;
	selp.b64 	%rd376, 0, %rd375, %p62;
	add.s64 	%rd430, %rd376, %rd374;
	setp.ne.s32 	%p63, %r211, 0;
	@%p63 bra 	$L__BB6_22;
	shr.u32 	%r262, %r1, 2;
	and.b32  	%r263, %r262, 248;
	mov.u32 	%r264, _ZZN3cub18CUB_300001_SM_10006detail6reduce28DeviceReduceSingleTileKernelINS2_10policy_hubIljN4cuda3std3__44plusIlEEE10Policy1000EN6thrust24THRUST_300001_SM_1000_NS6detail15normal_iteratorINSD_10device_ptrIlEEEEPljS9_llNS7_10__identityEEEvT0_T1_T2_T3_T4_T6_E12temp_storage;
	add.s32 	%r265, %r264, %r263;
	st.shared.u64 	[%r265+16], %rd430;
$L__BB6_22:
	bar.sync 	0;
	setp.ne.s32 	%p64, %r1, 0;
	@%p64 bra 	$L__BB6_50;
	ld.shared.u64 	%rd377, [_ZZN3cub18CUB_300001_SM_10006detail6reduce28DeviceReduceSingleTileKernelINS2_10policy_hubIljN4cuda3std3__44plusIlEEE10Policy1000EN6thrust24THRUST_300001_SM_1000_NS6detail15normal_iteratorINSD_10device_ptrIlEEEEPljS9_llNS7_10__identityEEEvT0_T1_T2_T3_T4_T6_E12temp_storage+24];
	add.s64 	%rd378, %rd377, %rd430;
	ld.shared.u64 	%rd379, [_ZZN3cub18CUB_300001_SM_10006detail6reduce28DeviceReduceSingleTileKernelINS2_10policy_hubIljN4cuda3std3__44plusIlEEE10Policy1000EN6thrust24THRUST_300001_SM_1000_NS6detail15normal_iteratorINSD_10device_ptrIlEEEEPljS9_llNS7_10__identityEEEvT0_T1_T2_T3_T4_T6_E12temp_storage+32];
	add.s64 	%rd380, %rd378, %rd379;
	ld.shared.u64 	%rd381, [_ZZN3cub18CUB_300001_SM_10006detail6reduce28DeviceReduceSingleTileKernelINS2_10policy_hubIljN4cuda3std3__44plusIlEEE10Policy1000EN6thrust24THRUST_300001_SM_1000_NS6detail15normal_iteratorINSD_10device_ptrIlEEEEPljS9_llNS7_10__identityEEEvT0_T1_T2_T3_T4_T6_E12temp_storage+40];
	add.s64 	%rd382, %rd380, %rd381;
	ld.shared.u64 	%rd383, [_ZZN3cub18CUB_300001_SM_10006detail6reduce28DeviceReduceSingleTileKernelINS2_10policy_hubIljN4cuda3std3__44plusIlEEE10Policy1000EN6thrust24THRUST_300001_SM_1000_NS6detail15normal_iteratorINSD_10device_ptrIlEEEEPljS9_llNS7_10__identityEEEvT0_T1_T2_T3_T4_T6_E12temp_storage+48];
	add.s64 	%rd384, %rd382, %rd383;
	ld.shared.u64 	%rd385, [_ZZN3cub18CUB_300001_SM_10006detail6reduce28DeviceReduceSingleTileKernelINS2_10policy_hubIljN4cuda3std3__44plusIlEEE10Policy1000EN6thrust24THRUST_300001_SM_1000_NS6detail15normal_iteratorINSD_10device_ptrIlEEEEPljS9_llNS7_10__identityEEEvT0_T1_T2_T3_T4_T6_E12temp_storage+56];
	add.s64 	%rd386, %rd384, %rd385;
	ld.shared.u64 	%rd387, [_ZZN3cub18CUB_300001_SM_10006detail6reduce28DeviceReduceSingleTileKernelINS2_10policy_hubIljN4cuda3std3__44plusIlEEE10Policy1000EN6thrust24THRUST_300001_SM_1000_NS6detail15normal_iteratorINSD_10device_ptrIlEEEEPljS9_llNS7_10__identityEEEvT0_T1_T2_T3_T4_T6_E12temp_storage+64];
	add.s64 	%rd388, %rd386, %rd387;
	ld.shared.u64 	%rd389, [_ZZN3cub18CUB_300001_SM_10006detail6reduce28DeviceReduceSingleTileKernelINS2_10policy_hubIljN4cuda3std3__44plusIlEEE10Policy1000EN6thrust24THRUST_300001_SM_1000_NS6detail15normal_iteratorINSD_10device_ptrIlEEEEPljS9_llNS7_10__identityEEEvT0_T1_T2_T3_T4_T6_E12temp_storage+72];
	add.s64 	%rd390, %rd388, %rd389;
	ld.shared.u64 	%rd391, [_ZZN3cub18CUB_300001_SM_10006detail6reduce28DeviceReduceSingleTileKernelINS2_10policy_hubIljN4cuda3std3__44plusIlEEE10Policy1000EN6thrust24THRUST_300001_SM_1000_NS6detail15normal_iteratorINSD_10device_ptrIlEEEEPljS9_llNS7_10__identityEEEvT0_T1_T2_T3_T4_T6_E12temp_storage+80];
	add.s64 	%rd392, %rd390, %rd391;
	ld.shared.u64 	%rd393, [_ZZN3cub18CUB_300001_SM_10006detail6reduce28DeviceReduceSingleTileKernelINS2_10policy_hubIljN4cuda3std3__44plusIlEEE10Policy1000EN6thrust24THRUST_300001_SM_1000_NS6detail15normal_iteratorINSD_10device_ptrIlEEEEPljS9_llNS7_10__identityEEEvT0_T1_T2_T3_T4_T6_E12temp_storage+88];
	add.s64 	%rd394, %rd392, %rd393;
	ld.shared.u64 	%rd395, [_ZZN3cub18CUB_300001_SM_10006detail6reduce28DeviceReduceSingleTileKernelINS2_10policy_hubIljN4cuda3std3__44plusIlEEE10Policy1000EN6thrust24THRUST_300001_SM_1000_NS6detail15normal_iteratorINSD_10device_ptrIlEEEEPljS9_llNS7_10__identityEEEvT0_T1_T2_T3_T4_T6_E12temp_storage+96];
	add.s64 	%rd396, %rd394, %rd395;
	ld.shared.u64 	%rd397, [_ZZN3cub18CUB_300001_SM_10006detail6reduce28DeviceReduceSingleTileKernelINS2_10policy_hubIljN4cuda3std3__44plusIlEEE10Policy1000EN6thrust24THRUST_300001_SM_1000_NS6detail15normal_iteratorINSD_10device_ptrIlEEEEPljS9_llNS7_10__identityEEEvT0_T1_T2_T3_T4_T6_E12temp_storage+104];
	add.s64 	%rd398, %rd396, %rd397;
	ld.shared.u64 	%rd399, [_ZZN3cub18CUB_300001_SM_10006detail6reduce28DeviceReduceSingleTileKernelINS2_10policy_hubIljN4cuda3std3__44plusIlEEE10Policy1000EN6thrust24THRUST_300001_SM_1000_NS6detail15normal_iteratorINSD_10device_ptrIlEEEEPljS9_llNS7_10__identityEEEvT0_T1_T2_T3_T4_T6_E12temp_storage+112];
	add.s64 	%rd400, %rd398, %rd399;
	ld.shared.u64 	%rd401, [_ZZN3cub18CUB_300001_SM_10006detail6reduce28DeviceReduceSingleTileKernelINS2_10policy_hubIljN4cuda3std3__44plusIlEEE10Policy1000EN6thrust24THRUST_300001_SM_1000_NS6detail15normal_iteratorINSD_10device_ptrIlEEEEPljS9_llNS7_10__identityEEEvT0_T1_T2_T3_T4_T6_E12temp_storage+120];
	add.s64 	%rd402, %rd400, %rd401;
	ld.shared.u64 	%rd403, [_ZZN3cub18CUB_300001_SM_10006detail6reduce28DeviceReduceSingleTileKernelINS2_10policy_hubIljN4cuda3std3__44plusIlEEE10Policy1000EN6thrust24THRUST_300001_SM_1000_NS6detail15normal_iteratorINSD_10device_ptrIlEEEEPljS9_llNS7_10__identityEEEvT0_T1_T2_T3_T4_T6_E12temp_storage+128];
	add.s64 	%rd404, %rd402, %rd403;
	ld.shared.u64 	%rd405, [_ZZN3cub18CUB_300001_SM_10006detail6reduce28DeviceReduceSingleTileKernelINS2_10policy_hubIljN4cuda3std3__44plusIlEEE10Policy1000EN6thrust24THRUST_300001_SM_1000_NS6detail15normal_iteratorINSD_10device_ptrIlEEEEPljS9_llNS7_10__identityEEEvT0_T1_T2_T3_T4_T6_E12temp_storage+136];
	add.s64 	%rd430, %rd404, %rd405;
	bra.uni 	$L__BB6_50;
$L__BB6_24:
	// begin inline asm
	mov.u32 %r148, %laneid;
	// end inline asm
	and.b32  	%r199, %r1, 992;
	add.s32 	%r200, %r199, 32;
	setp.gt.u32 	%p35, %r200, %r51;
	not.b32 	%r201, %r199;
	add.s32 	%r202, %r51, %r201;
	selp.b32 	%r197, %r202, 31, %p35;
	mov.b64 	{%r150, %r155}, %rd418;
	mov.b32 	%r156, 1;
	mov.b32 	%r198, -1;
	// begin inline asm
	shfl.sync.down.b32 %r149, %r150, %r156, %r197, %r198;
	// end inline asm
	// begin inline asm
	shfl.sync.down.b32 %r154, %r155, %r156, %r197, %r198;
	// end inline asm
	mov.b64 	%rd305, {%r149, %r154};
	setp.lt.s32 	%p36, %r148, %r197;
	selp.b64 	%rd306, %rd305, 0, %p36;
	add.s64 	%rd307, %rd306, %rd418;
	mov.b64 	{%r160, %r165}, %rd307;
	mov.b32 	%r166, 2;
	// begin inline asm
	shfl.sync.down.b32 %r159, %r160, %r166, %r197, %r198;
	// end inline asm
	// begin inline asm
	shfl.sync.down.b32 %r164, %r165, %r166, %r197, %r198;
	// end inline asm
	mov.b64 	%rd308, {%r159, %r164};
	add.s32 	%r203, %r148, 2;
	setp.gt.s32 	%p37, %r203, %r197;
	selp.b64 	%rd309, 0, %rd308, %p37;
	add.s64 	%rd310, %rd309, %rd307;
	mov.b64 	{%r170, %r175}, %rd310;
	mov.b32 	%r176, 4;
	// begin inline asm
	shfl.sync.down.b32 %r169, %r170, %r176, %r197, %r198;
	// end inline asm
	// begin inline asm
	shfl.sync.down.b32 %r174, %r175, %r176, %r197, %r198;
	// end inline asm
	mov.b64 	%rd311, {%r169, %r174};
	add.s32 	%r204, %r148, 4;
	setp.gt.s32 	%p38, %r204, %r197;
	selp.b64 	%rd312, 0, %rd311, %p38;
	add.s64 	%rd313, %rd312, %rd310;
	mov.b64 	{%r180, %r185}, %rd313;
	mov.b32 	%r186, 8;
	// begin inline asm
	shfl.sync.down.b32 %r179, %r180, %r186, %r197, %r198;
	// end inline asm
	// begin inline asm
	shfl.sync.down.b32 %r184, %r185, %r186, %r197, %r198;
	// end inline asm
	mov.b64 	%rd314, {%r179, %r184};
	add.s32 	%r205, %r148, 8;
	setp.gt.s32 	%p39, %r205, %r197;
	selp.b64 	%rd315, 0, %rd314, %p39;
	add.s64 	%rd316, %rd315, %rd313;
	mov.b64 	{%r190, %r195}, %rd316;
	mov.b32 	%r196, 16;
	// begin inline asm
	shfl.sync.down.b32 %r189, %r190, %r196, %r197, %r198;
	// end inline asm
	// begin inline asm
	shfl.sync.down.b32 %r194, %r195, %r196, %r197, %r198;
	// end inline asm
	mov.b64 	%rd317, {%r189, %r194};
	add.s32 	%r206, %r148, 16;
	setp.gt.s32 	%p40, %r206, %r197;
	selp.b64 	%rd318, 0, %rd317, %p40;
	add.s64 	%rd430, %rd318, %rd316;
	setp.ne.s32 	%p41, %r148, 0;
	@%p41 bra 	$L__BB6_26;
	shr.u32 	%r207, %r1, 2;
	and.b32  	%r208, %r207, 248;
	mov.u32 	%r209, _ZZN3cub18CUB_300001_SM_10006detail6reduce28DeviceReduceSingleTileKernelINS2_10policy_hubIljN4cuda3std3__44plusIlEEE10Policy1000EN6thrust24THRUST_300001_SM_1000_NS6detail15normal_iteratorINSD_10device_ptrIlEEEEPljS9_llNS7_10__identityEEEvT0_T1_T2_T3_T4_T6_E12temp_storage;
	add.s32 	%r210, %r209, %r208;
	st.shared.u64 	[%r210+16], %rd430;
$L__BB6_26:
	bar.sync 	0;
	setp.ne.s32 	%p42, %r1, 0;
	@%p42 bra 	$L__BB6_50;
	setp.gt.u32 	%p43, %r51, 32;
	ld.shared.u64 	%rd319, [_ZZN3cub18CUB_300001_SM_10006detail6reduce28DeviceReduceSingleTileKernelINS2_10policy_hubIljN4cuda3std3__44plusIlEEE10Policy1000EN6thrust24THRUST_300001_SM_1000_NS6detail15normal_iteratorINSD_10device_ptrIlEEEEPljS9_llNS7_10__identityEEEvT0_T1_T2_T3_T4_T6_E12temp_storage+24];
	selp.b64 	%rd320, %rd319, 0, %p43;
	add.s64 	%rd321, %rd320, %rd430;
	setp.gt.u32 	%p44, %r51, 64;
	ld.shared.u64 	%rd322, [_ZZN3cub18CUB_300001_SM_10006detail6reduce28DeviceReduceSingleTileKernelINS2_10policy_hubIljN4cuda3std3__44plusIlEEE10Policy1000EN6thrust24THRUST_300001_SM_1000_NS6detail15normal_iteratorINSD_10device_ptrIlEEEEPljS9_llNS7_10__identityEEEvT0_T1_T2_T3_T4_T6_E12temp_storage+32];
	selp.b64 	%rd323, %rd322, 0, %p44;
	add.s64 	%rd324, %rd321, %rd323;
	setp.gt.u32 	%p45, %r51, 96;
	ld.shared.u64 	%rd325, [_ZZN3cub18CUB_300001_SM_10006detail6reduce28DeviceReduceSingleTileKernelINS2_10policy_hubIljN4cuda3std3__44plusIlEEE10Policy1000EN6thrust24THRUST_300001_SM_1000_NS6detail15normal_iteratorINSD_10device_ptrIlEEEEPljS9_llNS7_10__identityEEEvT0_T1_T2_T3_T4_T6_E12temp_storage+40];
	selp.b64 	%rd326, %rd325, 0, %p45;
	add.s64 	%rd327, %rd324, %rd326;
	setp.gt.u32 	%p46, %r51, 128;
	ld.shared.u64 	%rd328, [_ZZN3cub18CUB_300001_SM_10006detail6reduce28DeviceReduceSingleTileKernelINS2_10policy_hubIljN4cuda3std3__44plusIlEEE10Policy1000EN6thrust24THRUST_300001_SM_1000_NS6detail15normal_iteratorINSD_10device_ptrIlEEEEPljS9_llNS7_10__identityEEEvT0_T1_T2_T3_T4_T6_E12temp_storage+48];
	selp.b64 	%rd329, %rd328, 0, %p46;
	add.s64 	%rd330, %rd327, %rd329;
	setp.gt.u32 	%p47, %r51, 160;
	ld.shared.u64 	%rd331, [_ZZN3cub18CUB_300001_SM_10006detail6reduce28DeviceReduceSingleTileKernelINS2_10policy_hubIljN4cuda3std3__44plusIlEEE10Policy1000EN6thrust24THRUST_300001_SM_1000_NS6detail15normal_iteratorINSD_10device_ptrIlEEEEPljS9_llNS7_10__identityEEEvT0_T1_T2_T3_T4_T6_E12temp_storage+56];
	selp.b64 	%rd332, %rd331, 0, %p47;
	add.s64 	%rd333, %rd330, %rd332;
	setp.gt.u32 	%p48, %r51, 192;
	ld.shared.u64 	%rd334, [_ZZN3cub18CUB_300001_SM_10006detail6reduce28DeviceReduceSingleTileKernelINS2_10policy_hubIljN4cuda3std3__44plusIlEEE10Policy1000EN6thrust24THRUST_300001_SM_1000_NS6detail15normal_iteratorINSD_10device_ptrIlEEEEPljS9_llNS7_10__identityEEEvT0_T1_T2_T3_T4_T6_E12temp_storage+64];
	selp.b64 	%rd335, %rd334, 0, %p48;
	add.s64 	%rd336, %rd333, %rd335;
	setp.gt.u32 	%p49, %r51, 224;
	ld.shared.u64 	%rd337, [_ZZN3cub18CUB_300001_SM_10006detail6reduce28DeviceReduceSingleTileKernelINS2_10policy_hubIljN4cuda3std3__44plusIlEEE10Policy1000EN6thrust24THRUST_300001_SM_1000_NS6detail15normal_iteratorINSD_10device_ptrIlEEEEPljS9_llNS7_10__identityEEEvT0_T1_T2_T3_T4_T6_E12temp_storage+72];
	selp.b64 	%rd338, %rd337, 0, %p49;
	add.s64 	%rd339, %rd336, %rd338;
	setp.gt.u32 	%p50, %r51, 256;
	ld.shared.u64 	%rd340, [_ZZN3cub18CUB_300001_SM_10006detail6reduce28DeviceReduceSingleTileKernelINS2_10policy_hubIljN4cuda3std3__44plusIlEEE10Policy1000EN6thrust24THRUST_300001_SM_1000_NS6detail15normal_iteratorINSD_10device_ptrIlEEEEPljS9_llNS7_10__identityEEEvT0_T1_T2_T3_T4_T6_E12temp_storage+80];
	selp.b64 	%rd341, %rd340, 0, %p50;
	add.s64 	%rd342, %rd339, %rd341;
	setp.gt.u32 	%p51, %r51, 288;
	ld.shared.u64 	%rd343, [_ZZN3cub18CUB_300001_SM_10006detail6reduce28DeviceReduceSingleTileKernelINS2_10policy_hubIljN4cuda3std3__44plusIlEEE10Policy1000EN6thrust24THRUST_300001_SM_1000_NS6detail15normal_iteratorINSD_10device_ptrIlEEEEPljS9_llNS7_10__identityEEEvT0_T1_T2_T3_T4_T6_E12temp_storage+88];
	selp.b64 	%rd344, %rd343, 0, %p51;
	add.s64 	%rd345, %rd342, %rd344;
	setp.gt.u32 	%p52, %r51, 320;
	ld.shared.u64 	%rd346, [_ZZN3cub18CUB_300001_SM_10006detail6reduce28DeviceReduceSingleTileKernelINS2_10policy_hubIljN4cuda3std3__44plusIlEEE10Policy1000EN6thrust24THRUST_300001_SM_1000_NS6detail15normal_iteratorINSD_10device_ptrIlEEEEPljS9_llNS7_10__identityEEEvT0_T1_T2_T3_T4_T6_E12temp_storage+96];
	selp.b64 	%rd347, %rd346, 0, %p52;
	add.s64 	%rd348, %rd345, %rd347;
	setp.gt.u32 	%p53, %r51, 352;
	ld.shared.u64 	%rd349, [_ZZN3cub18CUB_300001_SM_10006detail6reduce28DeviceReduceSingleTileKernelINS2_10policy_hubIljN4cuda3std3__44plusIlEEE10Policy1000EN6thrust24THRUST_300001_SM_1000_NS6detail15normal_iteratorINSD_10device_ptrIlEEEEPljS9_llNS7_10__identityEEEvT0_T1_T2_T3_T4_T6_E12temp_storage+104];
	selp.b64 	%rd350, %rd349, 0, %p53;
	add.s64 	%rd351, %rd348, %rd350;
	setp.gt.u32 	%p54, %r51, 384;
	ld.shared.u64 	%rd352, [_ZZN3cub18CUB_300001_SM_10006detail6reduce28DeviceReduceSingleTileKernelINS2_10policy_hubIljN4cuda3std3__44plusIlEEE10Policy1000EN6thrust24THRUST_300001_SM_1000_NS6detail15normal_iteratorINSD_10device_ptrIlEEEEPljS9_llNS7_10__identityEEEvT0_T1_T2_T3_T4_T6_E12temp_storage+112];
	selp.b64 	%rd353, %rd352, 0, %p54;
	add.s64 	%rd354, %rd351, %rd353;
	setp.gt.u32 	%p55, %r51, 416;
	ld.shared.u64 	%rd355, [_ZZN3cub18CUB_300001_SM_10006detail6reduce28DeviceReduceSingleTileKernelINS2_10policy_hubIljN4cuda3std3__44plusIlEEE10Policy1000EN6thrust24THRUST_300001_SM_1000_NS6detail15normal_iteratorINSD_10device_ptrIlEEEEPljS9_llNS7_10__identityEEEvT0_T1_T2_T3_T4_T6_E12temp_storage+120];
	selp.b64 	%rd356, %rd355, 0, %p55;
	add.s64 	%rd357, %rd354, %rd356;
	setp.gt.u32 	%p56, %r51, 448;
	ld.shared.u64 	%rd358, [_ZZN3cub18CUB_300001_SM_10006detail6reduce28DeviceReduceSingleTileKernelINS2_10policy_hubIljN4cuda3std3__44plusIlEEE10Policy1000EN6thrust24THRUST_300001_SM_1000_NS6detail15normal_iteratorINSD_10device_ptrIlEEEEPljS9_llNS7_10__identityEEEvT0_T1_T2_T3_T4_T6_E12temp_storage+128];
	selp.b64 	%rd359, %rd358, 0, %p56;
	add.s64 	%rd360, %rd357, %rd359;
	setp.gt.u32 	%p57, %r51, 480;
	ld.shared.u64 	%rd361, [_ZZN3cub18CUB_300001_SM_10006detail6reduce28DeviceReduceSingleTileKernelINS2_10policy_hubIljN4cuda3std3__44plusIlEEE10Policy1000EN6thrust24THRUST_300001_SM_1000_NS6detail15normal_iteratorINSD_10device_ptrIlEEEEPljS9_llNS7_10__identityEEEvT0_T1_T2_T3_T4_T6_E12temp_storage+136];
	selp.b64 	%rd362, %rd361, 0, %p57;
	add.s64 	%rd430, %rd360, %rd362;
	bra.uni 	$L__BB6_50;
$L__BB6_28:
	mov.u32 	%r21, %tid.x;
	mul.wide.u32 	%rd52, %r21, 8;
	add.s64 	%rd28, %rd2, %rd52;
	ld.global.u64 	%rd53, [%rd28];
	ld.global.u64 	%rd54, [%rd28+4096];
	ld.global.u64 	%rd55, [%rd28+8192];
	ld.global.u64 	%rd56, [%rd28+12288];
	ld.global.u64 	%rd57, [%rd28+16384];
	ld.global.u64 	%rd58, [%rd28+20480];
	ld.global.u64 	%rd59, [%rd28+24576];
	add.s64 	%rd60, %rd54, %rd53;
	add.s64 	%rd61, %rd55, %rd60;
	add.s64 	%rd62, %rd56, %rd61;
	add.s64 	%rd63, %rd57, %rd62;
	add.s64 	%rd64, %rd58, %rd63;
	add.s64 	%rd429, %rd59, %rd64;
	add.s32 	%r22, %r51, -3584;
	setp.lt.u32 	%p3, %r22, 3584;
	mov.b32 	%r276, 3584;
	@%p3 bra 	$L__BB6_32;
	mov.b32 	%r276, 3584;
$L__BB6_30:
	mul.wide.u32 	%rd65, %r276, 8;
	add.s64 	%rd66, %rd28, %rd65;
	ld.global.u64 	%rd67, [%rd66];
	ld.global.u64 	%rd68, [%rd66+4096];
	ld.global.u64 	%rd69, [%rd66+8192];
	ld.global.u64 	%rd70, [%rd66+12288];
	ld.global.u64 	%rd71, [%rd66+16384];
	ld.global.u64 	%rd72, [%rd66+20480];
	ld.global.u64 	%rd73, [%rd66+24576];
	add.s64 	%rd74, %rd67, %rd429;
	add.s64 	%rd75, %rd68, %rd74;
	add.s64 	%rd76, %rd69, %rd75;
	add.s64 	%rd77, %rd70, %rd76;
	add.s64 	%rd78, %rd71, %rd77;
	add.s64 	%rd79, %rd72, %rd78;
	add.s64 	%rd429, %rd73, %rd79;
	sub.s32 	%r54, %r51, %r276;
	setp.lt.u32 	%p4, %r54, 3584;
	@%p4 bra 	$L__BB6_46;
	add.s32 	%r276, %r276, 3584;
	setp.le.u32 	%p5, %r276, %r22;
	@%p5 bra 	$L__BB6_30;
$L__BB6_32:
	setp.le.u32 	%p6, %r51, %r276;
	sub.s32 	%r55, %r51, %r276;
	setp.ge.s32 	%p7, %r21, %r55;
	or.pred  	%p8, %p6, %p7;
	@%p8 bra 	$L__BB6_46;
	not.b32 	%r57, %r21;
	add.s32 	%r58, %r51, %r57;
	sub.s32 	%r59, %r58, %r276;
	shr.u32 	%r60, %r59, 9;
	add.s32 	%r26, %r60, 1;
	and.b32  	%r27, %r26, 15;
	setp.lt.u32 	%p9, %r59, 7680;
	mov.u32 	%r281, %r21;
	@%p9 bra 	$L__BB6_37;
	or.b32  	%r279, %r21, 4096;
	add.s32 	%r278, %r21, %r276;
	and.b32  	%r61, %r26, 16777200;
	neg.s32 	%r277, %r61;
$L__BB6_35:
	.pragma "nounroll";
	mul.wide.u32 	%rd81, %r278, 8;
	add.s64 	%rd82, %rd2, %rd81;
	ld.global.u64 	%rd83, [%rd82];
	add.s64 	%rd84, %rd83, %rd429;
	add.s32 	%r62, %r278, 512;
	mul.wide.u32 	%rd85, %r62, 8;
	add.s64 	%rd86, %rd2, %rd85;
	ld.global.u64 	%rd87, [%rd86];
	add.s64 	%rd88, %rd87, %rd84;
	add.s32 	%r63, %r278, 1024;
	mul.wide.u32 	%rd89, %r63, 8;
	add.s64 	%rd90, %rd2, %rd89;
	ld.global.u64 	%rd91, [%rd90];
	add.s64 	%rd92, %rd91, %rd88;
	add.s32 	%r64, %r278, 1536;
	mul.wide.u32 	%rd93, %r64, 8;
	add.s64 	%rd94, %rd2, %rd93;
	ld.global.u64 	%rd95, [%rd94];
	add.s64 	%rd96, %rd95, %rd92;
	add.s32 	%r65, %r278, 2048;
	mul.wide.u32 	%rd97, %r65, 8;
	add.s64 	%rd98, %rd2, %rd97;
	ld.global.u64 	%rd99, [%rd98];
	add.s64 	%rd100, %rd99, %rd96;
	add.s32 	%r66, %r278, 2560;
	mul.wide.u32 	%rd101, %r66, 8;
	add.s64 	%rd102, %rd2, %rd101;
	ld.global.u64 	%rd103, [%rd102];
	add.s64 	%rd104, %rd103, %rd100;
	add.s32 	%r67, %r278, 3072;
	mul.wide.u32 	%rd105, %r67, 8;
	add.s64 	%rd106, %rd2, %rd105;
	ld.global.u64 	%rd107, [%rd106];
	add.s64 	%rd108, %rd107, %rd104;
	add.s32 	%r68, %r278, 3584;
	mul.wide.u32 	%rd109, %r68, 8;
	add.s64 	%rd110, %rd2, %rd109;
	ld.global.u64 	%rd111, [%rd110];
	add.s64 	%rd112, %rd111, %rd108;
	add.s32 	%r69, %r278, 4096;
	mul.wide.u32 	%rd113, %r69, 8;
	add.s64 	%rd114, %rd2, %rd113;
	ld.global.u64 	%rd115, [%rd114];
	add.s64 	%rd116, %rd115, %rd112;
	add.s32 	%r70, %r278, 4608;
	mul.wide.u32 	%rd117, %r70, 8;
	add.s64 	%rd118, %rd2, %rd117;
	ld.global.u64 	%rd119, [%rd118];
	add.s64 	%rd120, %rd119, %rd116;
	add.s32 	%r71, %r278, 5120;
	mul.wide.u32 	%rd121, %r71, 8;
	add.s64 	%rd122, %rd2, %rd121;
	ld.global.u64 	%rd123, [%rd122];
	add.s64 	%rd124, %rd123, %rd120;
	add.s32 	%r72, %r278, 5632;
	mul.wide.u32 	%rd125, %r72, 8;
	add.s64 	%rd126, %rd2, %rd125;
	ld.global.u64 	%rd127, [%rd126];
	add.s64 	%rd128, %rd127, %rd124;
	add.s32 	%r73, %r278, 6144;
	mul.wide.u32 	%rd129, %r73, 8;
	add.s64 	%rd130, %rd2, %rd129;
	ld.global.u64 	%rd131, [%rd130];
	add.s64 	%rd132, %rd131, %rd128;
	add.s32 	%r74, %r278, 6656;
	mul.wide.u32 	%rd133, %r74, 8;
	add.s64 	%rd134, %rd2, %rd133;
	ld.global.u64 	%rd135, [%rd134];
	add.s64 	%rd136, %rd135, %rd132;
	add.s32 	%r75, %r278, 7168;
	mul.wide.u32 	%rd137, %r75, 8;
	add.s64 	%rd138, %rd2, %rd137;
	ld.global.u64 	%rd139, [%rd138];
	add.s64 	%rd140, %rd139, %rd136;
	add.s32 	%r76, %r278, 7680;
	mul.wide.u32 	%rd141, %r76, 8;
	add.s64 	%rd142, %rd2, %rd141;
	ld.global.u64 	%rd143, [%rd142];
	add.s64 	%rd429, %rd143, %rd140;
	add.s32 	%r279, %r279, 8192;
	add.s32 	%r278, %r278, 8192;
	add.s32 	%r277, %r277, 16;
	setp.ne.s32 	%p10, %r277, 0;
	@%p10 bra 	$L__BB6_35;
	add.s32 	%r281, %r279, -4096;
$L__BB6_37:
	setp.eq.s32 	%p11, %r27, 0;
	@%p11 bra 	$L__BB6_46;
	and.b32  	%r39, %r26, 7;
	setp.lt.u32 	%p12, %r27, 8;
	@%p12 bra 	$L__BB6_40;
	add.s32 	%r77, %r281, %r276;
	mul.wide.u32 	%rd145, %r77, 8;
	add.s64 	%rd146, %rd2, %rd145;
	ld.global.u64 	%rd147, [%rd146];
	add.s64 	%rd148, %rd147, %rd429;
	add.s32 	%r78, %r77, 512;
	mul.wide.u32 	%rd149, %r78, 8;
	add.s64 	%rd150, %rd2, %rd149;
	ld.global.u64 	%rd151, [%rd150];
	add.s64 	%rd152, %rd151, %rd148;
	add.s32 	%r79, %r77, 1024;
	mul.wide.u32 	%rd153, %r79, 8;
	add.s64 	%rd154, %rd2, %rd153;
	ld.global.u64 	%rd155, [%rd154];
	add.s64 	%rd156, %rd155, %rd152;
	add.s32 	%r80, %r77, 1536;
	mul.wide.u32 	%rd157, %r80, 8;
	add.s64 	%rd158, %rd2, %rd157;
	ld.global.u64 	%rd159, [%rd158];
	add.s64 	%rd160, %rd159, %rd156;
	add.s32 	%r81, %r77, 2048;
	mul.wide.u32 	%rd161, %r81, 8;
	add.s64 	%rd162, %rd2, %rd161;
	ld.global.u64 	%rd163, [%rd162];
	add.s64 	%rd164, %rd163, %rd160;
	add.s32 	%r82, %r77, 2560;
	mul.wide.u32 	%rd165, %r82, 8;
	add.s64 	%rd166, %rd2, %rd165;
	ld.global.u64 	%rd167, [%rd166];
	add.s64 	%rd168, %rd167, %rd164;
	add.s32 	%r83, %r77, 3072;
	mul.wide.u32 	%rd169, %r83, 8;
	add.s64 	%rd170, %rd2, %rd169;
	ld.global.u64 	%rd171, [%rd170];
	add.s64 	%rd172, %rd171, %rd168;
	add.s32 	%r84, %r77, 3584;
	mul.wide.u32 	%rd173, %r84, 8;
	add.s64 	%rd174, %rd2, %rd173;
	ld.global.u64 	%rd175, [%rd174];
	add.s64 	%rd429, %rd175, %rd172;
	add.s32 	%r281, %r281, 4096;
$L__BB6_40:
	setp.eq.s32 	%p13, %r39, 0;
	@%p13 bra 	$L__BB6_46;
	and.b32  	%r42, %r26, 3;
	setp.lt.u32 	%p14, %r39, 4;
	@%p14 bra 	$L__BB6_43;
	add.s32 	%r85, %r281, %r276;
	mul.wide.u32 	%rd177, %r85, 8;
	add.s64 	%rd178, %rd2, %rd177;
	ld.global.u64 	%rd179, [%rd178];
	add.s64 	%rd180, %rd179, %rd429;
	add.s32 	%r86, %r85, 512;
	mul.wide.u32 	%rd181, %r86, 8;
	add.s64 	%rd182, %rd2, %rd181;
	ld.global.u64 	%rd183, [%rd182];
	add.s64 	%rd184, %rd183, %rd180;
	add.s32 	%r87, %r85, 1024;
	mul.wide.u32 	%rd185, %r87, 8;
	add.s64 	%rd186, %rd2, %rd185;
	ld.global.u64 	%rd187, [%rd186];
	add.s64 	%rd188, %rd187, %rd184;
	add.s32 	%r88, %r85, 1536;
	mul.wide.u32 	%rd189, %r88, 8;
	add.s64 	%rd190, %rd2, %rd189;
	ld.global.u64 	%rd191, [%rd190];
	add.s64 	%rd429, %rd191, %rd188;
	add.s32 	%r281, %r281, 2048;
$L__BB6_43:
	setp.eq.s32 	%p15, %r42, 0;
	@%p15 bra 	$L__BB6_46;
	add.s32 	%r284, %r281, %r276;
	neg.s32 	%r283, %r42;
$L__BB6_45:
	.pragma "nounroll";
	mul.wide.u32 	%rd192, %r284, 8;
	add.s64 	%rd193, %rd2, %rd192;
	ld.global.u64 	%rd194, [%rd193];
	add.s64 	%rd429, %rd194, %rd429;
	add.s32 	%r284, %r284, 512;
	add.s32 	%r283, %r283, 1;
	setp.ne.s32 	%p16, %r283, 0;
	@%p16 bra 	$L__BB6_45;
$L__BB6_46:
	// begin inline asm
	mov.u32 %r89, %laneid;
	// end inline asm
	mov.b64 	{%r91, %r96}, %rd429;
	mov.b32 	%r97, 1;
	mov.b32 	%r138, 31;
	mov.b32 	%r139, -1;
	// begin inline asm
	shfl.sync.down.b32 %r90, %r91, %r97, %r138, %r139;
	// end inline asm
	// begin inline asm
	shfl.sync.down.b32 %r95, %r96, %r97, %r138, %r139;
	// end inline asm
	mov.b64 	%rd195, {%r90, %r95};
	setp.gt.s32 	%p17, %r89, 30;
	selp.b64 	%rd196, 0, %rd195, %p17;
	add.s64 	%rd197, %rd196, %rd429;
	mov.b64 	{%r101, %r106}, %rd197;
	mov.b32 	%r107, 2;
	// begin inline asm
	shfl.sync.down.b32 %r100, %r101, %r107, %r138, %r139;
	// end inline asm
	// begin inline asm
	shfl.sync.down.b32 %r105, %r106, %r107, %r138, %r139;
	// end inline asm
	mov.b64 	%rd198, {%r100, %r105};
	setp.gt.s32 	%p18, %r89, 29;
	selp.b64 	%rd199, 0, %rd198, %p18;
	add.s64 	%rd200, %rd199, %rd197;
	mov.b64 	{%r111, %r116}, %rd200;
	mov.b32 	%r117, 4;
	// begin inline asm
	shfl.sync.down.b32 %r110, %r111, %r117, %r138, %r139;
	// end inline asm
	// begin inline asm
	shfl.sync.down.b32 %r115, %r116, %r117, %r138, %r139;
	// end inline asm
	mov.b64 	%rd201, {%r110, %r115};
	setp.gt.s32 	%p19, %r89, 27;
	selp.b64 	%rd202, 0, %rd201, %p19;
	add.s64 	%rd203, %rd202, %rd200;
	mov.b64 	{%r121, %r126}, %rd203;
	mov.b32 	%r127, 8;
	// begin inline asm
	shfl.sync.down.b32 %r120, %r121, %r127, %r138, %r139;
	// end inline asm
	// begin inline asm
	shfl.sync.down.b32 %r125, %r126, %r127, %r138, %r139;
	// end inline asm
	mov.b64 	%rd204, {%r120, %r125};
	setp.gt.s32 	%p20, %r89, 23;
	selp.b64 	%rd205, 0, %rd204, %p20;
	add.s64 	%rd206, %rd205, %rd203;
	mov.b64 	{%r131, %r136}, %rd206;
	mov.b32 	%r137, 16;
	// begin inline asm
	shfl.sync.down.b32 %r130, %r131, %r137, %r138, %r139;
	// end inline asm
	// begin inline asm
	shfl.sync.down.b32 %r135, %r136, %r137, %r138, %r139;
	// end inline asm
	mov.b64 	%rd207, {%r130, %r135};
	setp.gt.s32 	%p21, %r89, 15;
	selp.b64 	%rd208, 0, %rd207, %p21;
	add.s64 	%rd430, %rd208, %rd206;
	setp.ne.s32 	%p22, %r89, 0;
	@%p22 bra 	$L__BB6_48;
	shr.u32 	%r140, %r21, 2;
	and.b32  	%r141, %r140, 248;
	mov.u32 	%r142, _ZZN3cub18CUB_300001_SM_10006detail6reduce28DeviceReduceSingleTileKernelINS2_10policy_hubIljN4cuda3std3__44plusIlEEE10Policy1000EN6thrust24THRUST_300001_SM_1000_NS6detail15normal_iteratorINSD_10device_ptrIlEEEEPljS9_llNS7_10__identityEEEvT0_T1_T2_T3_T4_T6_E12temp_storage;
	add.s32 	%r143, %r142, %r141;
	st.shared.u64 	[%r143+16], %rd430;
$L__BB6_48:
	bar.sync 	0;
	setp.ne.s32 	%p23, %r21, 0;
	@%p23 bra 	$L__BB6_50;
	ld.shared.u64 	%rd209, [_ZZN3cub18CUB_300001_SM_10006detail6reduce28DeviceReduceSingleTileKernelINS2_10policy_hubIljN4cuda3std3__44plusIlEEE10Policy1000EN6thrust24THRUST_300001_SM_1000_NS6detail15normal_iteratorINSD_10device_ptrIlEEEEPljS9_llNS7_10__identityEEEvT0_T1_T2_T3_T4_T6_E12temp_storage+24];
	add.s64 	%rd210, %rd209, %rd430;
	ld.shared.u64 	%rd211, [_ZZN3cub18CUB_300001_SM_10006detail6reduce28DeviceReduceSingleTileKernelINS2_10policy_hubIljN4cuda3std3__44plusIlEEE10Policy1000EN6thrust24THRUST_300001_SM_1000_NS6detail15normal_iteratorINSD_10device_ptrIlEEEEPljS9_llNS7_10__identityEEEvT0_T1_T2_T3_T4_T6_E12temp_storage+32];
	add.s64 	%rd212, %rd210, %rd211;
	ld.shared.u64 	%rd213, [_ZZN3cub18CUB_300001_SM_10006detail6reduce28DeviceReduceSingleTileKernelINS2_10policy_hubIljN4cuda3std3__44plusIlEEE10Policy1000EN6thrust24THRUST_300001_SM_1000_NS6detail15normal_iteratorINSD_10device_ptrIlEEEEPljS9_llNS7_10__identityEEEvT0_T1_T2_T3_T4_T6_E12temp_storage+40];
	add.s64 	%rd214, %rd212, %rd213;
	ld.shared.u64 	%rd215, [_ZZN3cub18CUB_300001_SM_10006detail6reduce28DeviceReduceSingleTileKernelINS2_10policy_hubIljN4cuda3std3__44plusIlEEE10Policy1000EN6thrust24THRUST_300001_SM_1000_NS6detail15normal_iteratorINSD_10device_ptrIlEEEEPljS9_llNS7_10__identityEEEvT0_T1_T2_T3_T4_T6_E12temp_storage+48];
	add.s64 	%rd216, %rd214, %rd215;
	ld.shared.u64 	%rd217, [_ZZN3cub18CUB_300001_SM_10006detail6reduce28DeviceReduceSingleTileKernelINS2_10policy_hubIljN4cuda3std3__44plusIlEEE10Policy1000EN6thrust24THRUST_300001_SM_1000_NS6detail15normal_iteratorINSD_10device_ptrIlEEEEPljS9_llNS7_10__identityEEEvT0_T1_T2_T3_T4_T6_E12temp_storage+56];
	add.s64 	%rd218, %rd216, %rd217;
	ld.shared.u64 	%rd219, [_ZZN3cub18CUB_300001_SM_10006detail6reduce28DeviceReduceSingleTileKernelINS2_10policy_hubIljN4cuda3std3__44plusIlEEE10Policy1000EN6thrust24THRUST_300001_SM_1000_NS6detail15normal_iteratorINSD_10device_ptrIlEEEEPljS9_llNS7_10__identityEEEvT0_T1_T2_T3_T4_T6_E12temp_storage+64];
	add.s64 	%rd220, %rd218, %rd219;
	ld.shared.u64 	%rd221, [_ZZN3cub18CUB_300001_SM_10006detail6reduce28DeviceReduceSingleTileKernelINS2_10policy_hubIljN4cuda3std3__44plusIlEEE10Policy1000EN6thrust24THRUST_300001_SM_1000_NS6detail15normal_iteratorINSD_10device_ptrIlEEEEPljS9_llNS7_10__identityEEEvT0_T1_T2_T3_T4_T6_E12temp_storage+72];
	add.s64 	%rd222, %rd220, %rd221;
	ld.shared.u64 	%rd223, [_ZZN3cub18CUB_300001_SM_10006detail6reduce28DeviceReduceSingleTileKernelINS2_10policy_hubIljN4cuda3std3__44plusIlEEE10Policy1000EN6thrust24THRUST_300001_SM_1000_NS6detail15normal_iteratorINSD_10device_ptrIlEEEEPljS9_llNS7_10__identityEEEvT0_T1_T2_T3_T4_T6_E12temp_storage+80];
	add.s64 	%rd224, %rd222, %rd223;
	ld.shared.u64 	%rd225, [_ZZN3cub18CUB_300001_SM_10006detail6reduce28DeviceReduceSingleTileKernelINS2_10policy_hubIljN4cuda3std3__44plusIlEEE10Policy1000EN6thrust24THRUST_300001_SM_1000_NS6detail15normal_iteratorINSD_10device_ptrIlEEEEPljS9_llNS7_10__identityEEEvT0_T1_T2_T3_T4_T6_E12temp_storage+88];
	add.s64 	%rd226, %rd224, %rd225;
	ld.shared.u64 	%rd227, [_ZZN3cub18CUB_300001_SM_10006detail6reduce28DeviceReduceSingleTileKernelINS2_10policy_hubIljN4cuda3std3__44plusIlEEE10Policy1000EN6thrust24THRUST_300001_SM_1000_NS6detail15normal_iteratorINSD_10device_ptrIlEEEEPljS9_llNS7_10__identityEEEvT0_T1_T2_T3_T4_T6_E12temp_storage+96];
	add.s64 	%rd228, %rd226, %rd227;
	ld.shared.u64 	%rd229, [_ZZN3cub18CUB_300001_SM_10006detail6reduce28DeviceReduceSingleTileKernelINS2_10policy_hubIljN4cuda3std3__44plusIlEEE10Policy1000EN6thrust24THRUST_300001_SM_1000_NS6detail15normal_iteratorINSD_10device_ptrIlEEEEPljS9_llNS7_10__identityEEEvT0_T1_T2_T3_T4_T6_E12temp_storage+104];
	add.s64 	%rd230, %rd228, %rd229;
	ld.shared.u64 	%rd231, [_ZZN3cub18CUB_300001_SM_10006detail6reduce28DeviceReduceSingleTileKernelINS2_10policy_hubIljN4cuda3std3__44plusIlEEE10Policy1000EN6thrust24THRUST_300001_SM_1000_NS6detail15normal_iteratorINSD_10device_ptrIlEEEEPljS9_llNS7_10__identityEEEvT0_T1_T2_T3_T4_T6_E12temp_storage+112];
	add.s64 	%rd232, %rd230, %rd231;
	ld.shared.u64 	%rd233, [_ZZN3cub18CUB_300001_SM_10006detail6reduce28DeviceReduceSingleTileKernelINS2_10policy_hubIljN4cuda3std3__44plusIlEEE10Policy1000EN6thrust24THRUST_300001_SM_1000_NS6detail15normal_iteratorINSD_10device_ptrIlEEEEPljS9_llNS7_10__identityEEEvT0_T1_T2_T3_T4_T6_E12temp_storage+120];
	add.s64 	%rd234, %rd232, %rd233;
	ld.shared.u64 	%rd235, [_ZZN3cub18CUB_300001_SM_10006detail6reduce28DeviceReduceSingleTileKernelINS2_10policy_hubIljN4cuda3std3__44plusIlEEE10Policy1000EN6thrust24THRUST_300001_SM_1000_NS6detail15normal_iteratorINSD_10device_ptrIlEEEEPljS9_llNS7_10__identityEEEvT0_T1_T2_T3_T4_T6_E12temp_storage+128];
	add.s64 	%rd236, %rd234, %rd235;
	ld.shared.u64 	%rd237, [_ZZN3cub18CUB_300001_SM_10006detail6reduce28DeviceReduceSingleTileKernelINS2_10policy_hubIljN4cuda3std3__44plusIlEEE10Policy1000EN6thrust24THRUST_300001_SM_1000_NS6detail15normal_iteratorINSD_10device_ptrIlEEEEPljS9_llNS7_10__identityEEEvT0_T1_T2_T3_T4_T6_E12temp_storage+136];
	add.s64 	%rd430, %rd236, %rd237;
$L__BB6_50:
	mov.u32 	%r266, %tid.x;
	setp.ne.s32 	%p65, %r266, 0;
	@%p65 bra 	$L__BB6_52;
	add.s64 	%rd406, %rd430, %rd50;
	st.global.u64 	[%rd1], %rd406;
$L__BB6_52:
	ret;

}
	// .globl	_ZN3cub18CUB_300001_SM_10006detail6reduce18DeviceReduceKernelINS2_10policy_hubIljN4cuda3std3__44plusIlEEE10Policy1000EN6thrust24THRUST_300001_SM_1000_NS6detail15normal_iteratorINSD_10device_ptrIlEEEEjS9_lNS7_10__identityEEEvT0_PT3_T1_NS0_13GridEvenShareISN_EET2_T4_
.visible .entry _ZN3cub18CUB_300001_SM_10006detail6reduce18DeviceReduceKernelINS2_10policy_hubIljN4cuda3std3__44plusIlEEE10Policy1000EN6thrust24THRUST_300001_SM_1000_NS6detail15normal_iteratorINSD_10device_ptrIlEEEEjS9_lNS7_10__identityEEEvT0_PT3_T1_NS0_13GridEvenShareISN_EET2_T4_(
	.param .align 8 .b8 _ZN3cub18CUB_300001_SM_10006detail6reduce18DeviceReduceKernelINS2_10policy_hubIljN4cuda3std3__44plusIlEEE10Policy1000EN6thrust24THRUST_300001_SM_1000_NS6detail15normal_iteratorINSD_10device_ptrIlEEEEjS9_lNS7_10__identityEEEvT0_PT3_T1_NS0_13GridEvenShareISN_EET2_T4__param_0[8],
	.param .u64 .ptr .align 1 _ZN3cub18CUB_300001_SM_10006detail6reduce18DeviceReduceKernelINS2_10policy_hubIljN4cuda3std3__44plusIlEEE10Policy1000EN6thrust24THRUST_300001_SM_1000_NS6detail15normal_iteratorINSD_10device_ptrIlEEEEjS9_lNS7_10__identityEEEvT0_PT3_T1_NS0_13GridEvenShareISN_EET2_T4__param_1,
	.param .u32 _ZN3cub18CUB_300001_SM_10006detail6reduce18DeviceReduceKernelINS2_10policy_hubIljN4cuda3std3__44plusIlEEE10Policy1000EN6thrust24THRUST_300001_SM_1000_NS6detail15normal_iteratorINSD_10device_ptrIlEEEEjS9_lNS7_10__identityEEEvT0_PT3_T1_NS0_13GridEvenShareISN_EET2_T4__param_2,
	.param .align 4 .b8 _ZN3cub18CUB_300001_SM_10006detail6reduce18DeviceReduceKernelINS2_10policy_hubIljN4cuda3std3__44plusIlEEE10Policy1000EN6thrust24THRUST_300001_SM_1000_NS6detail15normal_iteratorINSD_10device_ptrIlEEEEjS9_lNS7_10__identityEEEvT0_PT3_T1_NS0_13GridEvenShareISN_EET2_T4__param_3[40],
	.param .align 1 .b8 _ZN3cub18CUB_300001_SM_10006detail6reduce18DeviceReduceKernelINS2_10policy_hubIljN4cuda3std3__44plusIlEEE10Policy1000EN6thrust24THRUST_300001_SM_1000_NS6detail15normal_iteratorINSD_10device_ptrIlEEEEjS9_lNS7_10__identityEEEvT0_PT3_T1_NS0_13GridEvenShareISN_EET2_T4__param_4[1],
	.param .align 1 .b8 _ZN3cub18CUB_300001_SM_10006detail6reduce18DeviceReduceKernelINS2_10policy_hubIljN4cuda3std3__44plusIlEEE10Policy1000EN6thrust24THRUST_300001_SM_1000_NS6detail15normal_iteratorINSD_10device_ptrIlEEEEjS9_lNS7_10__identityEEEvT0_PT3_T1_NS0_13GridEvenShareISN_EET2_T4__param_5[1]
)
.maxntid 512
{
	.reg .pred 	%p<65>;
	.reg .b16 	%rs<4>;
	.reg .b32 	%r<350>;
	.reg .b64 	%rd<476>;
	// demoted variable
	.shared .align 8 .b8 _ZZN3cub18CUB_300001_SM_10006detail6reduce18DeviceReduceKernelINS2_10policy_hubIljN4cuda3std3__44plusIlEEE10Policy1000EN6thrust24THRUST_300001_SM_1000_NS6detail15normal_iteratorINSD_10device_ptrIlEEEEjS9_lNS7_10__identityEEEvT0_PT3_T1_NS0_13GridEvenShareISN_EET2_T4_E12temp_storage[152];
	ld.param.u32 	%r1, [_ZN3cub18CUB_300001_SM_10006detail6reduce18DeviceReduceKernelINS2_10policy_hubIljN4cuda3std3__44plusIlEEE10Policy1000EN6thrust24THRUST_300001_SM_1000_NS6detail15normal_iteratorINSD_10device_ptrIlEEEEjS9_lNS7_10__identityEEEvT0_PT3_T1_NS0_13GridEvenShareISN_EET2_T4__param_3+20];
	ld.param.u32 	%r2, [_ZN3cub18CUB_300001_SM_10006detail6reduce18DeviceReduceKernelINS2_10policy_hubIljN4cuda3std3__44plusIlEEE10Policy1000EN6thrust24THRUST_300001_SM_1000_NS6detail15normal_iteratorINSD_10device_ptrIlEEEEjS9_lNS7_10__identityEEEvT0_PT3_T1_NS0_13GridEvenShareISN_EET2_T4__param_3+24];
	ld.param.u64 	%rd41, [_ZN3cub18CUB_300001_SM_10006detail6reduce18DeviceReduceKernelINS2_10policy_hubIljN4cuda3std3__44plusIlEEE10Policy1000EN6thrust24THRUST_300001_SM_1000_NS6detail15normal_iteratorINSD_10device_ptrIlEEEEjS9_lNS7_10__identityEEEvT0_PT3_T1_NS0_13GridEvenShareISN_EET2_T4__param_0];
	cvta.to.global.u64 	%rd1, %rd41;
	mov.u32 	%r3, %ctaid.x;
	mul.lo.s32 	%r4, %r2, 3584;
	mul.lo.s32 	%r341, %r3, 3584;
	sub.s32 	%r6, %r1, %r341;
	setp.gt.u32 	%p1, %r6, 3583;
	@%p1 bra 	$L__BB7_26;
	mov.u32 	%r7, %tid.x;
	setp.ge.u32 	%p23, %r7, %r6;
	mov.b64 	%rd464, 0;
	mov.u32 	%r332, %r7;
	@%p23 bra 	$L__BB7_3;
	add.s32 	%r176, %r341, %r7;
	mul.wide.u32 	%rd233, %r176, 8;
	add.s64 	%rd234, %rd1, %rd233;
	ld.global.u64 	%rd464, [%rd234];
	add.s32 	%r332, %r7, 512;
$L__BB7_3:
	setp.ge.u32 	%p24, %r332, %r6;
	@%p24 bra 	$L__BB7_17;
	not.b32 	%r177, %r332;
	add.s32 	%r178, %r1, %r177;
	sub.s32 	%r179, %r178, %r341;
	shr.u32 	%r180, %r179, 9;
	add.s32 	%r10, %r180, 1;
	and.b32  	%r11, %r10, 15;
	setp.lt.u32 	%p25, %r179, 7680;
	@%p25 bra 	$L__BB7_8;
	or.b32  	%r331, %r332, 4096;
	add.s32 	%r330, %r332, %r341;
	and.b32  	%r181, %r10, 16777200;
	neg.s32 	%r329, %r181;
$L__BB7_6:
	.pragma "nounroll";
	mul.wide.u32 	%rd236, %r330, 8;
	add.s64 	%rd237, %rd1, %rd236;
	ld.global.u64 	%rd238, [%rd237];
	add.s64 	%rd239, %rd238, %rd464;
	add.s32 	%r182, %r330, 512;
	mul.wide.u32 	%rd240, %r182, 8;
	add.s64 	%rd241, %rd1, %rd240;
	ld.global.u64 	%rd242, [%rd241];
	add.s64 	%rd243, %rd242, %rd239;
	add.s32 	%r183, %r330, 1024;
	mul.wide.u32 	%rd244, %r183, 8;
	add.s64 	%rd245, %rd1, %rd244;
	ld.global.u64 	%rd246, [%rd245];
	add.s64 	%rd247, %rd246, %rd243;
	add.s32 	%r184, %r330, 1536;
	mul.wide.u32 	%rd248, %r184, 8;
	add.s64 	%rd249, %rd1, %rd248;
	ld.global.u64 	%rd250, [%rd249];
	add.s64 	%rd251, %rd250, %rd247;
	add.s32 	%r185, %r330, 2048;
	mul.wide.u32 	%rd252, %r185, 8;
	add.s64 	%rd253, %rd1, %rd252;
	ld.global.u64 	%rd254, [%rd253];
	add.s64 	%rd255, %rd254, %rd251;
	add.s32 	%r186, %r330, 2560;
	mul.wide.u32 	%rd256, %r186, 8;
	add.s64 	%rd257, %rd1, %rd256;
	ld.global.u64 	%rd258, [%rd257];
	add.s64 	%rd259, %rd258, %rd255;
	add.s32 	%r187, %r330, 3072;
	mul.wide.u32 	%rd260, %r187, 8;
	add.s64 	%rd261, %rd1, %rd260;
	ld.global.u64 	%rd262, [%rd261];
	add.s64 	%rd263, %rd262, %rd259;
	add.s32 	%r188, %r330, 3584;
	mul.wide.u32 	%rd264, %r188, 8;
	add.s64 	%rd265, %rd1, %rd264;
	ld.global.u64 	%rd266, [%rd265];
	add.s64 	%rd267, %rd266, %rd263;
	add.s32 	%r189, %r330, 4096;
	mul.wide.u32 	%rd268, %r189, 8;
	add.s64 	%rd269, %rd1, %rd268;
	ld.global.u64 	%rd270, [%rd269];
	add.s64 	%rd271, %rd270, %rd267;
	add.s32 	%r190, %r330, 4608;
	mul.wide.u32 	%rd272, %r190, 8;
	add.s64 	%rd273, %rd1, %rd272;
	ld.global.u64 	%rd274, [%rd273];
	add.s64 	%rd275, %rd274, %rd271;
	add.s32 	%r191, %r330, 5120;
	mul.wide.u32 	%rd276, %r191, 8;
	add.s64 	%rd277, %rd1, %rd276;
	ld.global.u64 	%rd278, [%rd277];
	add.s64 	%rd279, %rd278, %rd275;
	add.s32 	%r192, %r330, 5632;
	mul.wide.u32 	%rd280, %r192, 8;
	add.s64 	%rd281, %rd1, %rd280;
	ld.global.u64 	%rd282, [%rd281];
	add.s64 	%rd283, %rd282, %rd279;
	add.s32 	%r193, %r330, 6144;
	mul.wide.u32 	%rd284, %r193, 8;
	add.s64 	%rd285, %rd1, %rd284;
	ld.global.u64 	%rd286, [%rd285];
	add.s64 	%rd287, %rd286, %rd283;
	add.s32 	%r194, %r330, 6656;
	mul.wide.u32 	%rd288, %r194, 8;
	add.s64 	%rd289, %rd1, %rd288;
	ld.global.u64 	%rd290, [%rd289];
	add.s64 	%rd291, %rd290, %rd287;
	add.s32 	%r195, %r330, 7168;
	mul.wide.u32 	%rd292, %r195, 8;
	add.s64 	%rd293, %rd1, %rd292;
	ld.global.u64 	%rd294, [%rd293];
	add.s64 	%rd295, %rd294, %rd291;
	add.s32 	%r196, %r330, 7680;
	mul.wide.u32 	%rd296, %r196, 8;
	add.s64 	%rd297, %rd1, %rd296;
	ld.global.u64 	%rd298, [%rd297];
	add.s64 	%rd464, %rd298, %rd295;
	add.s32 	%r331, %r331, 8192;
	add.s32 	%r330, %r330, 8192;
	add.s32 	%r329, %r329, 16;
	setp.ne.s32 	%p26, %r329, 0;
	@%p26 bra 	$L__BB7_6;
	add.s32 	%r332, %r331, -4096;
$L__BB7_8:
	setp.eq.s32 	%p27, %r11, 0;
	@%p27 bra 	$L__BB7_17;
	and.b32  	%r23, %r10, 7;
	setp.lt.u32 	%p28, %r11, 8;
	@%p28 bra 	$L__BB7_11;
	add.s32 	%r197, %r332, %r341;
	mul.wide.u32 	%rd300, %r197, 8;
	add.s64 	%rd301, %rd1, %rd300;
	ld.global.u64 	%rd302, [%rd301];
	add.s64 	%rd303, %rd302, %rd464;
	add.s32 	%r198, %r197, 512;
	mul.wide.u32 	%rd304, %r198, 8;
	add.s64 	%rd305, %rd1, %rd304;
	ld.global.u64 	%rd306, [%rd305];
	add.s64 	%rd307, %rd306, %rd303;
	add.s32 	%r199, %r197, 1024;
	mul.wide.u32 	%rd308, %r199, 8;
	add.s64 	%rd309, %rd1, %rd308;
	ld.global.u64 	%rd310, [%rd309];
	add.s64 	%rd311, %rd310, %rd307;
	add.s32 	%r200, %r197, 1536;
	mul.wide.u32 	%rd312, %r200, 8;
	add.s64 	%rd313, %rd1, %rd312;
	ld.global.u64 	%rd314, [%rd313];
	add.s64 	%rd315, %rd314, %rd311;
	add.s32 	%r201, %r197, 2048;
	mul.wide.u32 	%rd316, %r201, 8;
	add.s64 	%rd317, %rd1, %rd316;
	ld.global.u64 	%rd318, [%rd317];
	add.s64 	%rd319, %rd318, %rd315;
	add.s32 	%r202, %r197, 2560;
	mul.wide.u32 	%rd320, %r202, 8;
	add.s64 	%rd321, %rd1, %rd320;
	ld.global.u64 	%rd322, [%rd321];
	add.s64 	%rd323, %rd322, %rd319;
	add.s32 	%r203, %r197, 3072;
	mul.wide.u32 	%rd324, %r203, 8;
	add.s64 	%rd325, %rd1, %rd324;
	ld.global.u64 	%rd326, [%rd325];
	add.s64 	%rd327, %rd326, %rd323;
	add.s32 	%r204, %r197, 3584;
	mul.wide.u32 	%rd328, %r204, 8;
	add.s64 	%rd329, %rd1, %rd328;
	ld.global.u64 	%rd330, [%rd329];
	add.s64 	%rd464, %rd330, %rd327;
	add.s32 	%r332, %r332, 4096;
$L__BB7_11:
	setp.eq.s32 	%p29, %r23, 0;
	@%p29 bra 	$L__BB7_17;
	and.b32  	%r26, %r10, 3;
	setp.lt.u32 	%p30, %r23, 4;
	@%p30 bra 	$L__BB7_14;
	add.s32 	%r205, %r332, %r341;
	mul.wide.u32 	%rd332, %r205, 8;
	add.s64 	%rd333, %rd1, %rd332;
	ld.global.u64 	%rd334, [%rd333];
	add.s64 	%rd335, %rd334, %rd464;
	add.s32 	%r206, %r205, 512;
	mul.wide.u32 	%rd336, %r206, 8;
	add.s64 	%rd337, %rd1, %rd336;
	ld.global.u64 	%rd338, [%rd337];
	add.s64 	%rd339, %rd338, %rd335;
	add.s32 	%r207, %r205, 1024;
	mul.wide.u32 	%rd340, %r207, 8;
	add.s64 	%rd341, %rd1, %rd340;
	ld.global.u64 	%rd342, [%rd341];
	add.s64 	%rd343, %rd342, %rd339;
	add.s32 	%r208, %r205, 1536;
	mul.wide.u32 	%rd344, %r208, 8;
	add.s64 	%rd345, %rd1, %rd344;
	ld.global.u64 	%rd346, [%rd345];
	add.s64 	%rd464, %rd346, %rd343;
	add.s32 	%r332, %r332, 2048;
$L__BB7_14:
	setp.eq.s32 	%p31, %r26, 0;
	@%p31 bra 	$L__BB7_17;
	add.s32 	%r336, %r332, %r341;
	neg.s32 	%r335, %r26;
$L__BB7_16:
	.pragma "nounroll";
	mul.wide.u32 	%rd347, %r336, 8;
	add.s64 	%rd348, %rd1, %rd347;
	ld.global.u64 	%rd349, [%rd348];
	add.s64 	%rd464, %rd349, %rd464;
	add.s32 	%r336, %r336, 512;
	add.s32 	%r335, %r335, 1;
	setp.ne.s32 	%p32, %r335, 0;
	@%p32 bra 	$L__BB7_16;
$L__BB7_17:
	setp.lt.u32 	%p33, %r6, 512;
	@%p33 bra 	$L__BB7_22;
	// begin inline asm
	mov.u32 %r272, %laneid;
	// end inline asm
	mov.b64 	{%r274, %r279}, %rd464;
	mov.b32 	%r280, 1;
	mov.b32 	%r321, 31;
	mov.b32 	%r322, -1;
	// begin inline asm
	shfl.sync.down.b32 %r273, %r274, %r280, %r321, %r322;
	// end inline asm
	// begin inline asm
	shfl.sync.down.b32 %r278, %r279, %r280, %r321, %r322;
	// end inline asm
	mov.b64 	%rd408, {%r273, %r278};
	setp.gt.s32 	%p57, %r272, 30;
	selp.b64 	%rd409, 0, %rd408, %p57;
	add.s64 	%rd410, %rd409, %rd464;
	mov.b64 	{%r284, %r289}, %rd410;
	mov.b32 	%r290, 2;
	// begin inline asm
	shfl.sync.down.b32 %r283, %r284, %r290, %r321, %r322;
	// end inline asm
	// begin inline asm
	shfl.sync.down.b32 %r288, %r289, %r290, %r321, %r322;
	// end inline asm
	mov.b64 	%rd411, {%r283, %r288};
	setp.gt.s32 	%p58, %r272, 29;
	selp.b64 	%rd412, 0, %rd411, %p58;
	add.s64 	%rd413, %rd412, %rd410;
	mov.b64 	{%r294, %r299}, %rd413;
	mov.b32 	%r300, 4;
	// begin inline asm
	shfl.sync.down.b32 %r293, %r294, %r300, %r321, %r322;
	// end inline asm
	// begin inline asm
	shfl.sync.down.b32 %r298, %r299, %r300, %r321, %r322;
	// end inline asm
	mov.b64 	%rd414, {%r293, %r298};
	setp.gt.s32 	%p59, %r272, 27;
	selp.b64 	%rd415, 0, %rd414, %p59;
	add.s64 	%rd416, %rd415, %rd413;
	mov.b64 	{%r304, %r309}, %rd416;
	mov.b32 	%r310, 8;
	// begin inline asm
	shfl.sync.down.b32 %r303, %r304, %r310, %r321, %r322;
	// end inline asm
	// begin inline asm
	shfl.sync.down.b32 %r308, %r309, %r310, %r321, %r322;
	// end inline asm
	mov.b64 	%rd417, {%r303, %r308};
	setp.gt.s32 	%p60, %r272, 23;
	selp.b64 	%rd418, 0, %rd417, %p60;
	add.s64 	%rd419, %rd418, %rd416;
	mov.b64 	{%r314, %r319}, %rd419;
	mov.b32 	%r320, 16;
	// begin inline asm
	shfl.sync.down.b32 %r313, %r314, %r320, %r321, %r322;
	// end inline asm
	// begin inline asm
	shfl.sync.down.b32 %r318, %r319, %r320, %r321, %r322;
	// end inline asm
	mov.b64 	%rd420, {%r313, %r318};
	setp.gt.s32 	%p61, %r272, 15;
	selp.b64 	%rd421, 0, %rd420, %p61;
	add.s64 	%rd475, %rd421, %rd419;
	setp.ne.s32 	%p62, %r272, 0;
	@%p62 bra 	$L__BB7_20;
	shr.u32 	%r323, %r7, 2;
	and.b32  	%r324, %r323, 248;
	mov.u32 	%r325, _ZZN3cub18CUB_300001_SM_10006detail6reduce18DeviceReduceKernelINS2_10policy_hubIljN4cuda3std3__44plusIlEEE10Policy1000EN6thrust24THRUST_300001_SM_1000_NS6detail15normal_iteratorINSD_10device_ptrIlEEEEjS9_lNS7_10__identityEEEvT0_PT3_T1_NS0_13GridEvenShareISN_EET2_T4_E12temp_storage;
	add.s32 	%r326, %r325, %r324;
	st.shared.u64 	[%r326+16], %rd475;
$L__BB7_20:
	bar.sync 	0;
	setp.ne.s32 	%p63, %r7, 0;
	@%p63 bra 	$L__BB7_48;
	ld.shared.u64 	%rd422, [_ZZN3cub18CUB_300001_SM_10006detail6reduce18DeviceReduceKernelINS2_10policy_hubIljN4cuda3std3__44plusIlEEE10Policy1000EN6thrust24THRUST_300001_SM_1000_NS6detail15normal_iteratorINSD_10device_ptrIlEEEEjS9_lNS7_10__identityEEEvT0_PT3_T1_NS0_13GridEvenShareISN_EET2_T4_E12temp_storage+24];
	add.s64 	%rd423, %rd422, %rd475;
	ld.shared.u64 	%rd424, [_ZZN3cub18CUB_300001_SM_10006detail6reduce18DeviceReduceKernelINS2_10policy_hubIljN4cuda3std3__44plusIlEEE10Policy1000EN6thrust24THRUST_300001_SM_1000_NS6detail15normal_iteratorINSD_10device_ptrIlEEEEjS9_lNS7_10__identityEEEvT0_PT3_T1_NS0_13GridEvenShareISN_EET2_T4_E12temp_storage+32];
	add.s64 	%rd425, %rd423, %rd424;
	ld.shared.u64 	%rd426, [_ZZN3cub18CUB_300001_SM_10006detail6reduce18DeviceReduceKernelINS2_10policy_hubIljN4cuda3std3__44plusIlEEE10Policy1000EN6thrust24THRUST_300001_SM_1000_NS6detail15normal_iteratorINSD_10device_ptrIlEEEEjS9_lNS7_10__identityEEEvT0_PT3_T1_NS0_13GridEvenShareISN_EET2_T4_E12temp_storage+40];
	add.s64 	%rd427, %rd425, %rd426;
	ld.shared.u64 	%rd428, [_ZZN3cub18CUB_300001_SM_10006detail6reduce18DeviceReduceKernelINS2_10policy_hubIljN4cuda3std3__44plusIlEEE10Policy1000EN6thrust24THRUST_300001_SM_1000_NS6detail15normal_iteratorINSD_10device_ptrIlEEEEjS9_lNS7_10__identityEEEvT0_PT3_T1_NS0_13GridEvenShareISN_EET2_T4_E12temp_storage+48];
	add.s64 	%rd429, %rd427, %rd428;
	ld.shared.u64 	%rd430, [_ZZN3cub18CUB_300001_SM_10006detail6reduce18DeviceReduceKernelINS2_10policy_hubIljN4cuda3std3__44plusIlEEE10Policy1000EN6thrust24THRUST_300001_SM_1000_NS6detail15normal_iteratorINSD_10device_ptrIlEEEEjS9_lNS7_10__identityEEEvT0_PT3_T1_NS0_13GridEvenShareISN_EET2_T4_E12temp_storage+56];
	add.s64 	%rd431, %rd429, %rd430;
	ld.shared.u64 	%rd432, [_ZZN3cub18CUB_300001_SM_10006detail6reduce18DeviceReduceKernelINS2_10policy_hubIljN4cuda3std3__44plusIlEEE10Policy1000EN6thrust24THRUST_300001_SM_1000_NS6detail15normal_iteratorINSD_10device_ptrIlEEEEjS9_lNS7_10__identityEEEvT0_PT3_T1_NS0_13GridEvenShareISN_EET2_T4_E12temp_storage+64];
	add.s64 	%rd433, %rd431, %rd432;
	ld.shared.u64 	%rd434, [_ZZN3cub18CUB_300001_SM_10006detail6reduce18DeviceReduceKernelINS2_10policy_hubIljN4cuda3std3__44plusIlEEE10Policy1000EN6thrust24THRUST_300001_SM_1000_NS6detail15normal_iteratorINSD_10device_ptrIlEEEEjS9_lNS7_10__identityEEEvT0_PT3_T1_NS0_13GridEvenShareISN_EET2_T4_E12temp_storage+72];
	add.s64 	%rd435, %rd433, %rd434;
	ld.shared.u64 	%rd436, [_ZZN3cub18CUB_300001_SM_10006detail6reduce18DeviceReduceKernelINS2_10policy_hubIljN4cuda3std3__44plusIlEEE10Policy1000EN6thrust24THRUST_300001_SM_1000_NS6detail15normal_iteratorINSD_10device_ptrIlEEEEjS9_lNS7_10__identityEEEvT0_PT3_T1_NS0_13GridEvenShareISN_EET2_T4_E12temp_storage+80];
	add.s64 	%rd437, %rd435, %rd436;
	ld.shared.u64 	%rd438, [_ZZN3cub18CUB_300001_SM_10006detail6reduce18DeviceReduceKernelINS2_10policy_hubIljN4cuda3std3__44plusIlEEE10Policy1000EN6thrust24THRUST_300001_SM_1000_NS6detail15normal_iteratorINSD_10device_ptrIlEEEEjS9_lNS7_10__identityEEEvT0_PT3_T1_NS0_13GridEvenShareISN_EET2_T4_E12temp_storage+88];
	add.s64 	%rd439, %rd437, %rd438;
	ld.shared.u64 	%rd440, [_ZZN3cub18CUB_300001_SM_10006detail6reduce18DeviceReduceKernelINS2_10policy_hubIljN4cuda3std3__44plusIlEEE10Policy1000EN6thrust24THRUST_300001_SM_1000_NS6detail15normal_iteratorINSD_10device_ptrIlEEEEjS9_lNS7_10__identityEEEvT0_PT3_T1_NS0_13GridEvenShareISN_EET2_T4_E12temp_storage+96];
	add.s64 	%rd441, %rd439, %rd440;
	ld.shared.u64 	%rd442, [_ZZN3cub18CUB_300001_SM_10006detail6reduce18DeviceReduceKernelINS2_10policy_hubIljN4cuda3std3__44plusIlEEE10Policy1000EN6thrust24THRUST_300001_SM_1000_NS6detail15normal_iteratorINSD_10device_ptrIlEEEEjS9_lNS7_10__identityEEEvT0_PT3_T1_NS0_13GridEvenShareISN_EET2_T4_E12temp_storage+104];
	add.s64 	%rd443, %rd441, %rd442;
	ld.shared.u64 	%rd444, [_ZZN3cub18CUB_300001_SM_10006detail6reduce18DeviceReduceKernelINS2_10policy_hubIljN4cuda3std3__44plusIlEEE10Policy1000EN6thrust24THRUST_300001_SM_1000_NS6detail15normal_iteratorINSD_10device_ptrIlEEEEjS9_lNS7_10__identityEEEvT0_PT3_T1_NS0_13GridEvenShareISN_EET2_T4_E12temp_storage+112];
	add.s64 	%rd445, %rd443, %rd444;
	ld.shared.u64 	%rd446, [_ZZN3cub18CUB_300001_SM_10006detail6reduce18DeviceReduceKernelINS2_10policy_hubIljN4cuda3std3__44plusIlEEE10Policy1000EN6thrust24THRUST_300001_SM_1000_NS6detail15normal_iteratorINSD_10device_ptrIlEEEEjS9_lNS7_10__identityEEEvT0_PT3_T1_NS0_13GridEvenShareISN_EET2_T4_E12temp_storage+120];
	add.s64 	%rd447, %rd445, %rd446;
	ld.shared.u64 	%rd448, [_ZZN3cub18CUB_300001_SM_10006detail6reduce18DeviceReduceKernelINS2_10policy_hubIljN4cuda3std3__44plusIlEEE10Policy1000EN6thrust24THRUST_300001_SM_1000_NS6detail15normal_iteratorINSD_10device_ptrIlEEEEjS9_lNS7_10__identityEEEvT0_PT3_T1_NS0_13GridEvenShareISN_EET2_T4_E12temp_storage+128];
	add.s64 	%rd449, %rd447, %rd448;
	ld.shared.u64 	%rd450, [_ZZN3cub18CUB_300001_SM_10006detail6reduce18DeviceReduceKernelINS2_10policy_hubIljN4cuda3std3__44plusIlEEE10Policy1000EN6thrust24THRUST_300001_SM_1000_NS6detail15normal_iteratorINSD_10device_ptrIlEEEEjS9_lNS7_10__identityEEEvT0_PT3_T1_NS0_13GridEvenShareISN_EET2_T4_E12temp_storage+136];
	add.s64 	%rd475, %rd449, %rd450;
	bra.uni 	$L__BB7_48;
$L__BB7_22:
	// begin inline asm
	mov.u32 %r209, %laneid;
	// end inline asm
	and.b32  	%r260, %r7, 992;
	add.s32 	%r261, %r260, 32;
	setp.gt.u32 	%p34, %r261, %r6;
	not.b32 	%r262, %r260;
	add.s32 	%r263, %r6, %r262;
	selp.b32 	%r258, %r263, 31, %p34;
	mov.b64 	{%r211, %r216}, %rd464;
	mov.b32 	%r217, 1;
	mov.b32 	%r259, -1;
	// begin inline asm
	shfl.sync.down.b32 %r210, %r211, %r217, %r258, %r259;
	// end inline asm
	// begin inline asm
	shfl.sync.down.b32 %r215, %r216, %r217, %r258, %r259;
	// end inline asm
	mov.b64 	%rd350, {%r210, %r215};
	setp.lt.s32 	%p35, %r209, %r258;
	selp.b64 	%rd351, %rd350, 0, %p35;
	add.s64 	%rd352, %rd351, %rd464;
	mov.b64 	{%r221, %r226}, %rd352;
	mov.b32 	%r227, 2;
	// begin inline asm
	shfl.sync.down.b32 %r220, %r221, %r227, %r258, %r259;
	// end inline asm
	// begin inline asm
	shfl.sync.down.b32 %r225, %r226, %r227, %r258, %r259;
	// end inline asm
	mov.b64 	%rd353, {%r220, %r225};
	add.s32 	%r264, %r209, 2;
	setp.gt.s32 	%p36, %r264, %r258;
	selp.b64 	%rd354, 0, %rd353, %p36;
	add.s64 	%rd355, %rd354, %rd352;
	mov.b64 	{%r231, %r236}, %rd355;
	mov.b32 	%r237, 4;
	// begin inline asm
	shfl.sync.down.b32 %r230, %r231, %r237, %r258, %r259;
	// end inline asm
	// begin inline asm
	shfl.sync.down.b32 %r235, %r236, %r237, %r258, %r259;
	// end inline asm
	mov.b64 	%rd356, {%r230, %r235};
	add.s32 	%r265, %r209, 4;
	setp.gt.s32 	%p37, %r265, %r258;
	selp.b64 	%rd357, 0, %rd356, %p37;
	add.s64 	%rd358, %rd357, %rd355;
	mov.b64 	{%r241, %r246}, %rd358;
	mov.b32 	%r247, 8;
	// begin inline asm
	shfl.sync.down.b32 %r240, %r241, %r247, %r258, %r259;
	// end inline asm
	// begin inline asm
	shfl.sync.down.b32 %r245, %r246, %r247, %r258, %r259;
	// end inline asm
	mov.b64 	%rd359, {%r240, %r245};
	add.s32 	%r266, %r209, 8;
	setp.gt.s32 	%p38, %r266, %r258;
	selp.b64 	%rd360, 0, %rd359, %p38;
	add.s64 	%rd361, %rd360, %rd358;
	mov.b64 	{%r251, %r256}, %rd361;
	mov.b32 	%r257, 16;
	// begin inline asm
	shfl.sync.down.b32 %r250, %r251, %r257, %r258, %r259;
	// end inline asm
	// begin inline asm
	shfl.sync.down.b32 %r255, %r256, %r257, %r258, %r259;
	// end inline asm
	mov.b64 	%rd362, {%r250, %r255};
	add.s32 	%r267, %r209, 16;
	setp.gt.s32 	%p39, %r267, %r258;
	selp.b64 	%rd363, 0, %rd362, %p39;
	add.s64 	%rd475, %rd363, %rd361;
	setp.ne.s32 	%p40, %r209, 0;
	@%p40 bra 	$L__BB7_24;
	shr.u32 	%r268, %r7, 2;
	and.b32  	%r269, %r268, 248;
	mov.u32 	%r270, _ZZN3cub18CUB_300001_SM_10006detail6reduce18DeviceReduceKernelINS2_10policy_hubIljN4cuda3std3__44plusIlEEE10Policy1000EN6thrust24THRUST_300001_SM_1000_NS6detail15normal_iteratorINSD_10device_ptrIlEEEEjS9_lNS7_10__identityEEEvT0_PT3_T1_NS0_13GridEvenShareISN_EET2_T4_E12temp_storage;
	add.s32 	%r271, %r270, %r269;
	st.shared.u64 	[%r271+16], %rd475;
$L__BB7_24:
	bar.sync 	0;
	setp.ne.s32 	%p41, %r7, 0;
	@%p41 bra 	$L__BB7_48;
	setp.gt.u32 	%p42, %r6, 32;
	ld.shared.u64 	%rd364, [_ZZN3cub18CUB_300001_SM_10006detail6reduce18DeviceReduceKernelINS2_10policy_hubIljN4cuda3std3__44plusIlEEE10Policy1000EN6thrust24THRUST_300001_SM_1000_NS6detail15normal_iteratorINSD_10device_ptrIlEEEEjS9_lNS7_10__identityEEEvT0_PT3_T1_NS0_13GridEvenShareISN_EET2_T4_E12temp_storage+24];
	selp.b64 	%rd365, %rd364, 0, %p42;
	add.s64 	%rd366, %rd365, %rd475;
	setp.gt.u32 	%p43, %r6, 64;
	ld.shared.u64 	%rd367, [_ZZN3cub18CUB_300001_SM_10006detail6reduce18DeviceReduceKernelINS2_10policy_hubIljN4cuda3std3__44plusIlEEE10Policy1000EN6thrust24THRUST_300001_SM_1000_NS6detail15normal_iteratorINSD_10device_ptrIlEEEEjS9_lNS7_10__identityEEEvT0_PT3_T1_NS0_13GridEvenShareISN_EET2_T4_E12temp_storage+32];
	selp.b64 	%rd368, %rd367, 0, %p43;
	add.s64 	%rd369, %rd366, %rd368;
	setp.gt.u32 	%p44, %r6, 96;
	ld.shared.u64 	%rd370, [_ZZN3cub18CUB_300001_SM_10006detail6reduce18DeviceReduceKernelINS2_10policy_hubIljN4cuda3std3__44plusIlEEE10Policy1000EN6thrust24THRUST_300001_SM_1000_NS6detail15normal_iteratorINSD_10device_ptrIlEEEEjS9_lNS7_10__identityEEEvT0_PT3_T1_NS0_13GridEvenShareISN_EET2_T4_E12temp_storage+40];
	selp.b64 	%rd371, %rd370, 0, %p44;
	add.s64 	%rd372, %rd369, %rd371;
	setp.gt.u32 	%p45, %r6, 128;
	ld.shared.u64 	%rd373, [_ZZN3cub18CUB_300001_SM_10006detail6reduce18DeviceReduceKernelINS2_10policy_hubIljN4cuda3std3__44plusIlEEE10Policy1000EN6thrust24THRUST_300001_SM_1000_NS6detail15normal_iteratorINSD_10device_ptrIlEEEEjS9_lNS7_10__identityEEEvT0_PT3_T1_NS0_13GridEvenShareISN_EET2_T4_E12temp_storage+48];
	selp.b64 	%rd374, %rd373, 0, %p45;
	add.s64 	%rd375, %rd372, %rd374;
	setp.gt.u32 	%p46, %r6, 160;
	ld.shared.u64 	%rd376, [_ZZN3cub18CUB_300001_SM_10006detail6reduce18DeviceReduceKernelINS2_10policy_hubIljN4cuda3std3__44plusIlEEE10Policy1000EN6thrust24THRUST_300001_SM_1000_NS6detail15normal_iteratorINSD_10device_ptrIlEEEEjS9_lNS7_10__identityEEEvT0_PT3_T1_NS0_13GridEvenShareISN_EET2_T4_E12temp_storage+56];
	selp.b64 	%rd377, %rd376, 0, %p46;
	add.s64 	%rd378, %rd375, %rd377;
	setp.gt.u32 	%p47, %r6, 192;
	ld.shared.u64 	%rd379, [_ZZN3cub18CUB_300001_SM_10006detail6reduce18DeviceReduceKernelINS2_10policy_hubIljN4cuda3std3__44plusIlEEE10Policy1000EN6thrust24THRUST_300001_SM_1000_NS6detail15normal_iteratorINSD_10device_ptrIlEEEEjS9_lNS7_10__identityEEEvT0_PT3_T1_NS0_13GridEvenShareISN_EET2_T4_E12temp_storage+64];
	selp.b64 	%rd380, %rd379, 0, %p47;
	add.s64 	%rd381, %rd378, %rd380;
	setp.gt.u32 	%p48, %r6, 224;
	ld.shared.u64 	%rd382, [_ZZN3cub18CUB_300001_SM_10006detail6reduce18DeviceReduceKernelINS2_10policy_hubIljN4cuda3std3__44plusIlEEE10Policy1000EN6thrust24THRUST_300001_SM_1000_NS6detail15normal_iteratorINSD_10device_ptrIlEEEEjS9_lNS7_10__identityEEEvT0_PT3_T1_NS0_13GridEvenShareISN_EET2_T4_E12temp_storage+72];
	selp.b64 	%rd383, %rd382, 0, %p48;
	add.s64 	%rd384, %rd381, %rd383;
	setp.gt.u32 	%p49, %r6, 256;
	ld.shared.u64 	%rd385, [_ZZN3cub18CUB_300001_SM_10006detail6reduce18DeviceReduceKernelINS2_10policy_hubIljN4cuda3std3__44plusIlEEE10Policy1000EN6thrust24THRUST_300001_SM_1000_NS6detail15normal_iteratorINSD_10device_ptrIlEEEEjS9_lNS7_10__identityEEEvT0_PT3_T1_NS0_13GridEvenShareISN_EET2_T4_E12temp_storage+80];
	selp.b64 	%rd386, %rd385, 0, %p49;
	add.s64 	%rd387, %rd384, %rd386;
	setp.gt.u32 	%p50, %r6, 288;
	ld.shared.u64 	%rd388, [_ZZN3cub18CUB_300001_SM_10006detail6reduce18DeviceReduceKernelINS2_10policy_hubIljN4cuda3std3__44plusIlEEE10Policy1000EN6thrust24THRUST_300001_SM_1000_NS6detail15normal_iteratorINSD_10device_ptrIlEEEEjS9_lNS7_10__identityEEEvT0_PT3_T1_NS0_13GridEvenShareISN_EET2_T4_E12temp_storage+88];
	selp.b64 	%rd389, %rd388, 0, %p50;
	add.s64 	%rd390, %rd387, %rd389;
	setp.gt.u32 	%p51, %r6, 320;
	ld.shared.u64 	%rd391, [_ZZN3cub18CUB_300001_SM_10006detail6reduce18DeviceReduceKernelINS2_10policy_hubIljN4cuda3std3__44plusIlEEE10Policy1000EN6thrust24THRUST_300001_SM_1000_NS6detail15normal_iteratorINSD_10device_ptrIlEEEEjS9_lNS7_10__identityEEEvT0_PT3_T1_NS0_13GridEvenShareISN_EET2_T4_E12temp_storage+96];
	selp.b64 	%rd392, %rd391, 0, %p51;
	add.s64 	%rd393, %rd390, %rd392;
	setp.gt.u32 	%p52, %r6, 352;
	ld.shared.u64 	%rd394, [_ZZN3cub18CUB_300001_SM_10006detail6reduce18DeviceReduceKernelINS2_10policy_hubIljN4cuda3std3__44plusIlEEE10Policy1000EN6thrust24THRUST_300001_SM_1000_NS6detail15normal_iteratorINSD_10device_ptrIlEEEEjS9_lNS7_10__identityEEEvT0_PT3_T1_NS0_13GridEvenShareISN_EET2_T4_E12temp_storage+104];
	selp.b64 	%rd395, %rd394, 0, %p52;
	add.s64 	%rd396, %rd393, %rd395;
	setp.gt.u32 	%p53, %r6, 384;
	ld.shared.u64 	%rd397, [_ZZN3cub18CUB_300001_SM_10006detail6reduce18DeviceReduceKernelINS2_10policy_hubIljN4cuda3std3__44plusIlEEE10Policy1000EN6thrust24THRUST_300001_SM_1000_NS6detail15normal_iteratorINSD_10device_ptrIlEEEEjS9_lNS7_10__identityEEEvT0_PT3_T1_NS0_13GridEvenShareISN_EET2_T4_E12temp_storage+112];
	selp.b64 	%rd398, %rd397, 0, %p53;
	add.s64 	%rd399, %rd396, %rd398;
	setp.gt.u32 	%p54, %r6, 416;
	ld.shared.u64 	%rd400, [_ZZN3cub18CUB_300001_SM_10006detail6reduce18DeviceReduceKernelINS2_10policy_hubIljN4cuda3std3__44plusIlEEE10Policy1000EN6thrust24THRUST_300001_SM_1000_NS6detail15normal_iteratorINSD_10device_ptrIlEEEEjS9_lNS7_10__identityEEEvT0_PT3_T1_NS0_13GridEvenShareISN_EET2_T4_E12temp_storage+120];
	selp.b64 	%rd401, %rd400, 0, %p54;
	add.s64 	%rd402, %rd399, %rd401;
	setp.gt.u32 	%p55, %r6, 448;
	ld.shared.u64 	%rd403, [_ZZN3cub18CUB_300001_SM_10006detail6reduce18DeviceReduceKernelINS2_10policy_hubIljN4cuda3std3__44plusIlEEE10Policy1000EN6thrust24THRUST_300001_SM_1000_NS6detail15normal_iteratorINSD_10device_ptrIlEEEEjS9_lNS7_10__identityEEEvT0_PT3_T1_NS0_13GridEvenShareISN_EET2_T4_E12temp_storage+128];
	selp.b64 	%rd404, %rd403, 0, %p55;
	add.s64 	%rd405, %rd402, %rd404;
	setp.gt.u32 	%p56, %r6, 480;
	ld.shared.u64 	%rd406, [_ZZN3cub18CUB_300001_SM_10006detail6reduce18DeviceReduceKernelINS2_10policy_hubIljN4cuda3std3__44plusIlEEE10Policy1000EN6thrust24THRUST_300001_SM_1000_NS6detail15normal_iteratorINSD_10device_ptrIlEEEEjS9_lNS7_10__identityEEEvT0_PT3_T1_NS0_13GridEvenShareISN_EET2_T4_E12temp_storage+136];
	selp.b64 	%rd407, %rd406, 0, %p56;
	add.s64 	%rd475, %rd405, %rd407;
	bra.uni 	$L__BB7_48;
$L__BB7_26:
	mov.u32 	%r35, %tid.x;
	add.s32 	%r72, %r341, %r35;
	mul.wide.u32 	%rd42, %r72, 8;
	add.s64 	%rd43, %rd1, %rd42;
	ld.global.u64 	%rd44, [%rd43];
	ld.global.u64 	%rd45, [%rd43+4096];
	ld.global.u64 	%rd46, [%rd43+8192];
	ld.global.u64 	%rd47, [%rd43+12288];
	ld.global.u64 	%rd48, [%rd43+16384];
	ld.global.u64 	%rd49, [%rd43+20480];
	ld.global.u64 	%rd50, [%rd43+24576];
	add.s64 	%rd51, %rd45, %rd44;
	add.s64 	%rd52, %rd46, %rd51;
	add.s64 	%rd53, %rd47, %rd52;
	add.s64 	%rd54, %rd48, %rd53;
	add.s64 	%rd55, %rd49, %rd54;
	add.s64 	%rd474, %rd50, %rd55;
	setp.lt.u32 	%p2, %r6, %r4;
	@%p2 bra 	$L__BB7_44;
	add.s32 	%r36, %r4, %r341;
	not.b32 	%r74, %r35;
	add.s32 	%r75, %r74, %r1;
	sub.s32 	%r76, %r75, %r4;
	sub.s32 	%r338, %r76, %r341;
	add.s32 	%r77, %r36, %r35;
	add.s32 	%r337, %r77, 4096;
	mov.b32 	%r340, 0;
	cvt.u64.u32 	%rd57, %r35;
	mov.u32 	%r339, %r36;
$L__BB7_28:
	add.s32 	%r341, %r341, %r4;
	add.s32 	%r78, %r1, -3584;
	setp.gt.u32 	%p3, %r341, %r78;
	@%p3 bra 	$L__BB7_30;
	cvt.u64.u32 	%rd56, %r341;
	add.s64 	%rd58, %rd57, %rd56;
	shl.b64 	%rd59, %rd58, 3;
	add.s64 	%rd60, %rd1, %rd59;
	ld.global.u64 	%rd61, [%rd60];
	ld.global.u64 	%rd62, [%rd60+4096];
	ld.global.u64 	%rd63, [%rd60+8192];
	ld.global.u64 	%rd64, [%rd60+12288];
	ld.global.u64 	%rd65, [%rd60+16384];
	ld.global.u64 	%rd66, [%rd60+20480];
	ld.global.u64 	%rd67, [%rd60+24576];
	add.s64 	%rd68, %rd61, %rd474;
	add.s64 	%rd69, %rd62, %rd68;
	add.s64 	%rd70, %rd63, %rd69;
	add.s64 	%rd71, %rd64, %rd70;
	add.s64 	%rd72, %rd65, %rd71;
	add.s64 	%rd73, %rd66, %rd72;
	add.s64 	%rd474, %rd67, %rd73;
	sub.s32 	%r79, %r1, %r341;
	setp.lt.u32 	%p4, %r79, %r4;
	add.s32 	%r340, %r340, 1;
	add.s32 	%r339, %r339, %r4;
	sub.s32 	%r338, %r338, %r4;
	add.s32 	%r337, %r337, %r4;
	@%p4 bra 	$L__BB7_44;
	bra.uni 	$L__BB7_28;
$L__BB7_30:
	setp.le.u32 	%p5, %r1, %r341;
	sub.s32 	%r80, %r1, %r341;
	setp.ge.s32 	%p6, %r35, %r80;
	or.pred  	%p7, %p5, %p6;
	@%p7 bra 	$L__BB7_44;
	not.b32 	%r82, %r35;
	add.s32 	%r83, %r1, %r82;
	sub.s32 	%r84, %r83, %r36;
	mul.lo.s32 	%r85, %r2, %r340;
	mad.lo.s32 	%r86, %r85, -3584, %r84;
	shr.u32 	%r87, %r86, 9;
	add.s32 	%r49, %r87, 1;
	and.b32  	%r50, %r49, 15;
	setp.lt.u32 	%p8, %r86, 7680;
	mov.u32 	%r346, %r35;
	@%p8 bra 	$L__BB7_35;
	or.b32  	%r344, %r35, 4096;
	shr.u32 	%r88, %r338, 9;
	add.s32 	%r89, %r88, 1;
	and.b32  	%r90, %r89, 16777200;
	neg.s32 	%r342, %r90;
$L__BB7_33:
	.pragma "nounroll";
	add.s32 	%r91, %r337, -4096;
	mul.wide.u32 	%rd75, %r91, 8;
	add.s64 	%rd76, %rd1, %rd75;
	ld.global.u64 	%rd77, [%rd76];
	add.s64 	%rd78, %rd77, %rd474;
	add.s32 	%r92, %r337, -3584;
	mul.wide.u32 	%rd79, %r92, 8;
	add.s64 	%rd80, %rd1, %rd79;
	ld.global.u64 	%rd81, [%rd80];
	add.s64 	%rd82, %rd81, %rd78;
	add.s32 	%r93, %r337, -3072;
	mul.wide.u32 	%rd83, %r93, 8;
	add.s64 	%rd84, %rd1, %rd83;
	ld.global.u64 	%rd85, [%rd84];
	add.s64 	%rd86, %rd85, %rd82;
	add.s32 	%r94, %r337, -2560;
	mul.wide.u32 	%rd87, %r94, 8;
	add.s64 	%rd88, %rd1, %rd87;
	ld.global.u64 	%rd89, [%rd88];
	add.s64 	%rd90, %rd89, %rd86;
	add.s32 	%r95, %r337, -2048;
	mul.wide.u32 	%rd91, %r95, 8;
	add.s64 	%rd92, %rd1, %rd91;
	ld.global.u64 	%rd93, [%rd92];
	add.s64 	%rd94, %rd93, %rd90;
	add.s32 	%r96, %r337, -1536;
	mul.wide.u32 	%rd95, %r96, 8;
	add.s64 	%rd96, %rd1, %rd95;
	ld.global.u64 	%rd97, [%rd96];
	add.s64 	%rd98, %rd97, %rd94;
	add.s32 	%r97, %r337, -1024;
	mul.wide.u32 	%rd99, %r97, 8;
	add.s64 	%rd100, %rd1, %rd99;
	ld.global.u64 	%rd101, [%rd100];
	add.s64 	%rd102, %rd101, %rd98;
	add.s32 	%r98, %r337, 3584;
	add.s32 	%r99, %r337, -512;
	mul.wide.u32 	%rd103, %r99, 8;
	add.s64 	%rd104, %rd1, %rd103;
	ld.global.u64 	%rd105, [%rd104];
	add.s64 	%rd106, %rd105, %rd102;
	mul.wide.u32 	%rd107, %r337, 8;
	add.s64 	%rd108, %rd1, %rd107;
	ld.global.u64 	%rd109, [%rd108];
	add.s64 	%rd110, %rd109, %rd106;
	add.s32 	%r100, %r337, 512;
	mul.wide.u32 	%rd111, %r100, 8;
	add.s64 	%rd112, %rd1, %rd111;
	ld.global.u64 	%rd113, [%rd112];
	add.s64 	%rd114, %rd113, %rd110;
	add.s32 	%r101, %r337, 1024;
	mul.wide.u32 	%rd115, %r101, 8;
	add.s64 	%rd116, %rd1, %rd115;
	ld.global.u64 	%rd117, [%rd116];
	add.s64 	%rd118, %rd117, %rd114;
	add.s32 	%r102, %r337, 1536;
	mul.wide.u32 	%rd119, %r102, 8;
	add.s64 	%rd120, %rd1, %rd119;
	ld.global.u64 	%rd121, [%rd120];
	add.s64 	%rd122, %rd121, %rd118;
	add.s32 	%r103, %r337, 2048;
	mul.wide.u32 	%rd123, %r103, 8;
	add.s64 	%rd124, %rd1, %rd123;
	ld.global.u64 	%rd125, [%rd124];
	add.s64 	%rd126, %rd125, %rd122;
	add.s32 	%r104, %r337, 2560;
	mul.wide.u32 	%rd127, %r104, 8;
	add.s64 	%rd128, %rd1, %rd127;
	ld.global.u64 	%rd129, [%rd128];
	add.s64 	%rd130, %rd129, %rd126;
	add.s32 	%r105, %r337, 3072;
	mul.wide.u32 	%rd131, %r105, 8;
	add.s64 	%rd132, %rd1, %rd131;
	ld.global.u64 	%rd133, [%rd132];
	add.s64 	%rd134, %rd133, %rd130;
	mul.wide.u32 	%rd135, %r98, 8;
	add.s64 	%rd136, %rd1, %rd135;
	ld.global.u64 	%rd137, [%rd136];
	add.s64 	%rd474, %rd137, %rd134;
	add.s32 	%r344, %r344, 8192;
	add.s32 	%r337, %r337, 8192;
	add.s32 	%r342, %r342, 16;
	setp.ne.s32 	%p9, %r342, 0;
	@%p9 bra 	$L__BB7_33;
	add.s32 	%r346, %r344, -4096;
$L__BB7_35:
	setp.eq.s32 	%p10, %r50, 0;
	@%p10 bra 	$L__BB7_44;
	and.b32  	%r61, %r49, 7;
	setp.lt.u32 	%p11, %r50, 8;
	@%p11 bra 	$L__BB7_38;
	add.s32 	%r106, %r346, %r341;
	mul.wide.u32 	%rd139, %r106, 8;
	add.s64 	%rd140, %rd1, %rd139;
	ld.global.u64 	%rd141, [%rd140];
	add.s64 	%rd142, %rd141, %rd474;
	add.s32 	%r107, %r106, 512;
	mul.wide.u32 	%rd143, %r107, 8;
	add.s64 	%rd144, %rd1, %rd143;
	ld.global.u64 	%rd145, [%rd144];
	add.s64 	%rd146, %rd145, %rd142;
	add.s32 	%r108, %r106, 1024;
	mul.wide.u32 	%rd147, %r108, 8;
	add.s64 	%rd148, %rd1, %rd147;
	ld.global.u64 	%rd149, [%rd148];
	add.s64 	%rd150, %rd149, %rd146;
	add.s32 	%r109, %r106, 1536;
	mul.wide.u32 	%rd151, %r109, 8;
	add.s64 	%rd152, %rd1, %rd151;
	ld.global.u64 	%rd153, [%rd152];
	add.s64 	%rd154, %rd153, %rd150;
	add.s32 	%r110, %r106, 2048;
	mul.wide.u32 	%rd155, %r110, 8;
	add.s64 	%rd156, %rd1, %rd155;
	ld.global.u64 	%rd157, [%rd156];
	add.s64 	%rd158, %rd157, %rd154;
	add.s32 	%r111, %r106, 2560;
	mul.wide.u32 	%rd159, %r111, 8;
	add.s64 	%rd160, %rd1, %rd159;
	ld.global.u64 	%rd161, [%rd160];
	add.s64 	%rd162, %rd161, %rd158;
	add.s32 	%r112, %r106, 3072;
	mul.wide.u32 	%rd163, %r112, 8;
	add.s64 	%rd164, %rd1, %rd163;
	ld.global.u64 	%rd165, [%rd164];
	add.s64 	%rd166, %rd165, %rd162;
	add.s32 	%r113, %r106, 3584;
	mul.wide.u32 	%rd167, %r113, 8;
	add.s64 	%rd168, %rd1, %rd167;
	ld.global.u64 	%rd169, [%rd168];
	add.s64 	%rd474, %rd169, %rd166;
	add.s32 	%r346, %r346, 4096;
$L__BB7_38:
	setp.eq.s32 	%p12, %r61, 0;
	@%p12 bra 	$L__BB7_44;
	setp.lt.u32 	%p13, %r61, 4;
	@%p13 bra 	$L__BB7_41;
	add.s32 	%r114, %r346, %r341;
	mul.wide.u32 	%rd171, %r114, 8;
	add.s64 	%rd172, %rd1, %rd171;
	ld.global.u64 	%rd173, [%rd172];
	add.s64 	%rd174, %rd173, %rd474;
	add.s32 	%r115, %r114, 512;
	mul.wide.u32 	%rd175, %r115, 8;
	add.s64 	%rd176, %rd1, %rd175;
	ld.global.u64 	%rd177, [%rd176];
	add.s64 	%rd178, %rd177, %rd174;
	add.s32 	%r116, %r114, 1024;
	mul.wide.u32 	%rd179, %r116, 8;
	add.s64 	%rd180, %rd1, %rd179;
	ld.global.u64 	%rd181, [%rd180];
	add.s64 	%rd182, %rd181, %rd178;
	add.s32 	%r117, %r114, 1536;
	mul.wide.u32 	%rd183, %r117, 8;
	add.s64 	%rd184, %rd1, %rd183;
	ld.global.u64 	%rd185, [%rd184];
	add.s64 	%rd474, %rd185, %rd182;
	add.s32 	%r346, %r346, 2048;
$L__BB7_41:
	and.b32  	%r118, %r49, 3;
	setp.eq.s32 	%p14, %r118, 0;
	@%p14 bra 	$L__BB7_44;
	add.s32 	%r349, %r346, %r339;
	cvt.u16.u32 	%rs1, %r338;
	shr.u16 	%rs2, %rs1, 9;
	add.s16 	%rs3, %rs2, 1;
	cvt.u32.u16 	%r119, %rs3;
	and.b32  	%r120, %r119, 3;
	neg.s32 	%r348, %r120;
$L__BB7_43:
	.pragma "nounroll";
	mul.wide.u32 	%rd186, %r349, 8;
	add.s64 	%rd187, %rd1, %rd186;
	ld.global.u64 	%rd188, [%rd187];
	add.s64 	%rd474, %rd188, %rd474;
	add.s32 	%r349, %r349, 512;
	add.s32 	%r348, %r348, 1;
	setp.ne.s32 	%p15, %r348, 0;
	@%p15 bra 	$L__BB7_43;
$L__BB7_44:
	// begin inline asm
	mov.u32 %r121, %laneid;
	// end inline asm
	mov.b64 	{%r123, %r128}, %rd474;
	mov.b32 	%r129, 1;
	mov.b32 	%r170, 31;
	mov.b32 	%r171, -1;
	// begin inline asm
	shfl.sync.down.b32 %r122, %r123, %r129, %r170, %r171;
	// end inline asm
	// begin inline asm
	shfl.sync.down.b32 %r127, %r128, %r129, %r170, %r171;
	// end inline asm
	mov.b64 	%rd189, {%r122, %r127};
	setp.gt.s32 	%p16, %r121, 30;
	selp.b64 	%rd190, 0, %rd189, %p16;
	add.s64 	%rd191, %rd190, %rd474;
	mov.b64 	{%r133, %r138}, %rd191;
	mov.b32 	%r139, 2;
	// begin inline asm
	shfl.sync.down.b32 %r132, %r133, %r139, %r170, %r171;
	// end inline asm
	// begin inline asm
	shfl.sync.down.b32 %r137, %r138, %r139, %r170, %r171;
	// end inline asm
	mov.b64 	%rd192, {%r132, %r137};
	setp.gt.s32 	%p17, %r121, 29;
	selp.b64 	%rd193, 0, %rd192, %p17;
	add.s64 	%rd194, %rd193, %rd191;
	mov.b64 	{%r143, %r148}, %rd194;
	mov.b32 	%r149, 4;
	// begin inline asm
	shfl.sync.down.b32 %r142, %r143, %r149, %r170, %r171;
	// end inline asm
	// begin inline asm
	shfl.sync.down.b32 %r147, %r148, %r149, %r170, %r171;
	// end inline asm
	mov.b64 	%rd195, {%r142, %r147};
	setp.gt.s32 	%p18, %r121, 27;
	selp.b64 	%rd196, 0, %rd195, %p18;
	add.s64 	%rd197, %rd196, %rd194;
	mov.b64 	{%r153, %r158}, %rd197;
	mov.b32 	%r159, 8;
	// begin inline asm
	shfl.sync.down.b32 %r152, %r153, %r159, %r170, %r171;
	// end inline asm
	// begin inline asm
	shfl.sync.down.b32 %r157, %r158, %r159, %r170, %r171;
	// end inline asm
	mov.b64 	%rd198, {%r152, %r157};
	setp.gt.s32 	%p19, %r121, 23;
	selp.b64 	%rd199, 0, %rd198, %p19;
	add.s64 	%rd200, %rd199, %rd197;
	mov.b64 	{%r163, %r168}, %rd200;
	mov.b32 	%r169, 16;
	// begin inline asm
	shfl.sync.down.b32 %r162, %r163, %r169, %r170, %r171;
	// end inline asm
	// begin inline asm
	shfl.sync.down.b32 %r167, %r168, %r169, %r170, %r171;
	// end inline asm
	mov.b64 	%rd201, {%r162, %r167};
	setp.gt.s32 	%p20, %r121, 15;
	selp.b64 	%rd202, 0, %rd201, %p20;
	add.s64 	%rd475, %rd202, %rd200;
	setp.ne.s32 	%p21, %r121, 0;
	@%p21 bra 	$L__BB7_46;
	shr.u32 	%r172, %r35, 2;
	and.b32  	%r173, %r172, 248;
	mov.u32 	%r174, _ZZN3cub18CUB_300001_SM_10006detail6reduce18DeviceReduceKernelINS2_10policy_hubIljN4cuda3std3__44plusIlEEE10Policy1000EN6thrust24THRUST_300001_SM_1000_NS6detail15normal_iteratorINSD_10device_ptrIlEEEEjS9_lNS7_10__identityEEEvT0_PT3_T1_NS0_13GridEvenShareISN_EET2_T4_E12temp_storage;
	add.s32 	%r175, %r174, %r173;
	st.shared.u64 	[%r175+16], %rd475;
$L__BB7_46:
	bar.sync 	0;
	setp.ne.s32 	%p22, %r35, 0;
	@%p22 bra 	$L__BB7_48;
	ld.shared.u64 	%rd203, [_ZZN3cub18CUB_300001_SM_10006detail6reduce18DeviceReduceKernelINS2_10policy_hubIljN4cuda3std3__44plusIlEEE10Policy1000EN6thrust24THRUST_300001_SM_1000_NS6detail15normal_iteratorINSD_10device_ptrIlEEEEjS9_lNS7_10__identityEEEvT0_PT3_T1_NS0_13GridEvenShareISN_EET2_T4_E12temp_storage+24];
	add.s64 	%rd204, %rd203, %rd475;
	ld.shared.u64 	%rd205, [_ZZN3cub18CUB_300001_SM_10006detail6reduce18DeviceReduceKernelINS2_10policy_hubIljN4cuda3std3__44plusIlEEE10Policy1000EN6thrust24THRUST_300001_SM_1000_NS6detail15normal_iteratorINSD_10device_ptrIlEEEEjS9_lNS7_10__identityEEEvT0_PT3_T1_NS0_13GridEvenShareISN_EET2_T4_E12temp_storage+32];
	add.s64 	%rd206, %rd204, %rd205;
	ld.shared.u64 	%rd207, [_ZZN3cub18CUB_300001_SM_10006detail6reduce18DeviceReduceKernelINS2_10policy_hubIljN4cuda3std3__44plusIlEEE10Policy1000EN6thrust24THRUST_300001_SM_1000_NS6detail15normal_iteratorINSD_10device_ptrIlEEEEjS9_lNS7_10__identityEEEvT0_PT3_T1_NS0_13GridEvenShareISN_EET2_T4_E12temp_storage+40];
	add.s64 	%rd208, %rd206, %rd207;
	ld.shared.u64 	%rd209, [_ZZN3cub18CUB_300001_SM_10006detail6reduce18DeviceReduceKernelINS2_10policy_hubIljN4cuda3std3__44plusIlEEE10Policy1000EN6thrust24THRUST_300001_SM_1000_NS6detail15normal_iteratorINSD_10device_ptrIlEEEEjS9_lNS7_10__identityEEEvT0_PT3_T1_NS0_13GridEvenShareISN_EET2_T4_E12temp_storage+48];
	add.s64 	%rd210, %rd208, %rd209;
	ld.shared.u64 	%rd211, [_ZZN3cub18CUB_300001_SM_10006detail6reduce18DeviceReduceKernelINS2_10policy_hubIljN4cuda3std3__44plusIlEEE10Policy1000EN6thrust24THRUST_300001_SM_1000_NS6detail15normal_iteratorINSD_10device_ptrIlEEEEjS9_lNS7_10__identityEEEvT0_PT3_T1_NS0_13GridEvenShareISN_EET2_T4_E12temp_storage+56];
	add.s64 	%rd212, %rd210, %rd211;
	ld.shared.u64 	%rd213, [_ZZN3cub18CUB_300001_SM_10006detail6reduce18DeviceReduceKernelINS2_10policy_hubIljN4cuda3std3__44plusIlEEE10Policy1000EN6thrust24THRUST_300001_SM_1000_NS6detail15normal_iteratorINSD_10device_ptrIlEEEEjS9_lNS7_10__identityEEEvT0_PT3_T1_NS0_13GridEvenShareISN_EET2_T4_E12temp_storage+64];
	add.s64 	%rd214, %rd212, %rd213;
	ld.shared.u64 	%rd215, [_ZZN3cub18CUB_300001_SM_10006detail6reduce18DeviceReduceKernelINS2_10policy_hubIljN4cuda3std3__44plusIlEEE10Policy1000EN6thrust24THRUST_300001_SM_1000_NS6detail15normal_iteratorINSD_10device_ptrIlEEEEjS9_lNS7_10__identityEEEvT0_PT3_T1_NS0_13GridEvenShareISN_EET2_T4_E12temp_storage+72];
	add.s64 	%rd216, %rd214, %rd215;
	ld.shared.u64 	%rd217, [_ZZN3cub18CUB_300001_SM_10006detail6reduce18DeviceReduceKernelINS2_10policy_hubIljN4cuda3std3__44plusIlEEE10Policy1000EN6thrust24THRUST_300001_SM_1000_NS6detail15normal_iteratorINSD_10device_ptrIlEEEEjS9_lNS7_10__identityEEEvT0_PT3_T1_NS0_13GridEvenShareISN_EET2_T4_E12temp_storage+80];
	add.s64 	%rd218, %rd216, %rd217;
	ld.shared.u64 	%rd219, [_ZZN3cub18CUB_300001_SM_10006detail6reduce18DeviceReduceKernelINS2_10policy_hubIljN4cuda3std3__44plusIlEEE10Policy1000EN6thrust24THRUST_300001_SM_1000_NS6detail15normal_iteratorINSD_10device_ptrIlEEEEjS9_lNS7_10__identityEEEvT0_PT3_T1_NS0_13GridEvenShareISN_EET2_T4_E12temp_storage+88];
	add.s64 	%rd220, %rd218, %rd219;
	ld.shared.u64 	%rd221, [_ZZN3cub18CUB_300001_SM_10006detail6reduce18DeviceReduceKernelINS2_10policy_hubIljN4cuda3std3__44plusIlEEE10Policy1000EN6thrust24THRUST_300001_SM_1000_NS6detail15normal_iteratorINSD_10device_ptrIlEEEEjS9_lNS7_10__identityEEEvT0_PT3_T1_NS0_13GridEvenShareISN_EET2_T4_E12temp_storage+96];
	add.s64 	%rd222, %rd220, %rd221;
	ld.shared.u64 	%rd223, [_ZZN3cub18CUB_300001_SM_10006detail6reduce18DeviceReduceKernelINS2_10policy_hubIljN4cuda3std3__44plusIlEEE10Policy1000EN6thrust24THRUST_300001_SM_1000_NS6detail15normal_iteratorINSD_10device_ptrIlEEEEjS9_lNS7_10__identityEEEvT0_PT3_T1_NS0_13GridEvenShareISN_EET2_T4_E12temp_storage+104];
	add.s64 	%rd224, %rd222, %rd223;
	ld.shared.u64 	%rd225, [_ZZN3cub18CUB_300001_SM_10006detail6reduce18DeviceReduceKernelINS2_10policy_hubIljN4cuda3std3__44plusIlEEE10Policy1000EN6thrust24THRUST_300001_SM_1000_NS6detail15normal_iteratorINSD_10device_ptrIlEEEEjS9_lNS7_10__identityEEEvT0_PT3_T1_NS0_13GridEvenShareISN_EET2_T4_E12temp_storage+112];
	add.s64 	%rd226, %rd224, %rd225;
	ld.shared.u64 	%rd227, [_ZZN3cub18CUB_300001_SM_10006detail6reduce18DeviceReduceKernelINS2_10policy_hubIljN4cuda3std3__44plusIlEEE10Policy1000EN6thrust24THRUST_300001_SM_1000_NS6detail15normal_iteratorINSD_10device_ptrIlEEEEjS9_lNS7_10__identityEEEvT0_PT3_T1_NS0_13GridEvenShareISN_EET2_T4_E12temp_storage+120];
	add.s64 	%rd228, %rd226, %rd227;
	ld.shared.u64 	%rd229, [_ZZN3cub18CUB_300001_SM_10006detail6reduce18DeviceReduceKernelINS2_10policy_hubIljN4cuda3std3__44plusIlEEE10Policy1000EN6thrust24THRUST_300001_SM_1000_NS6detail15normal_iteratorINSD_10device_ptrIlEEEEjS9_lNS7_10__identityEEEvT0_PT3_T1_NS0_13GridEvenShareISN_EET2_T4_E12temp_storage+128];
	add.s64 	%rd230, %rd228, %rd229;
	ld.shared.u64 	%rd231, [_ZZN3cub18CUB_300001_SM_10006detail6reduce18DeviceReduceKernelINS2_10policy_hubIljN4cuda3std3__44plusIlEEE10Policy1000EN6thrust24THRUST_300001_SM_1000_NS6detail15normal_iteratorINSD_10device_ptrIlEEEEjS9_lNS7_10__identityEEEvT0_PT3_T1_NS0_13GridEvenShareISN_EET2_T4_E12temp_storage+136];
	add.s64 	%rd475, %rd230, %rd231;
$L__BB7_48:
	mov.u32 	%r327, %tid.x;
	setp.ne.s32 	%p64, %r327, 0;
	@%p64 bra 	$L__BB7_50;
	ld.param.u64 	%rd454, [_ZN3cub18CUB_300001_SM_10006detail6reduce18DeviceReduceKernelINS2_10policy_hubIljN4cuda3std3__44plusIlEEE10Policy1000EN6thrust24THRUST_300001_SM_1000_NS6detail15normal_iteratorINSD_10device_ptrIlEEEEjS9_lNS7_10__identityEEEvT0_PT3_T1_NS0_13GridEvenShareISN_EET2_T4__param_1];
	cvta.to.global.u64 	%rd451, %rd454;
	mul.wide.u32 	%rd452, %r3, 8;
	add.s64 	%rd453, %rd451, %rd452;
	st.global.u64 	[%rd453], %rd475;
$L__BB7_50:
	ret;

}
	// .globl	_ZN3cub18CUB_300001_SM_10006detail6reduce28DeviceReduceSingleTileKernelINS2_10policy_hubIljN4cuda3std3__44plusIlEEE10Policy1000EPlSC_iS9_llNS7_10__identityEEEvT0_T1_T2_T3_T4_T6_
.visible .entry _ZN3cub18CUB_300001_SM_10006detail6reduce28DeviceReduceSingleTileKernelINS2_10policy_hubIljN4cuda3std3__44plusIlEEE10Policy1000EPlSC_iS9_llNS7_10__identityEEEvT0_T1_T2_T3_T4_T6_(
	.param .u64 .ptr .align 1 _ZN3cub18CUB_300001_SM_10006detail6reduce28DeviceReduceSingleTileKernelINS2_10policy_hubIljN4cuda3std3__44plusIlEEE10Policy1000EPlSC_iS9_llNS7_10__identityEEEvT0_T1_T2_T3_T4_T6__param_0,
	.param .u64 .ptr .align 1 _ZN3cub18CUB_300001_SM_10006detail6reduce28DeviceReduceSingleTileKernelINS2_10policy_hubIljN4cuda3std3__44plusIlEEE10Policy1000EPlSC_iS9_llNS7_10__identityEEEvT0_T1_T2_T3_T4_T6__param_1,
	.param .u32 _ZN3cub18CUB_300001_SM_10006detail6reduce28DeviceReduceSingleTileKernelINS2_10policy_hubIljN4cuda3std3__44plusIlEEE10Policy1000EPlSC_iS9_llNS7_10__identityEEEvT0_T1_T2_T3_T4_T6__param_2,
	.param .align 1 .b8 _ZN3cub18CUB_300001_SM_10006detail6reduce28DeviceReduceSingleTileKernelINS2_10policy_hubIljN4cuda3std3__44plusIlEEE10Policy1000EPlSC_iS9_llNS7_10__identityEEEvT0_T1_T2_T3_T4_T6__param_3[1],
	.param .u64 _ZN3cub18CUB_300001_SM_10006detail6reduce28DeviceReduceSingleTileKernelINS2_10policy_hubIljN4cuda3std3__44plusIlEEE10Policy1000EPlSC_iS9_llNS7_10__identityEEEvT0_T1_T2_T3_T4_T6__param_4,
	.param .align 1 .b8 _ZN3cub18CUB_300001_SM_10006detail6reduce28DeviceReduceSingleTileKernelINS2_10policy_hubIljN4cuda3std3__44plusIlEEE10Policy1000EPlSC_iS9_llNS7_10__identityEEEvT0_T1_T2_T3_T4_T6__param_5[1]
)
.maxntid 512
.minnctapersm 1
{
	.reg .pred 	%p<58>;
	.reg .b32 	%r<238>;
	.reg .b64 	%rd<281>;
	// demoted variable
	.shared .align 8 .b8 _ZZN3cub18CUB_300001_SM_10006detail6reduce28DeviceReduceSingleTileKernelINS2_10policy_hubIljN4cuda3std3__44plusIlEEE10Policy1000EPlSC_iS9_llNS7_10__identityEEEvT0_T1_T2_T3_T4_T6_E12temp_storage[152];
	ld.param.u64 	%rd35, [_ZN3cub18CUB_300001_SM_10006detail6reduce28DeviceReduceSingleTileKernelINS2_10policy_hubIljN4cuda3std3__44plusIlEEE10Policy1000EPlSC_iS9_llNS7_10__identityEEEvT0_T1_T2_T3_T4_T6__param_0];
	ld.param.u64 	%rd37, [_ZN3cub18CUB_300001_SM_10006detail6reduce28DeviceReduceSingleTileKernelINS2_10policy_hubIljN4cuda3std3__44plusIlEEE10Policy1000EPlSC_iS9_llNS7_10__identityEEEvT0_T1_T2_T3_T4_T6__param_1];
	ld.param.u32 	%r34, [_ZN3cub18CUB_300001_SM_10006detail6reduce28DeviceReduceSingleTileKernelINS2_10policy_hubIljN4cuda3std3__44plusIlEEE10Policy1000EPlSC_iS9_llNS7_10__identityEEEvT0_T1_T2_T3_T4_T6__param_2];
	ld.param.u64 	%rd36, [_ZN3cub18CUB_300001_SM_10006detail6reduce28DeviceReduceSingleTileKernelINS2_10policy_hubIljN4cuda3std3__44plusIlEEE10Policy1000EPlSC_iS9_llNS7_10__identityEEEvT0_T1_T2_T3_T4_T6__param_4];
	cvta.to.global.u64 	%rd1, %rd37;
	setp.ne.s32 	%p1, %r34, 0;
	@%p1 bra 	$L__BB8_3;
	mov.u32 	%r224, %tid.x;
	setp.ne.s32 	%p57, %r224, 0;
	@%p57 bra 	$L__BB8_39;
	st.global.u64 	[%rd1], %rd36;
	bra.uni 	$L__BB8_39;
$L__BB8_3:
	setp.gt.s32 	%p2, %r34, 3583;
	@%p2 bra 	$L__BB8_21;
	mov.u32 	%r1, %tid.x;
	setp.ge.s32 	%p19, %r1, %r34;
	mov.b64 	%rd271, 0;
	mov.u32 	%r228, %r1;
	@%p19 bra 	$L__BB8_6;
	mul.wide.u32 	%rd146, %r1, 8;
	add.s64 	%rd145, %rd35, %rd146;
	// begin inline asm
	ld.global.nc.u64 %rd271, [%rd145];
	// end inline asm
	add.s32 	%r228, %r1, 512;
$L__BB8_6:
	setp.ge.s32 	%p20, %r228, %r34;
	@%p20 bra 	$L__BB8_12;
	not.b32 	%r100, %r228;
	add.s32 	%r4, %r34, %r100;
	and.b32  	%r101, %r4, 1536;
	setp.eq.s32 	%p21, %r101, 1536;
	@%p21 bra 	$L__BB8_10;
	mul.wide.u32 	%rd148, %r228, 8;
	add.s64 	%rd266, %rd35, %rd148;
	shr.u32 	%r102, %r4, 9;
	add.s32 	%r103, %r102, 1;
	and.b32  	%r104, %r103, 3;
	neg.s32 	%r226, %r104;
$L__BB8_9:
	.pragma "nounroll";
	// begin inline asm
	ld.global.nc.u64 %rd149, [%rd266];
	// end inline asm
	add.s64 	%rd271, %rd149, %rd271;
	add.s32 	%r228, %r228, 512;
	add.s64 	%rd266, %rd266, 4096;
	add.s32 	%r226, %r226, 1;
	setp.ne.s32 	%p22, %r226, 0;
	@%p22 bra 	$L__BB8_9;
$L__BB8_10:
	setp.lt.u32 	%p23, %r4, 1536;
	@%p23 bra 	$L__BB8_12;
$L__BB8_11:
	mul.wide.s32 	%rd159, %r228, 8;
	add.s64 	%rd152, %rd35, %rd159;
	// begin inline asm
	ld.global.nc.u64 %rd151, [%rd152];
	// end inline asm
	add.s64 	%rd160, %rd151, %rd271;
	add.s64 	%rd154, %rd152, 4096;
	// begin inline asm
	ld.global.nc.u64 %rd153, [%rd154];
	// end inline asm
	add.s64 	%rd161, %rd153, %rd160;
	add.s64 	%rd156, %rd152, 8192;
	// begin inline asm
	ld.global.nc.u64 %rd155, [%rd156];
	// end inline asm
	add.s64 	%rd162, %rd155, %rd161;
	add.s64 	%rd158, %rd152, 12288;
	// begin inline asm
	ld.global.nc.u64 %rd157, [%rd158];
	// end inline asm
	add.s64 	%rd271, %rd157, %rd162;
	add.s32 	%r228, %r228, 2048;
	setp.lt.s32 	%p24, %r228, %r34;
	@%p24 bra 	$L__BB8_11;
$L__BB8_12:
	setp.lt.s32 	%p25, %r34, 512;
	@%p25 bra 	$L__BB8_17;
	// begin inline asm
	mov.u32 %r168, %laneid;
	// end inline asm
	mov.b64 	{%r170, %r175}, %rd271;
	mov.b32 	%r176, 1;
	mov.b32 	%r217, 31;
	mov.b32 	%r218, -1;
	// begin inline asm
	shfl.sync.down.b32 %r169, %r170, %r176, %r217, %r218;
	// end inline asm
	// begin inline asm
	shfl.sync.down.b32 %r174, %r175, %r176, %r217, %r218;
	// end inline asm
	mov.b64 	%rd221, {%r169, %r174};
	setp.gt.s32 	%p49, %r168, 30;
	selp.b64 	%rd222, 0, %rd221, %p49;
	add.s64 	%rd223, %rd222, %rd271;
	mov.b64 	{%r180, %r185}, %rd223;
	mov.b32 	%r186, 2;
	// begin inline asm
	shfl.sync.down.b32 %r179, %r180, %r186, %r217, %r218;
	// end inline asm
	// begin inline asm
	shfl.sync.down.b32 %r184, %r185, %r186, %r217, %r218;
	// end inline asm
	mov.b64 	%rd224, {%r179, %r184};
	setp.gt.s32 	%p50, %r168, 29;
	selp.b64 	%rd225, 0, %rd224, %p50;
	add.s64 	%rd226, %rd225, %rd223;
	mov.b64 	{%r190, %r195}, %rd226;
	mov.b32 	%r196, 4;
	// begin inline asm
	shfl.sync.down.b32 %r189, %r190, %r196, %r217, %r218;
	// end inline asm
	// begin inline asm
	shfl.sync.down.b32 %r194, %r195, %r196, %r217, %r218;
	// end inline asm
	mov.b64 	%rd227, {%r189, %r194};
	setp.gt.s32 	%p51, %r168, 27;
	selp.b64 	%rd228, 0, %rd227, %p51;
	add.s64 	%rd229, %rd228, %rd226;
	mov.b64 	{%r200, %r205}, %rd229;
	mov.b32 	%r206, 8;
	// begin inline asm
	shfl.sync.down.b32 %r199, %r200, %r206, %r217, %r218;
	// end inline asm
	// begin inline asm
	shfl.sync.down.b32 %r204, %r205, %r206, %r217, %r218;
	// end inline asm
	mov.b64 	%rd230, {%r199, %r204};
	setp.gt.s32 	%p52, %r168, 23;
	selp.b64 	%rd231, 0, %rd230, %p52;
	add.s64 	%rd232, %rd231, %rd229;
	mov.b64 	{%r210, %r215}, %rd232;
	mov.b32 	%r216, 16;
	// begin inline asm
	shfl.sync.down.b32 %r209, %r210, %r216, %r217, %r218;
	// end inline asm
	// begin inline asm
	shfl.sync.down.b32 %r214, %r215, %r216, %r217, %r218;
	// end inline asm
	mov.b64 	%rd233, {%r209, %r214};
	setp.gt.s32 	%p53, %r168, 15;
	selp.b64 	%rd234, 0, %rd233, %p53;
	add.s64 	%rd280, %rd234, %rd232;
	setp.ne.s32 	%p54, %r168, 0;
	@%p54 bra 	$L__BB8_15;
	shr.u32 	%r219, %r1, 2;
	and.b32  	%r220, %r219, 248;
	mov.u32 	%r221, _ZZN3cub18CUB_300001_SM_10006detail6reduce28DeviceReduceSingleTileKernelINS2_10policy_hubIljN4cuda3std3__44plusIlEEE10Policy1000EPlSC_iS9_llNS7_10__identityEEEvT0_T1_T2_T3_T4_T6_E12temp_storage;
	add.s32 	%r222, %r221, %r220;
	st.shared.u64 	[%r222+16], %rd280;
$L__BB8_15:
	bar.sync 	0;
	setp.ne.s32 	%p55, %r1, 0;
	@%p55 bra 	$L__BB8_37;
	ld.shared.u64 	%rd235, [_ZZN3cub18CUB_300001_SM_10006detail6reduce28DeviceReduceSingleTileKernelINS2_10policy_hubIljN4cuda3std3__44plusIlEEE10Policy1000EPlSC_iS9_llNS7_10__identityEEEvT0_T1_T2_T3_T4_T6_E12temp_storage+24];
	add.s64 	%rd236, %rd235, %rd280;
	ld.shared.u64 	%rd237, [_ZZN3cub18CUB_300001_SM_10006detail6reduce28DeviceReduceSingleTileKernelINS2_10policy_hubIljN4cuda3std3__44plusIlEEE10Policy1000EPlSC_iS9_llNS7_10__identityEEEvT0_T1_T2_T3_T4_T6_E12temp_storage+32];
	add.s64 	%rd238, %rd236, %rd237;
	ld.shared.u64 	%rd239, [_ZZN3cub18CUB_300001_SM_10006detail6reduce28DeviceReduceSingleTileKernelINS2_10policy_hubIljN4cuda3std3__44plusIlEEE10Policy1000EPlSC_iS9_llNS7_10__identityEEEvT0_T1_T2_T3_T4_T6_E12temp_storage+40];
	add.s64 	%rd240, %rd238, %rd239;
	ld.shared.u64 	%rd241, [_ZZN3cub18CUB_300001_SM_10006detail6reduce28DeviceReduceSingleTileKernelINS2_10policy_hubIljN4cuda3std3__44plusIlEEE10Policy1000EPlSC_iS9_llNS7_10__identityEEEvT0_T1_T2_T3_T4_T6_E12temp_storage+48];
	add.s64 	%rd242, %rd240, %rd241;
	ld.shared.u64 	%rd243, [_ZZN3cub18CUB_300001_SM_10006detail6reduce28DeviceReduceSingleTileKernelINS2_10policy_hubIljN4cuda3std3__44plusIlEEE10Policy1000EPlSC_iS9_llNS7_10__identityEEEvT0_T1_T2_T3_T4_T6_E12temp_storage+56];
	add.s64 	%rd244, %rd242, %rd243;
	ld.shared.u64 	%rd245, [_ZZN3cub18CUB_300001_SM_10006detail6reduce28DeviceReduceSingleTileKernelINS2_10policy_hubIljN4cuda3std3__44plusIlEEE10Policy1000EPlSC_iS9_llNS7_10__identityEEEvT0_T1_T2_T3_T4_T6_E12temp_storage+64];
	add.s64 	%rd246, %rd244, %rd245;
	ld.shared.u64 	%rd247, [_ZZN3cub18CUB_300001_SM_10006detail6reduce28DeviceReduceSingleTileKernelINS2_10policy_hubIljN4cuda3std3__44plusIlEEE10Policy1000EPlSC_iS9_llNS7_10__identityEEEvT0_T1_T2_T3_T4_T6_E12temp_storage+72];
	add.s64 	%rd248, %rd246, %rd247;
	ld.shared.u64 	%rd249, [_ZZN3cub18CUB_300001_SM_10006detail6reduce28DeviceReduceSingleTileKernelINS2_10policy_hubIljN4cuda3std3__44plusIlEEE10Policy1000EPlSC_iS9_llNS7_10__identityEEEvT0_T1_T2_T3_T4_T6_E12temp_storage+80];
	add.s64 	%rd250, %rd248, %rd249;
	ld.shared.u64 	%rd251, [_ZZN3cub18CUB_300001_SM_10006detail6reduce28DeviceReduceSingleTileKernelINS2_10policy_hubIljN4cuda3std3__44plusIlEEE10Policy1000EPlSC_iS9_llNS7_10__identityEEEvT0_T1_T2_T3_T4_T6_E12temp_storage+88];
	add.s64 	%rd252, %rd250, %rd251;
	ld.shared.u64 	%rd253, [_ZZN3cub18CUB_300001_SM_10006detail6reduce28DeviceReduceSingleTileKernelINS2_10policy_hubIljN4cuda3std3__44plusIlEEE10Policy1000EPlSC_iS9_llNS7_10__identityEEEvT0_T1_T2_T3_T4_T6_E12temp_storage+96];
	add.s64 	%rd254, %rd252, %rd253;
	ld.shared.u64 	%rd255, [_ZZN3cub18CUB_300001_SM_10006detail6reduce28DeviceReduceSingleTileKernelINS2_10policy_hubIljN4cuda3std3__44plusIlEEE10Policy1000EPlSC_iS9_llNS7_10__identityEEEvT0_T1_T2_T3_T4_T6_E12temp_storage+104];
	add.s64 	%rd256, %rd254, %rd255;
	ld.shared.u64 	%rd257, [_ZZN3cub18CUB_300001_SM_10006detail6reduce28DeviceReduceSingleTileKernelINS2_10policy_hubIljN4cuda3std3__44plusIlEEE10Policy1000EPlSC_iS9_llNS7_10__identityEEEvT0_T1_T2_T3_T4_T6_E12temp_storage+112];
	add.s64 	%rd258, %rd256, %rd257;
	ld.shared.u64 	%rd259, [_ZZN3cub18CUB_300001_SM_10006detail6reduce28DeviceReduceSingleTileKernelINS2_10policy_hubIljN4cuda3std3__44plusIlEEE10Policy1000EPlSC_iS9_llNS7_10__identityEEEvT0_T1_T2_T3_T4_T6_E12temp_storage+120];
	add.s64 	%rd260, %rd258, %rd259;
	ld.shared.u64 	%rd261, [_ZZN3cub18CUB_300001_SM_10006detail6reduce28DeviceReduceSingleTileKernelINS2_10policy_hubIljN4cuda3std3__44plusIlEEE10Policy1000EPlSC_iS9_llNS7_10__identityEEEvT0_T1_T2_T3_T4_T6_E12temp_storage+128];
	add.s64 	%rd262, %rd260, %rd261;
	ld.shared.u64 	%rd263, [_ZZN3cub18CUB_300001_SM_10006detail6reduce28DeviceReduceSingleTileKernelINS2_10policy_hubIljN4cuda3std3__44plusIlEEE10Policy1000EPlSC_iS9_llNS7_10__identityEEEvT0_T1_T2_T3_T4_T6_E12temp_storage+136];
	add.s64 	%rd280, %rd262, %rd263;
	bra.uni 	$L__BB8_37;
$L__BB8_17:
	// begin inline asm
	mov.u32 %r105, %laneid;
	// end inline asm
	and.b32  	%r156, %r1, 992;
	add.s32 	%r157, %r156, 32;
	setp.gt.s32 	%p26, %r157, %r34;
	not.b32 	%r158, %r156;
	add.s32 	%r159, %r34, %r158;
	selp.b32 	%r154, %r159, 31, %p26;
	mov.b64 	{%r107, %r112}, %rd271;
	mov.b32 	%r113, 1;
	mov.b32 	%r155, -1;
	// begin inline asm
	shfl.sync.down.b32 %r106, %r107, %r113, %r154, %r155;
	// end inline asm
	// begin inline asm
	shfl.sync.down.b32 %r111, %r112, %r113, %r154, %r155;
	// end inline asm
	mov.b64 	%rd163, {%r106, %r111};
	setp.lt.s32 	%p27, %r105, %r154;
	selp.b64 	%rd164, %rd163, 0, %p27;
	add.s64 	%rd165, %rd164, %rd271;
	mov.b64 	{%r117, %r122}, %rd165;
	mov.b32 	%r123, 2;
	// begin inline asm
	shfl.sync.down.b32 %r116, %r117, %r123, %r154, %r155;
	// end inline asm
	// begin inline asm
	shfl.sync.down.b32 %r121, %r122, %r123, %r154, %r155;
	// end inline asm
	mov.b64 	%rd166, {%r116, %r121};
	add.s32 	%r160, %r105, 2;
	setp.gt.s32 	%p28, %r160, %r154;
	selp.b64 	%rd167, 0, %rd166, %p28;
	add.s64 	%rd168, %rd167, %rd165;
	mov.b64 	{%r127, %r132}, %rd168;
	mov.b32 	%r133, 4;
	// begin inline asm
	shfl.sync.down.b32 %r126, %r127, %r133, %r154, %r155;
	// end inline asm
	// begin inline asm
	shfl.sync.down.b32 %r131, %r132, %r133, %r154, %r155;
	// end inline asm
	mov.b64 	%rd169, {%r126, %r131};
	add.s32 	%r161, %r105, 4;
	setp.gt.s32 	%p29, %r161, %r154;
	selp.b64 	%rd170, 0, %rd169, %p29;
	add.s64 	%rd171, %rd170, %rd168;
	mov.b64 	{%r137, %r142}, %rd171;
	mov.b32 	%r143, 8;
	// begin inline asm
	shfl.sync.down.b32 %r136, %r137, %r143, %r154, %r155;
	// end inline asm
	// begin inline asm
	shfl.sync.down.b32 %r141, %r142, %r143, %r154, %r155;
	// end inline asm
	mov.b64 	%rd172, {%r136, %r141};
	add.s32 	%r162, %r105, 8;
	setp.gt.s32 	%p30, %r162, %r154;
	selp.b64 	%rd173, 0, %rd172, %p30;
	add.s64 	%rd174, %rd173, %rd171;
	mov.b64 	{%r147, %r152}, %rd174;
	mov.b32 	%r153, 16;
	// begin inline asm
	shfl.sync.down.b32 %r146, %r147, %r153, %r154, %r155;
	// end inline asm
	// begin inline asm
	shfl.sync.down.b32 %r151, %r152, %r153, %r154, %r155;
	// end inline asm
	mov.b64 	%rd175, {%r146, %r151};
	add.s32 	%r163, %r105, 16;
	setp.gt.s32 	%p31, %r163, %r154;
	selp.b64 	%rd176, 0, %rd175, %p31;
	add.s64 	%rd280, %rd176, %rd174;
	setp.ne.s32 	%p32, %r105, 0;
	@%p32 bra 	$L__BB8_19;
	shr.u32 	%r164, %r1, 2;
	and.b32  	%r165, %r164, 248;
	mov.u32 	%r166, _ZZN3cub18CUB_300001_SM_10006detail6reduce28DeviceReduceSingleTileKernelINS2_10policy_hubIljN4cuda3std3__44plusIlEEE10Policy1000EPlSC_iS9_llNS7_10__identityEEEvT0_T1_T2_T3_T4_T6_E12temp_storage;
	add.s32 	%r167, %r166, %r165;
	st.shared.u64 	[%r167+16], %rd280;
$L__BB8_19:
	bar.sync 	0;
	setp.ne.s32 	%p33, %r1, 0;
	@%p33 bra 	$L__BB8_37;
	setp.gt.s32 	%p34, %r34, 32;
	ld.shared.u64 	%rd177, [_ZZN3cub18CUB_300001_SM_10006detail6reduce28DeviceReduceSingleTileKernelINS2_10policy_hubIljN4cuda3std3__44plusIlEEE10Policy1000EPlSC_iS9_llNS7_10__identityEEEvT0_T1_T2_T3_T4_T6_E12temp_storage+24];
	selp.b64 	%rd178, %rd177, 0, %p34;
	add.s64 	%rd179, %rd178, %rd280;
	setp.gt.s32 	%p35, %r34, 64;
	ld.shared.u64 	%rd180, [_ZZN3cub18CUB_300001_SM_10006detail6reduce28DeviceReduceSingleTileKernelINS2_10policy_hubIljN4cuda3std3__44plusIlEEE10Policy1000EPlSC_iS9_llNS7_10__identityEEEvT0_T1_T2_T3_T4_T6_E12temp_storage+32];
	selp.b64 	%rd181, %rd180, 0, %p35;
	add.s64 	%rd182, %rd179, %rd181;
	setp.gt.s32 	%p36, %r34, 96;
	ld.shared.u64 	%rd183, [_ZZN3cub18CUB_300001_SM_10006detail6reduce28DeviceReduceSingleTileKernelINS2_10policy_hubIljN4cuda3std3__44plusIlEEE10Policy1000EPlSC_iS9_llNS7_10__identityEEEvT0_T1_T2_T3_T4_T6_E12temp_storage+40];
	selp.b64 	%rd184, %rd183, 0, %p36;
	add.s64 	%rd185, %rd182, %rd184;
	setp.gt.s32 	%p37, %r34, 128;
	ld.shared.u64 	%rd186, [_ZZN3cub18CUB_300001_SM_10006detail6reduce28DeviceReduceSingleTileKernelINS2_10policy_hubIljN4cuda3std3__44plusIlEEE10Policy1000EPlSC_iS9_llNS7_10__identityEEEvT0_T1_T2_T3_T4_T6_E12temp_storage+48];
	selp.b64 	%rd187, %rd186, 0, %p37;
	add.s64 	%rd188, %rd185, %rd187;
	setp.gt.s32 	%p38, %r34, 160;
	ld.shared.u64 	%rd189, [_ZZN3cub18CUB_300001_SM_10006detail6reduce28DeviceReduceSingleTileKernelINS2_10policy_hubIljN4cuda3std3__44plusIlEEE10Policy1000EPlSC_iS9_llNS7_10__identityEEEvT0_T1_T2_T3_T4_T6_E12temp_storage+56];
	selp.b64 	%rd190, %rd189, 0, %p38;
	add.s64 	%rd191, %rd188, %rd190;
	setp.gt.s32 	%p39, %r34, 192;
	ld.shared.u64 	%rd192, [_ZZN3cub18CUB_300001_SM_10006detail6reduce28DeviceReduceSingleTileKernelINS2_10policy_hubIljN4cuda3std3__44plusIlEEE10Policy1000EPlSC_iS9_llNS7_10__identityEEEvT0_T1_T2_T3_T4_T6_E12temp_storage+64];
	selp.b64 	%rd193, %rd192, 0, %p39;
	add.s64 	%rd194, %rd191, %rd193;
	setp.gt.s32 	%p40, %r34, 224;
	ld.shared.u64 	%rd195, [_ZZN3cub18CUB_300001_SM_10006detail6reduce28DeviceReduceSingleTileKernelINS2_10policy_hubIljN4cuda3std3__44plusIlEEE10Policy1000EPlSC_iS9_llNS7_10__identityEEEvT0_T1_T2_T3_T4_T6_E12temp_storage+72];
	selp.b64 	%rd196, %rd195, 0, %p40;
	add.s64 	%rd197, %rd194, %rd196;
	setp.gt.s32 	%p41, %r34, 256;
	ld.shared.u64 	%rd198, [_ZZN3cub18CUB_300001_SM_10006detail6reduce28DeviceReduceSingleTileKernelINS2_10policy_hubIljN4cuda3std3__44plusIlEEE10Policy1000EPlSC_iS9_llNS7_10__identityEEEvT0_T1_T2_T3_T4_T6_E12temp_storage+80];
	selp.b64 	%rd199, %rd198, 0, %p41;
	add.s64 	%rd200, %rd197, %rd199;
	setp.gt.s32 	%p42, %r34, 288;
	ld.shared.u64 	%rd201, [_ZZN3cub18CUB_300001_SM_10006detail6reduce28DeviceReduceSingleTileKernelINS2_10policy_hubIljN4cuda3std3__44plusIlEEE10Policy1000EPlSC_iS9_llNS7_10__identityEEEvT0_T1_T2_T3_T4_T6_E12temp_storage+88];
	selp.b64 	%rd202, %rd201, 0, %p42;
	add.s64 	%rd203, %rd200, %rd202;
	setp.gt.s32 	%p43, %r34, 320;
	ld.shared.u64 	%rd204, [_ZZN3cub18CUB_300001_SM_10006detail6reduce28DeviceReduceSingleTileKernelINS2_10policy_hubIljN4cuda3std3__44plusIlEEE10Policy1000EPlSC_iS9_llNS7_10__identityEEEvT0_T1_T2_T3_T4_T6_E12temp_storage+96];
	selp.b64 	%rd205, %rd204, 0, %p43;
	add.s64 	%rd206, %rd203, %rd205;
	setp.gt.s32 	%p44, %r34, 352;
	ld.shared.u64 	%rd207, [_ZZN3cub18CUB_300001_SM_10006detail6reduce28DeviceReduceSingleTileKernelINS2_10policy_hubIljN4cuda3std3__44plusIlEEE10Policy1000EPlSC_iS9_llNS7_10__identityEEEvT0_T1_T2_T3_T4_T6_E12temp_storage+104];
	selp.b64 	%rd208, %rd207, 0, %p44;
	add.s64 	%rd209, %rd206, %rd208;
	setp.gt.s32 	%p45, %r34, 384;
	ld.shared.u64 	%rd210, [_ZZN3cub18CUB_300001_SM_10006detail6reduce28DeviceReduceSingleTileKernelINS2_10policy_hubIljN4cuda3std3__44plusIlEEE10Policy1000EPlSC_iS9_llNS7_10__identityEEEvT0_T1_T2_T3_T4_T6_E12temp_storage+112];
	selp.b64 	%rd211, %rd210, 0, %p45;
	add.s64 	%rd212, %rd209, %rd211;
	setp.gt.s32 	%p46, %r34, 416;
	ld.shared.u64 	%rd213, [_ZZN3cub18CUB_300001_SM_10006detail6reduce28DeviceReduceSingleTileKernelINS2_10policy_hubIljN4cuda3std3__44plusIlEEE10Policy1000EPlSC_iS9_llNS7_10__identityEEEvT0_T1_T2_T3_T4_T6_E12temp_storage+120];
	selp.b64 	%rd214, %rd213, 0, %p46;
	add.s64 	%rd215, %rd212, %rd214;
	setp.gt.s32 	%p47, %r34, 448;
	ld.shared.u64 	%rd216, [_ZZN3cub18CUB_300001_SM_10006detail6reduce28DeviceReduceSingleTileKernelINS2_10policy_hubIljN4cuda3std3__44plusIlEEE10Policy1000EPlSC_iS9_llNS7_10__identityEEEvT0_T1_T2_T3_T4_T6_E12temp_storage+128];
	selp.b64 	%rd217, %rd216, 0, %p47;
	add.s64 	%rd218, %rd215, %rd217;
	setp.gt.s32 	%p48, %r34, 480;
	ld.shared.u64 	%rd219, [_ZZN3cub18CUB_300001_SM_10006detail6reduce28DeviceReduceSingleTileKernelINS2_10policy_hubIljN4cuda3std3__44plusIlEEE10Policy1000EPlSC_iS9_llNS7_10__identityEEEvT0_T1_T2_T3_T4_T6_E12temp_storage+136];
	selp.b64 	%rd220, %rd219, 0, %p48;
	add.s64 	%rd280, %rd218, %rd220;
	bra.uni 	$L__BB8_37;
$L__BB8_21:
	mov.u32 	%r13, %tid.x;
	mul.wide.u32 	%rd52, %r13, 8;
	add.s64 	%rd39, %rd35, %rd52;
	// begin inline asm
	ld.global.nc.u64 %rd38, [%rd39];
	// end inline asm
	add.s64 	%rd41, %rd39, 4096;
	// begin inline asm
	ld.global.nc.u64 %rd40, [%rd41];
	// end inline asm
	add.s64 	%rd43, %rd39, 8192;
	// begin inline asm
	ld.global.nc.u64 %rd42, [%rd43];
	// end inline asm
	add.s64 	%rd45, %rd39, 12288;
	// begin inline asm
	ld.global.nc.u64 %rd44, [%rd45];
	// end inline asm
	add.s64 	%rd47, %rd39, 16384;
	// begin inline asm
	ld.global.nc.u64 %rd46, [%rd47];
	// end inline asm
	add.s64 	%rd49, %rd39, 20480;
	// begin inline asm
	ld.global.nc.u64 %rd48, [%rd49];
	// end inline asm
	add.s64 	%rd51, %rd39, 24576;
	// begin inline asm
	ld.global.nc.u64 %rd50, [%rd51];
	// end inline asm
	add.s64 	%rd53, %rd40, %rd38;
	add.s64 	%rd54, %rd42, %rd53;
	add.s64 	%rd55, %rd44, %rd54;
	add.s64 	%rd56, %rd46, %rd55;
	add.s64 	%rd57, %rd48, %rd56;
	add.s64 	%rd279, %rd50, %rd57;
	setp.lt.u32 	%p3, %r34, 7168;
	mov.b32 	%r231, 3584;
	@%p3 bra 	$L__BB8_25;
	add.s32 	%r14, %r34, -3584;
	mov.b32 	%r231, 3584;
$L__BB8_23:
	add.s32 	%r37, %r231, %r13;
	mul.wide.u32 	%rd72, %r37, 8;
	add.s64 	%rd59, %rd35, %rd72;
	// begin inline asm
	ld.global.nc.u64 %rd58, [%rd59];
	// end inline asm
	add.s64 	%rd61, %rd59, 4096;
	// begin inline asm
	ld.global.nc.u64 %rd60, [%rd61];
	// end inline asm
	add.s64 	%rd63, %rd59, 8192;
	// begin inline asm
	ld.global.nc.u64 %rd62, [%rd63];
	// end inline asm
	add.s64 	%rd65, %rd59, 12288;
	// begin inline asm
	ld.global.nc.u64 %rd64, [%rd65];
	// end inline asm
	add.s64 	%rd67, %rd59, 16384;
	// begin inline asm
	ld.global.nc.u64 %rd66, [%rd67];
	// end inline asm
	add.s64 	%rd69, %rd59, 20480;
	// begin inline asm
	ld.global.nc.u64 %rd68, [%rd69];
	// end inline asm
	add.s64 	%rd71, %rd59, 24576;
	// begin inline asm
	ld.global.nc.u64 %rd70, [%rd71];
	// end inline asm
	add.s64 	%rd73, %rd58, %rd279;
	add.s64 	%rd74, %rd60, %rd73;
	add.s64 	%rd75, %rd62, %rd74;
	add.s64 	%rd76, %rd64, %rd75;
	add.s64 	%rd77, %rd66, %rd76;
	add.s64 	%rd78, %rd68, %rd77;
	add.s64 	%rd279, %rd70, %rd78;
	sub.s32 	%r38, %r34, %r231;
	setp.lt.s32 	%p4, %r38, 3584;
	@%p4 bra 	$L__BB8_33;
	add.s32 	%r231, %r231, 3584;
	setp.le.s32 	%p5, %r231, %r14;
	@%p5 bra 	$L__BB8_23;
$L__BB8_25:
	setp.le.s32 	%p6, %r34, %r231;
	@%p6 bra 	$L__BB8_33;
	sub.s32 	%r18, %r34, %r231;
	setp.ge.s32 	%p7, %r13, %r18;
	@%p7 bra 	$L__BB8_33;
	not.b32 	%r39, %r13;
	add.s32 	%r40, %r34, %r39;
	sub.s32 	%r19, %r40, %r231;
	and.b32  	%r41, %r19, 1536;
	setp.eq.s32 	%p8, %r41, 1536;
	mov.u32 	%r235, %r13;
	@%p8 bra 	$L__BB8_30;
	add.s32 	%r233, %r13, %r231;
	shr.u32 	%r42, %r19, 9;
	add.s32 	%r43, %r42, 1;
	and.b32  	%r44, %r43, 3;
	neg.s32 	%r232, %r44;
	mov.u32 	%r235, %r13;
$L__BB8_29:
	.pragma "nounroll";
	mul.wide.u32 	%rd82, %r233, 8;
	add.s64 	%rd81, %rd35, %rd82;
	// begin inline asm
	ld.global.nc.u64 %rd80, [%rd81];
	// end inline asm
	add.s64 	%rd279, %rd80, %rd279;
	add.s32 	%r235, %r235, 512;
	add.s32 	%r233, %r233, 512;
	add.s32 	%r232, %r232, 1;
	setp.ne.s32 	%p9, %r232, 0;
	@%p9 bra 	$L__BB8_29;
$L__BB8_30:
	setp.lt.u32 	%p10, %r19, 1536;
	@%p10 bra 	$L__BB8_33;
	cvt.u64.u32 	%rd83, %r235;
	cvt.u64.u32 	%rd84, %r231;
	add.s64 	%rd85, %rd83, %rd84;
	shl.b64 	%rd86, %rd85, 3;
	add.s64 	%rd87, %rd86, %rd35;
	add.s64 	%rd277, %rd87, 8192;
	add.s32 	%r236, %r235, %r231;
$L__BB8_32:
	mul.wide.u32 	%rd96, %r236, 8;
	add.s64 	%rd89, %rd35, %rd96;
	// begin inline asm
	ld.global.nc.u64 %rd88, [%rd89];
	// end inline asm
	add.s64 	%rd97, %rd88, %rd279;
	add.s64 	%rd91, %rd277, -4096;
	// begin inline asm
	ld.global.nc.u64 %rd90, [%rd91];
	// end inline asm
	add.s64 	%rd98, %rd90, %rd97;
	// begin inline asm
	ld.global.nc.u64 %rd92, [%rd277];
	// end inline asm
	add.s64 	%rd99, %rd92, %rd98;
	add.s64 	%rd95, %rd277, 4096;
	// begin inline asm
	ld.global.nc.u64 %rd94, [%rd95];
	// end inline asm
	add.s64 	%rd279, %rd94, %rd99;
	add.s32 	%r235, %r235, 2048;
	add.s64 	%rd277, %rd277, 16384;
	add.s32 	%r236, %r236, 2048;
	setp.lt.s32 	%p11, %r235, %r18;
	@%p11 bra 	$L__BB8_32;
$L__BB8_33:
	// begin inline asm
	mov.u32 %r45, %laneid;
	// end inline asm
	mov.b64 	{%r47, %r52}, %rd279;
	mov.b32 	%r53, 1;
	mov.b32 	%r94, 31;
	mov.b32 	%r95, -1;
	// begin inline asm
	shfl.sync.down.b32 %r46, %r47, %r53, %r94, %r95;
	// end inline asm
	// begin inline asm
	shfl.sync.down.b32 %r51, %r52, %r53, %r94, %r95;
	// end inline asm
	mov.b64 	%rd100, {%r46, %r51};
	setp.gt.s32 	%p12, %r45, 30;
	selp.b64 	%rd101, 0, %rd100, %p12;
	add.s64 	%rd102, %rd101, %rd279;
	mov.b64 	{%r57, %r62}, %rd102;
	mov.b32 	%r63, 2;
	// begin inline asm
	shfl.sync.down.b32 %r56, %r57, %r63, %r94, %r95;
	// end inline asm
	// begin inline asm
	shfl.sync.down.b32 %r61, %r62, %r63, %r94, %r95;
	// end inline asm
	mov.b64 	%rd103, {%r56, %r61};
	setp.gt.s32 	%p13, %r45, 29;
	selp.b64 	%rd104, 0, %rd103, %p13;
	add.s64 	%rd105, %rd104, %rd102;
	mov.b64 	{%r67, %r72}, %rd105;
	mov.b32 	%r73, 4;
	// begin inline asm
	shfl.sync.down.b32 %r66, %r67, %r73, %r94, %r95;
	// end inline asm
	// begin inline asm
	shfl.sync.down.b32 %r71, %r72, %r73, %r94, %r95;
	// end inline asm
	mov.b64 	%rd106, {%r66, %r71};
	setp.gt.s32 	%p14, %r45, 27;
	selp.b64 	%rd107, 0, %rd106, %p14;
	add.s64 	%rd108, %rd107, %rd105;
	mov.b64 	{%r77, %r82}, %rd108;
	mov.b32 	%r83, 8;
	// begin inline asm
	shfl.sync.down.b32 %r76, %r77, %r83, %r94, %r95;
	// end inline asm
	// begin inline asm
	shfl.sync.down.b32 %r81, %r82, %r83, %r94, %r95;
	// end inline asm
	mov.b64 	%rd109, {%r76, %r81};
	setp.gt.s32 	%p15, %r45, 23;
	selp.b64 	%rd110, 0, %rd109, %p15;
	add.s64 	%rd111, %rd110, %rd108;
	mov.b64 	{%r87, %r92}, %rd111;
	mov.b32 	%r93, 16;
	// begin inline asm
	shfl.sync.down.b32 %r86, %r87, %r93, %r94, %r95;
	// end inline asm
	// begin inline asm
	shfl.sync.down.b32 %r91, %r92, %r93, %r94, %r95;
	// end inline asm
	mov.b64 	%rd112, {%r86, %r91};
	setp.gt.s32 	%p16, %r45, 15;
	selp.b64 	%rd113, 0, %rd112, %p16;
	add.s64 	%rd280, %rd113, %rd111;
	setp.ne.s32 	%p17, %r45, 0;
	@%p17 bra 	$L__BB8_35;
	shr.u32 	%r96, %r13, 2;
	and.b32  	%r97, %r96, 248;
	mov.u32 	%r98, _ZZN3cub18CUB_300001_SM_10006detail6reduce28DeviceReduceSingleTileKernelINS2_10policy_hubIljN4cuda3std3__44plusIlEEE10Policy1000EPlSC_iS9_llNS7_10__identityEEEvT0_T1_T2_T3_T4_T6_E12temp_storage;
	add.s32 	%r99, %r98, %r97;
	st.shared.u64 	[%r99+16], %rd280;
$L__BB8_35:
	bar.sync 	0;
	setp.ne.s32 	%p18, %r13, 0;
	@%p18 bra 	$L__BB8_37;
	ld.shared.u64 	%rd114, [_ZZN3cub18CUB_300001_SM_10006detail6reduce28DeviceReduceSingleTileKernelINS2_10policy_hubIljN4cuda3std3__44plusIlEEE10Policy1000EPlSC_iS9_llNS7_10__identityEEEvT0_T1_T2_T3_T4_T6_E12temp_storage+24];
	add.s64 	%rd115, %rd114, %rd280;
	ld.shared.u64 	%rd116, [_ZZN3cub18CUB_300001_SM_10006detail6reduce28DeviceReduceSingleTileKernelINS2_10policy_hubIljN4cuda3std3__44plusIlEEE10Policy1000EPlSC_iS9_llNS7_10__identityEEEvT0_T1_T2_T3_T4_T6_E12temp_storage+32];
	add.s64 	%rd117, %rd115, %rd116;
	ld.shared.u64 	%rd118, [_ZZN3cub18CUB_300001_SM_10006detail6reduce28DeviceReduceSingleTileKernelINS2_10policy_hubIljN4cuda3std3__44plusIlEEE10Policy1000EPlSC_iS9_llNS7_10__identityEEEvT0_T1_T2_T3_T4_T6_E12temp_storage+40];
	add.s64 	%rd119, %rd117, %rd118;
	ld.shared.u64 	%rd120, [_ZZN3cub18CUB_300001_SM_10006detail6reduce28DeviceReduceSingleTileKernelINS2_10policy_hubIljN4cuda3std3__44plusIlEEE10Policy1000EPlSC_iS9_llNS7_10__identityEEEvT0_T1_T2_T3_T4_T6_E12temp_storage+48];
	add.s64 	%rd121, %rd119, %rd120;
	ld.shared.u64 	%rd122, [_ZZN3cub18CUB_300001_SM_10006detail6reduce28DeviceReduceSingleTileKernelINS2_10policy_hubIljN4cuda3std3__44plusIlEEE10Policy1000EPlSC_iS9_llNS7_10__identityEEEvT0_T1_T2_T3_T4_T6_E12temp_storage+56];
	add.s64 	%rd123, %rd121, %rd122;
	ld.shared.u64 	%rd124, [_ZZN3cub18CUB_300001_SM_10006detail6reduce28DeviceReduceSingleTileKernelINS2_10policy_hubIljN4cuda3std3__44plusIlEEE10Policy1000EPlSC_iS9_llNS7_10__identityEEEvT0_T1_T2_T3_T4_T6_E12temp_storage+64];
	add.s64 	%rd125, %rd123, %rd124;
	ld.shared.u64 	%rd126, [_ZZN3cub18CUB_300001_SM_10006detail6reduce28DeviceReduceSingleTileKernelINS2_10policy_hubIljN4cuda3std3__44plusIlEEE10Policy1000EPlSC_iS9_llNS7_10__identityEEEvT0_T1_T2_T3_T4_T6_E12temp_storage+72];
	add.s64 	%rd127, %rd125, %rd126;
	ld.shared.u64 	%rd128, [_ZZN3cub18CUB_300001_SM_10006detail6reduce28DeviceReduceSingleTileKernelINS2_10policy_hubIljN4cuda3std3__44plusIlEEE10Policy1000EPlSC_iS9_llNS7_10__identityEEEvT0_T1_T2_T3_T4_T6_E12temp_storage+80];
	add.s64 	%rd129, %rd127, %rd128;
	ld.shared.u64 	%rd130, [_ZZN3cub18CUB_300001_SM_10006detail6reduce28DeviceReduceSingleTileKernelINS2_10policy_hubIljN4cuda3std3__44plusIlEEE10Policy1000EPlSC_iS9_llNS7_10__identityEEEvT0_T1_T2_T3_T4_T6_E12temp_storage+88];
	add.s64 	%rd131, %rd129, %rd130;
	ld.shared.u64 	%rd132, [_ZZN3cub18CUB_300001_SM_10006detail6reduce28DeviceReduceSingleTileKernelINS2_10policy_hubIljN4cuda3std3__44plusIlEEE10Policy1000EPlSC_iS9_llNS7_10__identityEEEvT0_T1_T2_T3_T4_T6_E12temp_storage+96];
	add.s64 	%rd133, %rd131, %rd132;
	ld.shared.u64 	%rd134, [_ZZN3cub18CUB_300001_SM_10006detail6reduce28DeviceReduceSingleTileKernelINS2_10policy_hubIljN4cuda3std3__44plusIlEEE10Policy1000EPlSC_iS9_llNS7_10__identityEEEvT0_T1_T2_T3_T4_T6_E12temp_storage+104];
	add.s64 	%rd135, %rd133, %rd134;
	ld.shared.u64 	%rd136, [_ZZN3cub18CUB_300001_SM_10006detail6reduce28DeviceReduceSingleTileKernelINS2_10policy_hubIljN4cuda3std3__44plusIlEEE10Policy1000EPlSC_iS9_llNS7_10__identityEEEvT0_T1_T2_T3_T4_T6_E12temp_storage+112];
	add.s64 	%rd137, %rd135, %rd136;
	ld.shared.u64 	%rd138, [_ZZN3cub18CUB_300001_SM_10006detail6reduce28DeviceReduceSingleTileKernelINS2_10policy_hubIljN4cuda3std3__44plusIlEEE10Policy1000EPlSC_iS9_llNS7_10__identityEEEvT0_T1_T2_T3_T4_T6_E12temp_storage+120];
	add.s64 	%rd139, %rd137, %rd138;
	ld.shared.u64 	%rd140, [_ZZN3cub18CUB_300001_SM_10006detail6reduce28DeviceReduceSingleTileKernelINS2_10policy_hubIljN4cuda3std3__44plusIlEEE10Policy1000EPlSC_iS9_llNS7_10__identityEEEvT0_T1_T2_T3_T4_T6_E12temp_storage+128];
	add.s64 	%rd141, %rd139, %rd140;
	ld.shared.u64 	%rd142, [_ZZN3cub18CUB_300001_SM_10006detail6reduce28DeviceReduceSingleTileKernelINS2_10policy_hubIljN4cuda3std3__44plusIlEEE10Policy1000EPlSC_iS9_llNS7_10__identityEEEvT0_T1_T2_T3_T4_T6_E12temp_storage+136];
	add.s64 	%rd280, %rd141, %rd142;
$L__BB8_37:
	mov.u32 	%r223, %tid.x;
	setp.ne.s32 	%p56, %r223, 0;
	@%p56 bra 	$L__BB8_39;
	add.s64 	%rd264, %rd280, %rd36;
	st.global.u64 	[%rd1], %rd264;
$L__BB8_39:
	ret;

}
	// .globl	_ZN3cub18CUB_300001_SM_10006detail6reduce28DeviceReduceSingleTileKernelINS2_10policy_hubIlyN4cuda3std3__44plusIlEEE10Policy1000EN6thrust24THRUST_300001_SM_1000_NS6detail15normal_iteratorINSD_10device_ptrIlEEEEPlyS9_llNS7_10__identityEEEvT0_T1_T2_T3_T4_T6_
.visible .entry _ZN3cub18CUB_300001_SM_10006detail6reduce28DeviceReduceSingleTileKernelINS2_10policy_hubIlyN4cuda3std3__44plusIlEEE10Policy1000EN6thrust24THRUST_300001_SM_1000_NS6detail15normal_iteratorINSD_10device_ptrIlEEEEPlyS9_llNS7_10__identityEEEvT0_T1_T2_T3_T4_T6_(
	.param .align 8 .b8 _ZN3cub18CUB_300001_SM_10006detail6reduce28DeviceReduceSingleTileKernelINS2_10policy_hubIlyN4cuda3std3__44plusIlEEE10Policy1000EN6thrust24THRUST_300001_SM_1000_NS6detail15normal_iteratorINSD_10device_ptrIlEEEEPlyS9_llNS7_10__identityEEEvT0_T1_T2_T3_T4_T6__param_0[8],
	.param .u64 .ptr .align 1 _ZN3cub18CUB_300001_SM_10006detail6reduce28DeviceReduceSingleTileKernelINS2_10policy_hubIlyN4cuda3std3__44plusIlEEE10Policy1000EN6thrust24THRUST_300001_SM_1000_NS6detail15normal_iteratorINSD_10device_ptrIlEEEEPlyS9_llNS7_10__identityEEEvT0_T1_T2_T3_T4_T6__param_1,
	.param .u64 _ZN3cub18CUB_300001_SM_10006detail6reduce28DeviceReduceSingleTileKernelINS2_10policy_hubIlyN4cuda3std3__44plusIlEEE10Policy1000EN6thrust24THRUST_300001_SM_1000_NS6detail15normal_iteratorINSD_10device_ptrIlEEEEPlyS9_llNS7_10__identityEEEvT0_T1_T2_T3_T4_T6__param_2,
	.param .align 1 .b8 _ZN3cub18CUB_300001_SM_10006detail6reduce28DeviceReduceSingleTileKernelINS2_10policy_hubIlyN4cuda3std3__44plusIlEEE10Policy1000EN6thrust24THRUST_300001_SM_1000_NS6detail15normal_iteratorINSD_10device_ptrIlEEEEPlyS9_llNS7_10__identityEEEvT0_T1_T2_T3_T4_T6__param_3[1],
	.param .u64 _ZN3cub18CUB_300001_SM_10006detail6reduce28DeviceReduceSingleTileKernelINS2_10policy_hubIlyN4cuda3std3__44plusIlEEE10Policy1000EN6thrust24THRUST_300001_SM_1000_NS6detail15normal_iteratorINSD_10device_ptrIlEEEEPlyS9_llNS7_10__identityEEEvT0_T1_T2_T3_T4_T6__param_4,
	.param .align 1 .b8 _ZN3cub18CUB_300001_SM_10006detail6reduce28DeviceReduceSingleTileKernelINS2_10policy_hubIlyN4cuda3std3__44plusIlEEE10Policy1000EN6thrust24THRUST_300001_SM_1000_NS6detail15normal_iteratorINSD_10device_ptrIlEEEEPlyS9_llNS7_10__identityEEEvT0_T1_T2_T3_T4_T6__param_5[1]
)
.maxntid 512
.minnctapersm 1
{
	.reg .pred 	%p<67>;
	.reg .b32 	%r<246>;
	.reg .b64 	%rd<403>;
	// demoted variable
	.shared .align 8 .b8 _ZZN3cub18CUB_300001_SM_10006detail6reduce28DeviceReduceSingleTileKernelINS2_10policy_hubIlyN4cuda3std3__44plusIlEEE10Policy1000EN6thrust24THRUST_300001_SM_1000_NS6detail15normal_iteratorINSD_10device_ptrIlEEEEPlyS9_llNS7_10__identityEEEvT0_T1_T2_T3_T4_T6_E12temp_storage[152];
	ld.param.u64 	%rd57, [_ZN3cub18CUB_300001_SM_10006detail6reduce28DeviceReduceSingleTileKernelINS2_10policy_hubIlyN4cuda3std3__44plusIlEEE10Policy1000EN6thrust24THRUST_300001_SM_1000_NS6detail15normal_iteratorINSD_10device_ptrIlEEEEPlyS9_llNS7_10__identityEEEvT0_T1_T2_T3_T4_T6__param_0];
	ld.param.u64 	%rd60, [_ZN3cub18CUB_300001_SM_10006detail6reduce28DeviceReduceSingleTileKernelINS2_10policy_hubIlyN4cuda3std3__44plusIlEEE10Policy1000EN6thrust24THRUST_300001_SM_1000_NS6detail15normal_iteratorINSD_10device_ptrIlEEEEPlyS9_llNS7_10__identityEEEvT0_T1_T2_T3_T4_T6__param_1];
	ld.param.u64 	%rd58, [_ZN3cub18CUB_300001_SM_10006detail6reduce28DeviceReduceSingleTileKernelINS2_10policy_hubIlyN4cuda3std3__44plusIlEEE10Policy1000EN6thrust24THRUST_300001_SM_1000_NS6detail15normal_iteratorINSD_10device_ptrIlEEEEPlyS9_llNS7_10__identityEEEvT0_T1_T2_T3_T4_T6__param_2];
	ld.param.u64 	%rd59, [_ZN3cub18CUB_300001_SM_10006detail6reduce28DeviceReduceSingleTileKernelINS2_10policy_hubIlyN4cuda3std3__44plusIlEEE10Policy1000EN6thrust24THRUST_300001_SM_1000_NS6detail15normal_iteratorINSD_10device_ptrIlEEEEPlyS9_llNS7_10__identityEEEvT0_T1_T2_T3_T4_T6__param_4];
	cvta.to.global.u64 	%rd1, %rd60;
	setp.ne.s64 	%p1, %rd58, 0;
	@%p1 bra 	$L__BB9_3;
	mov.u32 	%r231, %tid.x;
	setp.ne.s32 	%p66, %r231, 0;
	@%p66 bra 	$L__BB9_51;
	st.global.u64 	[%rd1], %rd59;
	bra.uni 	$L__BB9_51;
$L__BB9_3:
	cvta.to.global.u64 	%rd2, %rd57;
	setp.gt.u64 	%p2, %rd58, 3583;
	@%p2 bra 	$L__BB9_28;
	cvt.u32.u64 	%r1, %rd58;
	mov.u32 	%r2, %tid.x;
	setp.ge.u32 	%p24, %r2, %r1;
	mov.b64 	%rd386, 0;
	mov.u32 	%r235, %r2;
	@%p24 bra 	$L__BB9_6;
	mul.wide.u32 	%rd207, %r2, 8;
	add.s64 	%rd208, %rd2, %rd207;
	ld.global.u64 	%rd386, [%rd208];
	add.s32 	%r235, %r2, 512;
$L__BB9_6:
	setp.ge.u32 	%p25, %r235, %r1;
	@%p25 bra 	$L__BB9_19;
	not.b32 	%r108, %r235;
	add.s32 	%r109, %r108, %r1;
	shr.u32 	%r110, %r109, 9;
	add.s32 	%r5, %r110, 1;
	and.b32  	%r6, %r5, 15;
	setp.lt.u32 	%p26, %r109, 7680;
	@%p26 bra 	$L__BB9_10;
	and.b32  	%r111, %r5, 16777200;
	neg.s32 	%r233, %r111;
	mul.wide.u32 	%rd210, %r235, 8;
	add.s64 	%rd211, %rd210, %rd2;
	add.s64 	%rd377, %rd211, 32768;
$L__BB9_9:
	.pragma "nounroll";
	ld.global.u64 	%rd212, [%rd377+-32768];
	add.s64 	%rd213, %rd212, %rd386;
	ld.global.u64 	%rd214, [%rd377+-28672];
	add.s64 	%rd215, %rd214, %rd213;
	ld.global.u64 	%rd216, [%rd377+-24576];
	add.s64 	%rd217, %rd216, %rd215;
	ld.global.u64 	%rd218, [%rd377+-20480];
	add.s64 	%rd219, %rd218, %rd217;
	ld.global.u64 	%rd220, [%rd377+-16384];
	add.s64 	%rd221, %rd220, %rd219;
	ld.global.u64 	%rd222, [%rd377+-12288];
	add.s64 	%rd223, %rd222, %rd221;
	ld.global.u64 	%rd224, [%rd377+-8192];
	add.s64 	%rd225, %rd224, %rd223;
	ld.global.u64 	%rd226, [%rd377+-4096];
	add.s64 	%rd227, %rd226, %rd225;
	ld.global.u64 	%rd228, [%rd377];
	add.s64 	%rd229, %rd228, %rd227;
	ld.global.u64 	%rd230, [%rd377+4096];
	add.s64 	%rd231, %rd230, %rd229;
	ld.global.u64 	%rd232, [%rd377+8192];
	add.s64 	%rd233, %rd232, %rd231;
	ld.global.u64 	%rd234, [%rd377+12288];
	add.s64 	%rd235, %rd234, %rd233;
	ld.global.u64 	%rd236, [%rd377+16384];
	add.s64 	%rd237, %rd236, %rd235;
	ld.global.u64 	%rd238, [%rd377+20480];
	add.s64 	%rd239, %rd238, %rd237;
	ld.global.u64 	%rd240, [%rd377+24576];
	add.s64 	%rd241, %rd240, %rd239;
	ld.global.u64 	%rd242, [%rd377+28672];
	add.s64 	%rd386, %rd242, %rd241;
	add.s32 	%r235, %r235, 8192;
	add.s32 	%r233, %r233, 16;
	add.s64 	%rd377, %rd377, 65536;
	setp.ne.s32 	%p27, %r233, 0;
	@%p27 bra 	$L__BB9_9;
$L__BB9_10:
	setp.eq.s32 	%p28, %r6, 0;
	@%p28 bra 	$L__BB9_19;
	and.b32  	%r13, %r5, 7;
	setp.lt.u32 	%p29, %r6, 8;
	@%p29 bra 	$L__BB9_13;
	mul.wide.s32 	%rd244, %r235, 8;
	add.s64 	%rd245, %rd2, %rd244;
	ld.global.u64 	%rd246, [%rd245];
	add.s64 	%rd247, %rd246, %rd386;
	ld.global.u64 	%rd248, [%rd245+4096];
	add.s64 	%rd249, %rd248, %rd247;
	ld.global.u64 	%rd250, [%rd245+8192];
	add.s64 	%rd251, %rd250, %rd249;
	ld.global.u64 	%rd252, [%rd245+12288];
	add.s64 	%rd253, %rd252, %rd251;
	ld.global.u64 	%rd254, [%rd245+16384];
	add.s64 	%rd255, %rd254, %rd253;
	ld.global.u64 	%rd256, [%rd245+20480];
	add.s64 	%rd257, %rd256, %rd255;
	ld.global.u64 	%rd258, [%rd245+24576];
	add.s64 	%rd259, %rd258, %rd257;
	ld.global.u64 	%rd260, [%rd245+28672];
	add.s64 	%rd386, %rd260, %rd259;
	add.s32 	%r235, %r235, 4096;
$L__BB9_13:
	setp.eq.s32 	%p30, %r13, 0;
	@%p30 bra 	$L__BB9_19;
	and.b32  	%r16, %r5, 3;
	setp.lt.u32 	%p31, %r13, 4;
	@%p31 bra 	$L__BB9_16;
	mul.wide.s32 	%rd262, %r235, 8;
	add.s64 	%rd263, %rd2, %rd262;
	ld.global.u64 	%rd264, [%rd263];
	add.s64 	%rd265, %rd264, %rd386;
	ld.global.u64 	%rd266, [%rd263+4096];
	add.s64 	%rd267, %rd266, %rd265;
	ld.global.u64 	%rd268, [%rd263+8192];
	add.s64 	%rd269, %rd268, %rd267;
	ld.global.u64 	%rd270, [%rd263+12288];
	add.s64 	%rd386, %rd270, %rd269;
	add.s32 	%r235, %r235, 2048;
$L__BB9_16:
	setp.eq.s32 	%p32, %r16, 0;
	@%p32 bra 	$L__BB9_19;
	neg.s32 	%r238, %r16;
$L__BB9_18:
	.pragma "nounroll";
	mul.wide.s32 	%rd271, %r235, 8;
	add.s64 	%rd272, %rd2, %rd271;
	ld.global.u64 	%rd273, [%rd272];
	add.s64 	%rd386, %rd273, %rd386;
	add.s32 	%r235, %r235, 512;
	add.s32 	%r238, %r238, 1;
	setp.ne.s32 	%p33, %r238, 0;
	@%p33 bra 	$L__BB9_18;
$L__BB9_19:
	setp.lt.u64 	%p34, %rd58, 512;
	@%p34 bra 	$L__BB9_24;
	// begin inline asm
	mov.u32 %r175, %laneid;
	// end inline asm
	mov.b64 	{%r177, %r182}, %rd386;
	mov.b32 	%r183, 1;
	mov.b32 	%r224, 31;
	mov.b32 	%r225, -1;
	// begin inline asm
	shfl.sync.down.b32 %r176, %r177, %r183, %r224, %r225;
	// end inline asm
	// begin inline asm
	shfl.sync.down.b32 %r181, %r182, %r183, %r224, %r225;
	// end inline asm
	mov.b64 	%rd332, {%r176, %r181};
	setp.gt.s32 	%p58, %r175, 30;
	selp.b64 	%rd333, 0, %rd332, %p58;
	add.s64 	%rd334, %rd333, %rd386;
	mov.b64 	{%r187, %r192}, %rd334;
	mov.b32 	%r193, 2;
	// begin inline asm
	shfl.sync.down.b32 %r186, %r187, %r193, %r224, %r225;
	// end inline asm
	// begin inline asm
	shfl.sync.down.b32 %r191, %r192, %r193, %r224, %r225;
	// end inline asm
	mov.b64 	%rd335, {%r186, %r191};
	setp.gt.s32 	%p59, %r175, 29;
	selp.b64 	%rd336, 0, %rd335, %p59;
	add.s64 	%rd337, %rd336, %rd334;
	mov.b64 	{%r197, %r202}, %rd337;
	mov.b32 	%r203, 4;
	// begin inline asm
	shfl.sync.down.b32 %r196, %r197, %r203, %r224, %r225;
	// end inline asm
	// begin inline asm
	shfl.sync.down.b32 %r201, %r202, %r203, %r224, %r225;
	// end inline asm
	mov.b64 	%rd338, {%r196, %r201};
	setp.gt.s32 	%p60, %r175, 27;
	selp.b64 	%rd339, 0, %rd338, %p60;
	add.s64 	%rd340, %rd339, %rd337;
	mov.b64 	{%r207, %r212}, %rd340;
	mov.b32 	%r213, 8;
	// begin inline asm
	shfl.sync.down.b32 %r206, %r207, %r213, %r224, %r225;
	// end inline asm
	// begin inline asm
	shfl.sync.down.b32 %r211, %r212, %r213, %r224, %r225;
	// end inline asm
	mov.b64 	%rd341, {%r206, %r211};
	setp.gt.s32 	%p61, %r175, 23;
	selp.b64 	%rd342, 0, %rd341, %p61;
	add.s64 	%rd343, %rd342, %rd340;
	mov.b64 	{%r217, %r222}, %rd343;
	mov.b32 	%r223, 16;
	// begin inline asm
	shfl.sync.down.b32 %r216, %r217, %r223, %r224, %r225;
	// end inline asm
	// begin inline asm
	shfl.sync.down.b32 %r221, %r222, %r223, %r224, %r225;
	// end inline asm
	mov.b64 	%rd344, {%r216, %r221};
	setp.gt.s32 	%p62, %r175, 15;
	selp.b64 	%rd345, 0, %rd344, %p62;
	add.s64 	%rd402, %rd345, %rd343;
	setp.ne.s32 	%p63, %r175, 0;
	@%p63 bra 	$L__BB9_22;
	shr.u32 	%r226, %r2, 2;
	and.b32  	%r227, %r226, 248;
	mov.u32 	%r228, _ZZN3cub18CUB_300001_SM_10006detail6reduce28DeviceReduceSingleTileKernelINS2_10policy_hubIlyN4cuda3std3__44plusIlEEE10Policy1000EN6thrust24THRUST_300001_SM_1000_NS6detail15normal_iteratorINSD_10device_ptrIlEEEEPlyS9_llNS7_10__identityEEEvT0_T1_T2_T3_T4_T6_E12temp_storage;
	add.s32 	%r229, %r228, %r227;
	st.shared.u64 	[%r229+16], %rd402;
$L__BB9_22:
	bar.sync 	0;
	setp.ne.s32 	%p64, %r2, 0;
	@%p64 bra 	$L__BB9_49;
	ld.shared.u64 	%rd346, [_ZZN3cub18CUB_300001_SM_10006detail6reduce28DeviceReduceSingleTileKernelINS2_10policy_hubIlyN4cuda3std3__44plusIlEEE10Policy1000EN6thrust24THRUST_300001_SM_1000_NS6detail15normal_iteratorINSD_10device_ptrIlEEEEPlyS9_llNS7_10__identityEEEvT0_T1_T2_T3_T4_T6_E12temp_storage+24];
	add.s64 	%rd347, %rd346, %rd402;
	ld.shared.u64 	%rd348, [_ZZN3cub18CUB_300001_SM_10006detail6reduce28DeviceReduceSingleTileKernelINS2_10policy_hubIlyN4cuda3std3__44plusIlEEE10Policy1000EN6thrust24THRUST_300001_SM_1000_NS6detail15normal_iteratorINSD_10device_ptrIlEEEEPlyS9_llNS7_10__identityEEEvT0_T1_T2_T3_T4_T6_E12temp_storage+32];
	add.s64 	%rd349, %rd347, %rd348;
	ld.shared.u64 	%rd350, [_ZZN3cub18CUB_300001_SM_10006detail6reduce28DeviceReduceSingleTileKernelINS2_10policy_hubIlyN4cuda3std3__44plusIlEEE10Policy1000EN6thrust24THRUST_300001_SM_1000_NS6detail15normal_iteratorINSD_10device_ptrIlEEEEPlyS9_llNS7_10__identityEEEvT0_T1_T2_T3_T4_T6_E12temp_storage+40];
	add.s64 	%rd351, %rd349, %rd350;
	ld.shared.u64 	%rd352, [_ZZN3cub18CUB_300001_SM_10006detail6reduce28DeviceReduceSingleTileKernelINS2_10policy_hubIlyN4cuda3std3__44plusIlEEE10Policy1000EN6thrust24THRUST_300001_SM_1000_NS6detail15normal_iteratorINSD_10device_ptrIlEEEEPlyS9_llNS7_10__identityEEEvT0_T1_T2_T3_T4_T6_E12temp_storage+48];
	add.s64 	%rd353, %rd351, %rd352;
	ld.shared.u64 	%rd354, [_ZZN3cub18CUB_300001_SM_10006detail6reduce28DeviceReduceSingleTileKernelINS2_10policy_hubIlyN4cuda3std3__44plusIlEEE10Policy1000EN6thrust24THRUST_300001_SM_1000_NS6detail15normal_iteratorINSD_10device_ptrIlEEEEPlyS9_llNS7_10__identityEEEvT0_T1_T2_T3_T4_T6_E12temp_storage+56];
	add.s64 	%rd355, %rd353, %rd354;
	ld.shared.u64 	%rd356, [_ZZN3cub18CUB_300001_SM_10006detail6reduce28DeviceReduceSingleTileKernelINS2_10policy_hubIlyN4cuda3std3__44plusIlEEE10Policy1000EN6thrust24THRUST_300001_SM_1000_NS6detail15normal_iteratorINSD_10device_ptrIlEEEEPlyS9_llNS7_10__identityEEEvT0_T1_T2_T3_T4_T6_E12temp_storage+64];
	add.s64 	%rd357, %rd355, %rd356;
	ld.shared.u64 	%rd358, [_ZZN3cub18CUB_300001_SM_10006detail6reduce28DeviceReduceSingleTileKernelINS2_10policy_hubIlyN4cuda3std3__44plusIlEEE10Policy1000EN6thrust24THRUST_300001_SM_1000_NS6detail15normal_iteratorINSD_10device_ptrIlEEEEPlyS9_llNS7_10__identityEEEvT0_T1_T2_T3_T4_T6_E12temp_storage+72];
	add.s64 	%rd359, %rd357, %rd358;
	ld.shared.u64 	%rd360, [_ZZN3cub18CUB_300001_SM_10006detail6reduce28DeviceReduceSingleTileKernelINS2_10policy_hubIlyN4cuda3std3__44plusIlEEE10Policy1000EN6thrust24THRUST_300001_SM_1000_NS6detail15normal_iteratorINSD_10device_ptrIlEEEEPlyS9_llNS7_10__identityEEEvT0_T1_T2_T3_T4_T6_E12temp_storage+80];
	add.s64 	%rd361, %rd359, %rd360;
	ld.shared.u64 	%rd362, [_ZZN3cub18CUB_300001_SM_10006detail6reduce28DeviceReduceSingleTileKernelINS2_10policy_hubIlyN4cuda3std3__44plusIlEEE10Policy1000EN6thrust24THRUST_300001_SM_1000_NS6detail15normal_iteratorINSD_10device_ptrIlEEEEPlyS9_llNS7_10__identityEEEvT0_T1_T2_T3_T4_T6_E12temp_storage+88];
	add.s64 	%rd363, %rd361, %rd362;
	ld.shared.u64 	%rd364, [_ZZN3cub18CUB_300001_SM_10006detail6reduce28DeviceReduceSingleTileKernelINS2_10policy_hubIlyN4cuda3std3__44plusIlEEE10Policy1000EN6thrust24THRUST_300001_SM_1000_NS6detail15normal_iteratorINSD_10device_ptrIlEEEEPlyS9_llNS7_10__identityEEEvT0_T1_T2_T3_T4_T6_E12temp_storage+96];
	add.s64 	%rd365, %rd363, %rd364;
	ld.shared.u64 	%rd366, [_ZZN3cub18CUB_300001_SM_10006detail6reduce28DeviceReduceSingleTileKernelINS2_10policy_hubIlyN4cuda3std3__44plusIlEEE10Policy1000EN6thrust24THRUST_300001_SM_1000_NS6detail15normal_iteratorINSD_10device_ptrIlEEEEPlyS9_llNS7_10__identityEEEvT0_T1_T2_T3_T4_T6_E12temp_storage+104];
	add.s64 	%rd367, %rd365, %rd366;
	ld.shared.u64 	%rd368, [_ZZN3cub18CUB_300001_SM_10006detail6reduce28DeviceReduceSingleTileKernelINS2_10policy_hubIlyN4cuda3std3__44plusIlEEE10Policy1000EN6thrust24THRUST_300001_SM_1000_NS6detail15normal_iteratorINSD_10device_ptrIlEEEEPlyS9_llNS7_10__identityEEEvT0_T1_T2_T3_T4_T6_E12temp_storage+112];
	add.s64 	%rd369, %rd367, %rd368;
	ld.shared.u64 	%rd370, [_ZZN3cub18CUB_300001_SM_10006detail6reduce28DeviceReduceSingleTileKernelINS2_10policy_hubIlyN4cuda3std3__44plusIlEEE10Policy1000EN6thrust24THRUST_300001_SM_1000_NS6detail15normal_iteratorINSD_10device_ptrIlEEEEPlyS9_llNS7_10__identityEEEvT0_T1_T2_T3_T4_T6_E12temp_storage+120];
	add.s64 	%rd371, %rd369, %rd370;
	ld.shared.u64 	%rd372, [_ZZN3cub18CUB_300001_SM_10006detail6reduce28DeviceReduceSingleTileKernelINS2_10policy_hubIlyN4cuda3std3__44plusIlEEE10Policy1000EN6thrust24THRUST_300001_SM_1000_NS6detail15normal_iteratorINSD_10device_ptrIlEEEEPlyS9_llNS7_10__identityEEEvT0_T1_T2_T3_T4_T6_E12temp_storage+128];
	add.s64 	%rd373, %rd371, %rd372;
	ld.shared.u64 	%rd374, [_ZZN3cub18CUB_300001_SM_10006detail6reduce28DeviceReduceSingleTileKernelINS2_10policy_hubIlyN4cuda3std3__44plusIlEEE10Policy1000EN6thrust24THRUST_300001_SM_1000_NS6detail15normal_iteratorINSD_10device_ptrIlEEEEPlyS9_llNS7_10__identityEEEvT0_T1_T2_T3_T4_T6_E12temp_storage+136];
	add.s64 	%rd402, %rd373, %rd374;
	bra.uni 	$L__BB9_49;
$L__BB9_24:
	// begin inline asm
	mov.u32 %r112, %laneid;
	// end inline asm
	and.b32  	%r163, %r2, 992;
	add.s32 	%r164, %r163, 32;
	setp.gt.u32 	%p35, %r164, %r1;
	not.b32 	%r165, %r163;
	add.s32 	%r166, %r1, %r165;
	selp.b32 	%r161, %r166, 31, %p35;
	mov.b64 	{%r114, %r119}, %rd386;
	mov.b32 	%r120, 1;
	mov.b32 	%r162, -1;
	// begin inline asm
	shfl.sync.down.b32 %r113, %r114, %r120, %r161, %r162;
	// end inline asm
	// begin inline asm
	shfl.sync.down.b32 %r118, %r119, %r120, %r161, %r162;
	// end inline asm
	mov.b64 	%rd274, {%r113, %r118};
	setp.lt.s32 	%p36, %r112, %r161;
	selp.b64 	%rd275, %rd274, 0, %p36;
	add.s64 	%rd276, %rd275, %rd386;
	mov.b64 	{%r124, %r129}, %rd276;
	mov.b32 	%r130, 2;
	// begin inline asm
	shfl.sync.down.b32 %r123, %r124, %r130, %r161, %r162;
	// end inline asm
	// begin inline asm
	shfl.sync.down.b32 %r128, %r129, %r130, %r161, %r162;
	// end inline asm
	mov.b64 	%rd277, {%r123, %r128};
	add.s32 	%r167, %r112, 2;
	setp.gt.s32 	%p37, %r167, %r161;
	selp.b64 	%rd278, 0, %rd277, %p37;
	add.s64 	%rd279, %rd278, %rd276;
	mov.b64 	{%r134, %r139}, %rd279;
	mov.b32 	%r140, 4;
	// begin inline asm
	shfl.sync.down.b32 %r133, %r134, %r140, %r161, %r162;
	// end inline asm
	// begin inline asm
	shfl.sync.down.b32 %r138, %r139, %r140, %r161, %r162;
	// end inline asm
	mov.b64 	%rd280, {%r133, %r138};
	add.s32 	%r168, %r112, 4;
	setp.gt.s32 	%p38, %r168, %r161;
	selp.b64 	%rd281, 0, %rd280, %p38;
	add.s64 	%rd282, %rd281, %rd279;
	mov.b64 	{%r144, %r149}, %rd282;
	mov.b32 	%r150, 8;
	// begin inline asm
	shfl.sync.down.b32 %r143, %r144, %r150, %r161, %r162;
	// end inline asm
	// begin inline asm
	shfl.sync.down.b32 %r148, %r149, %r150, %r161, %r162;
	// end inline asm
	mov.b64 	%rd283, {%r143, %r148};
	add.s32 	%r169, %r112, 8;
	setp.gt.s32 	%p39, %r169, %r161;
	selp.b64 	%rd284, 0, %rd283, %p39;
	add.s64 	%rd285, %rd284, %rd282;
	mov.b64 	{%r154, %r159}, %rd285;
	mov.b32 	%r160, 16;
	// begin inline asm
	shfl.sync.down.b32 %r153, %r154, %r160, %r161, %r162;
	// end inline asm
	// begin inline asm
	shfl.sync.down.b32 %r158, %r159, %r160, %r161, %r162;
	// end inline asm
	mov.b64 	%rd286, {%r153, %r158};
	add.s32 	%r170, %r112, 16;
	setp.gt.s32 	%p40, %r170, %r161;
	selp.b64 	%rd287, 0, %rd286, %p40;
	add.s64 	%rd402, %rd287, %rd285;
	setp.ne.s32 	%p41, %r112, 0;
	@%p41 bra 	$L__BB9_26;
	shr.u32 	%r171, %r2, 2;
	and.b32  	%r172, %r171, 248;
	mov.u32 	%r173, _ZZN3cub18CUB_300001_SM_10006detail6reduce28DeviceReduceSingleTileKernelINS2_10policy_hubIlyN4cuda3std3__44plusIlEEE10Policy1000EN6thrust24THRUST_300001_SM_1000_NS6detail15normal_iteratorINSD_10device_ptrIlEEEEPlyS9_llNS7_10__identityEEEvT0_T1_T2_T3_T4_T6_E12temp_storage;
	add.s32 	%r174, %r173, %r172;
	st.shared.u64 	[%r174+16], %rd402;
$L__BB9_26:
	bar.sync 	0;
	setp.ne.s32 	%p42, %r2, 0;
	@%p42 bra 	$L__BB9_49;
	setp.gt.u64 	%p43, %rd58, 32;
	ld.shared.u64 	%rd288, [_ZZN3cub18CUB_300001_SM_10006detail6reduce28DeviceReduceSingleTileKernelINS2_10policy_hubIlyN4cuda3std3__44plusIlEEE10Policy1000EN6thrust24THRUST_300001_SM_1000_NS6detail15normal_iteratorINSD_10device_ptrIlEEEEPlyS9_llNS7_10__identityEEEvT0_T1_T2_T3_T4_T6_E12temp_storage+24];
	selp.b64 	%rd289, %rd288, 0, %p43;
	add.s64 	%rd290, %rd289, %rd402;
	setp.gt.u64 	%p44, %rd58, 64;
	ld.shared.u64 	%rd291, [_ZZN3cub18CUB_300001_SM_10006detail6reduce28DeviceReduceSingleTileKernelINS2_10policy_hubIlyN4cuda3std3__44plusIlEEE10Policy1000EN6thrust24THRUST_300001_SM_1000_NS6detail15normal_iteratorINSD_10device_ptrIlEEEEPlyS9_llNS7_10__identityEEEvT0_T1_T2_T3_T4_T6_E12temp_storage+32];
	selp.b64 	%rd292, %rd291, 0, %p44;
	add.s64 	%rd293, %rd290, %rd292;
	setp.gt.u64 	%p45, %rd58, 96;
	ld.shared.u64 	%rd294, [_ZZN3cub18CUB_300001_SM_10006detail6reduce28DeviceReduceSingleTileKernelINS2_10policy_hubIlyN4cuda3std3__44plusIlEEE10Policy1000EN6thrust24THRUST_300001_SM_1000_NS6detail15normal_iteratorINSD_10device_ptrIlEEEEPlyS9_llNS7_10__identityEEEvT0_T1_T2_T3_T4_T6_E12temp_storage+40];
	selp.b64 	%rd295, %rd294, 0, %p45;
	add.s64 	%rd296, %rd293, %rd295;
	setp.gt.u64 	%p46, %rd58, 128;
	ld.shared.u64 	%rd297, [_ZZN3cub18CUB_300001_SM_10006detail6reduce28DeviceReduceSingleTileKernelINS2_10policy_hubIlyN4cuda3std3__44plusIlEEE10Policy1000EN6thrust24THRUST_300001_SM_1000_NS6detail15normal_iteratorINSD_10device_ptrIlEEEEPlyS9_llNS7_10__identityEEEvT0_T1_T2_T3_T4_T6_E12temp_storage+48];
	selp.b64 	%rd298, %rd297, 0, %p46;
	add.s64 	%rd299, %rd296, %rd298;
	setp.gt.u64 	%p47, %rd58, 160;
	ld.shared.u64 	%rd300, [_ZZN3cub18CUB_300001_SM_10006detail6reduce28DeviceReduceSingleTileKernelINS2_10policy_hubIlyN4cuda3std3__44plusIlEEE10Policy1000EN6thrust24THRUST_300001_SM_1000_NS6detail15normal_iteratorINSD_10device_ptrIlEEEEPlyS9_llNS7_10__identityEEEvT0_T1_T2_T3_T4_T6_E12temp_storage+56];
	selp.b64 	%rd301, %rd300, 0, %p47;
	add.s64 	%rd302, %rd299, %rd301;
	setp.gt.u64 	%p48, %rd58, 192;
	ld.shared.u64 	%rd303, [_ZZN3cub18CUB_300001_SM_10006detail6reduce28DeviceReduceSingleTileKernelINS2_10policy_hubIlyN4cuda3std3__44plusIlEEE10Policy1000EN6thrust24THRUST_300001_SM_1000_NS6detail15normal_iteratorINSD_10device_ptrIlEEEEPlyS9_llNS7_10__identityEEEvT0_T1_T2_T3_T4_T6_E12temp_storage+64];
	selp.b64 	%rd304, %rd303, 0, %p48;
	add.s64 	%rd305, %rd302, %rd304;
	setp.gt.u64 	%p49, %rd58, 224;
	ld.shared.u64 	%rd306, [_ZZN3cub18CUB_300001_SM_10006detail6reduce28DeviceReduceSingleTileKernelINS2_10policy_hubIlyN4cuda3std3__44plusIlEEE10Policy1000EN6thrust24THRUST_300001_SM_1000_NS6detail15normal_iteratorINSD_10device_ptrIlEEEEPlyS9_llNS7_10__identityEEEvT0_T1_T2_T3_T4_T6_E12temp_storage+72];
	selp.b64 	%rd307, %rd306, 0, %p49;
	add.s64 	%rd308, %rd305, %rd307;
	setp.gt.u64 	%p50, %rd58, 256;
	ld.shared.u64 	%rd309, [_ZZN3cub18CUB_300001_SM_10006detail6reduce28DeviceReduceSingleTileKernelINS2_10policy_hubIlyN4cuda3std3__44plusIlEEE10Policy1000EN6thrust24THRUST_300001_SM_1000_NS6detail15normal_iteratorINSD_10device_ptrIlEEEEPlyS9_llNS7_10__identityEEEvT0_T1_T2_T3_T4_T6_E12temp_storage+80];
	selp.b64 	%rd310, %rd309, 0, %p50;
	add.s64 	%rd311, %rd308, %rd310;
	setp.gt.u64 	%p51, %rd58, 288;
	ld.shared.u64 	%rd312, [_ZZN3cub18CUB_300001_SM_10006detail6reduce28DeviceReduceSingleTileKernelINS2_10policy_hubIlyN4cuda3std3__44plusIlEEE10Policy1000EN6thrust24THRUST_300001_SM_1000_NS6detail15normal_iteratorINSD_10device_ptrIlEEEEPlyS9_llNS7_10__identityEEEvT0_T1_T2_T3_T4_T6_E12temp_storage+88];
	selp.b64 	%rd313, %rd312, 0, %p51;
	add.s64 	%rd314, %rd311, %rd313;
	setp.gt.u64 	%p52, %rd58, 320;
	ld.shared.u64 	%rd315, [_ZZN3cub18CUB_300001_SM_10006detail6reduce28DeviceReduceSingleTileKernelINS2_10policy_hubIlyN4cuda3std3__44plusIlEEE10Policy1000EN6thrust24THRUST_300001_SM_1000_NS6detail15normal_iteratorINSD_10device_ptrIlEEEEPlyS9_llNS7_10__identityEEEvT0_T1_T2_T3_T4_T6_E12temp_storage+96];
	selp.b64 	%rd316, %rd315, 0, %p52;
	add.s64 	%rd317, %rd314, %rd316;
	setp.gt.u64 	%p53, %rd58, 352;
	ld.shared.u64 	%rd318, [_ZZN3cub18CUB_300001_SM_10006detail6reduce28DeviceReduceSingleTileKernelINS2_10policy_hubIlyN4cuda3std3__44plusIlEEE10Policy1000EN6thrust24THRUST_300001_SM_1000_NS6detail15normal_iteratorINSD_10device_ptrIlEEEEPlyS9_llNS7_10__identityEEEvT0_T1_T2_T3_T4_T6_E12temp_storage+104];
	selp.b64 	%rd319, %rd318, 0, %p53;
	add.s64 	%rd320, %rd317, %rd319;
	setp.gt.u64 	%p54, %rd58, 384;
	ld.shared.u64 	%rd321, [_ZZN3cub18CUB_300001_SM_10006detail6reduce28DeviceReduceSingleTileKernelINS2_10policy_hubIlyN4cuda3std3__44plusIlEEE10Policy1000EN6thrust24THRUST_300001_SM_1000_NS6detail15normal_iteratorINSD_10device_ptrIlEEEEPlyS9_llNS7_10__identityEEEvT0_T1_T2_T3_T4_T6_E12temp_storage+112];
	selp.b64 	%rd322, %rd321, 0, %p54;
	add.s64 	%rd323, %rd320, %rd322;
	setp.gt.u64 	%p55, %rd58, 416;
	ld.shared.u64 	%rd324, [_ZZN3cub18CUB_300001_SM_10006detail6reduce28DeviceReduceSingleTileKernelINS2_10policy_hubIlyN4cuda3std3__44plusIlEEE10Policy1000EN6thrust24THRUST_300001_SM_1000_NS6detail15normal_iteratorINSD_10device_ptrIlEEEEPlyS9_llNS7_10__identityEEEvT0_T1_T2_T3_T4_T6_E12temp_storage+120];
	selp.b64 	%rd325, %rd324, 0, %p55;
	add.s64 	%rd326, %rd323, %rd325;
	setp.gt.u64 	%p56, %rd58, 448;
	ld.shared.u64 	%rd327, [_ZZN3cub18CUB_300001_SM_10006detail6reduce28DeviceReduceSingleTileKernelINS2_10policy_hubIlyN4cuda3std3__44plusIlEEE10Policy1000EN6thrust24THRUST_300001_SM_1000_NS6detail15normal_iteratorINSD_10device_ptrIlEEEEPlyS9_llNS7_10__identityEEEvT0_T1_T2_T3_T4_T6_E12temp_storage+128];
	selp.b64 	%rd328, %rd327, 0, %p56;
	add.s64 	%rd329, %rd326, %rd328;
	setp.gt.u64 	%p57, %rd58, 480;
	ld.shared.u64 	%rd330, [_ZZN3cub18CUB_300001_SM_10006detail6reduce28DeviceReduceSingleTileKernelINS2_10policy_hubIlyN4cuda3std3__44plusIlEEE10Policy1000EN6thrust24THRUST_300001_SM_1000_NS6detail15normal_iteratorINSD_10device_ptrIlEEEEPlyS9_llNS7_10__identityEEEvT0_T1_T2_T3_T4_T6_E12temp_storage+136];
	selp.b64 	%rd331, %rd330, 0, %p57;
	add.s64 	%rd402, %rd329, %rd331;
	bra.uni 	$L__BB9_49;
$L__BB9_28:
	mov.u32 	%r24, %tid.x;
	cvt.u64.u32 	%rd25, %r24;
	mul.wide.u32 	%rd62, %r24, 8;
	add.s64 	%rd26, %rd2, %rd62;
	ld.global.u64 	%rd63, [%rd26];
	ld.global.u64 	%rd64, [%rd26+4096];
	ld.global.u64 	%rd65, [%rd26+8192];
	ld.global.u64 	%rd66, [%rd26+12288];
	ld.global.u64 	%rd67, [%rd26+16384];
	ld.global.u64 	%rd68, [%rd26+20480];
	ld.global.u64 	%rd69, [%rd26+24576];
	add.s64 	%rd70, %rd64, %rd63;
	add.s64 	%rd71, %rd65, %rd70;
	add.s64 	%rd72, %rd66, %rd71;
	add.s64 	%rd73, %rd67, %rd72;
	add.s64 	%rd74, %rd68, %rd73;
	add.s64 	%rd401, %rd69, %rd74;
	add.s64 	%rd28, %rd58, -3584;
	setp.lt.u64 	%p3, %rd28, 3584;
	mov.b64 	%rd390, 3584;
	@%p3 bra 	$L__BB9_32;
	mov.b64 	%rd390, 3584;
$L__BB9_30:
	shl.b64 	%rd76, %rd390, 3;
	add.s64 	%rd77, %rd26, %rd76;
	ld.global.u64 	%rd78, [%rd77];
	ld.global.u64 	%rd79, [%rd77+4096];
	ld.global.u64 	%rd80, [%rd77+8192];
	ld.global.u64 	%rd81, [%rd77+12288];
	ld.global.u64 	%rd82, [%rd77+16384];
	ld.global.u64 	%rd83, [%rd77+20480];
	ld.global.u64 	%rd84, [%rd77+24576];
	add.s64 	%rd85, %rd78, %rd401;
	add.s64 	%rd86, %rd79, %rd85;
	add.s64 	%rd87, %rd80, %rd86;
	add.s64 	%rd88, %rd81, %rd87;
	add.s64 	%rd89, %rd82, %rd88;
	add.s64 	%rd90, %rd83, %rd89;
	add.s64 	%rd401, %rd84, %rd90;
	sub.s64 	%rd91, %rd58, %rd390;
	setp.lt.u64 	%p4, %rd91, 3584;
	@%p4 bra 	$L__BB9_45;
	add.s64 	%rd390, %rd390, 3584;
	setp.le.u64 	%p5, %rd390, %rd28;
	@%p5 bra 	$L__BB9_30;
$L__BB9_32:
	setp.le.u64 	%p6, %rd58, %rd390;
	cvt.u32.u64 	%r42, %rd390;
	cvt.u32.u64 	%r43, %rd58;
	sub.s32 	%r44, %r43, %r42;
	setp.ge.s32 	%p7, %r24, %r44;
	or.pred  	%p8, %p6, %p7;
	@%p8 bra 	$L__BB9_45;
	not.b32 	%r47, %r24;
	add.s32 	%r48, %r47, %r43;
	sub.s32 	%r50, %r48, %r42;
	shr.u32 	%r51, %r50, 9;
	add.s32 	%r25, %r51, 1;
	and.b32  	%r26, %r25, 15;
	setp.lt.u32 	%p9, %r50, 7680;
	mov.u32 	%r242, %r24;
	@%p9 bra 	$L__BB9_36;
	and.b32  	%r52, %r25, 16777200;
	neg.s32 	%r240, %r52;
	add.s64 	%rd93, %rd390, %rd25;
	shl.b64 	%rd94, %rd93, 3;
	add.s64 	%rd95, %rd94, %rd2;
	add.s64 	%rd391, %rd95, 32768;
	mov.u32 	%r242, %r24;
$L__BB9_35:
	.pragma "nounroll";
	ld.global.u64 	%rd96, [%rd391+-32768];
	add.s64 	%rd97, %rd96, %rd401;
	ld.global.u64 	%rd98, [%rd391+-28672];
	add.s64 	%rd99, %rd98, %rd97;
	ld.global.u64 	%rd100, [%rd391+-24576];
	add.s64 	%rd101, %rd100, %rd99;
	ld.global.u64 	%rd102, [%rd391+-20480];
	add.s64 	%rd103, %rd102, %rd101;
	ld.global.u64 	%rd104, [%rd391+-16384];
	add.s64 	%rd105, %rd104, %rd103;
	ld.global.u64 	%rd106, [%rd391+-12288];
	add.s64 	%rd107, %rd106, %rd105;
	ld.global.u64 	%rd108, [%rd391+-8192];
	add.s64 	%rd109, %rd108, %rd107;
	ld.global.u64 	%rd110, [%rd391+-4096];
	add.s64 	%rd111, %rd110, %rd109;
	ld.global.u64 	%rd112, [%rd391];
	add.s64 	%rd113, %rd112, %rd111;
	ld.global.u64 	%rd114, [%rd391+4096];
	add.s64 	%rd115, %rd114, %rd113;
	ld.global.u64 	%rd116, [%rd391+8192];
	add.s64 	%rd117, %rd116, %rd115;
	ld.global.u64 	%rd118, [%rd391+12288];
	add.s64 	%rd119, %rd118, %rd117;
	ld.global.u64 	%rd120, [%rd391+16384];
	add.s64 	%rd121, %rd120, %rd119;
	ld.global.u64 	%rd122, [%rd391+20480];
	add.s64 	%rd123, %rd122, %rd121;
	ld.global.u64 	%rd124, [%rd391+24576];
	add.s64 	%rd125, %rd124, %rd123;
	ld.global.u64 	%rd126, [%rd391+28672];
	add.s64 	%rd401, %rd126, %rd125;
	add.s32 	%r242, %r242, 8192;
	add.s32 	%r240, %r240, 16;
	add.s64 	%rd391, %rd391, 65536;
	setp.ne.s32 	%p10, %r240, 0;
	@%p10 bra 	$L__BB9_35;
$L__BB9_36:
	setp.eq.s32 	%p11, %r26, 0;
	@%p11 bra 	$L__BB9_45;
	and.b32  	%r33, %r25, 7;
	setp.lt.u32 	%p12, %r26, 8;
	@%p12 bra 	$L__BB9_39;
	cvt.u64.u32 	%rd128, %r242;
	add.s64 	%rd129, %rd390, %rd128;
	shl.b64 	%rd130, %rd129, 3;
	add.s64 	%rd131, %rd2, %rd130;
	ld.global.u64 	%rd132, [%rd131];
	add.s64 	%rd133, %rd132, %rd401;
	ld.global.u64 	%rd134, [%rd131+4096];
	add.s64 	%rd135, %rd134, %rd133;
	ld.global.u64 	%rd136, [%rd131+8192];
	add.s64 	%rd137, %rd136, %rd135;
	ld.global.u64 	%rd138, [%rd131+12288];
	add.s64 	%rd139, %rd138, %rd137;
	ld.global.u64 	%rd140, [%rd131+16384];
	add.s64 	%rd141, %rd140, %rd139;
	ld.global.u64 	%rd142, [%rd131+20480];
	add.s64 	%rd143, %rd142, %rd141;
	ld.global.u64 	%rd144, [%rd131+24576];
	add.s64 	%rd145, %rd144, %rd143;
	ld.global.u64 	%rd146, [%rd131+28672];
	add.s64 	%rd401, %rd146, %rd145;
	add.s32 	%r242, %r242, 4096;
$L__BB9_39:
	setp.eq.s32 	%p13, %r33, 0;
	@%p13 bra 	$L__BB9_45;
	and.b32  	%r36, %r25, 3;
	setp.lt.u32 	%p14, %r33, 4;
	@%p14 bra 	$L__BB9_42;
	cvt.u64.u32 	%rd148, %r242;
	add.s64 	%rd149, %rd390, %rd148;
	shl.b64 	%rd150, %rd149, 3;
	add.s64 	%rd151, %rd2, %rd150;
	ld.global.u64 	%rd152, [%rd151];
	add.s64 	%rd153, %rd152, %rd401;
	ld.global.u64 	%rd154, [%rd151+4096];
	add.s64 	%rd155, %rd154, %rd153;
	ld.global.u64 	%rd156, [%rd151+8192];
	add.s64 	%rd157, %rd156, %rd155;
	ld.global.u64 	%rd158, [%rd151+12288];
	add.s64 	%rd401, %rd158, %rd157;
	add.s32 	%r242, %r242, 2048;
$L__BB9_42:
	setp.eq.s32 	%p15, %r36, 0;
	@%p15 bra 	$L__BB9_45;
	cvt.u64.u32 	%rd159, %r242;
	add.s64 	%rd160, %rd390, %rd159;
	shl.b64 	%rd161, %rd160, 3;
	add.s64 	%rd399, %rd2, %rd161;
	neg.s32 	%r245, %r36;
$L__BB9_44:
	.pragma "nounroll";
	ld.global.u64 	%rd162, [%rd399];
	add.s64 	%rd401, %rd162, %rd401;
	add.s64 	%rd399, %rd399, 4096;
	add.s32 	%r245, %r245, 1;
	setp.ne.s32 	%p16, %r245, 0;
	@%p16 bra 	$L__BB9_44;
$L__BB9_45:
	// begin inline asm
	mov.u32 %r53, %laneid;
	// end inline asm
	mov.b64 	{%r55, %r60}, %rd401;
	mov.b32 	%r61, 1;
	mov.b32 	%r102, 31;
	mov.b32 	%r103, -1;
	// begin inline asm
	shfl.sync.down.b32 %r54, %r55, %r61, %r102, %r103;
	// end inline asm
	// begin inline asm
	shfl.sync.down.b32 %r59, %r60, %r61, %r102, %r103;
	// end inline asm
	mov.b64 	%rd163, {%r54, %r59};
	setp.gt.s32 	%p17, %r53, 30;
	selp.b64 	%rd164, 0, %rd163, %p17;
	add.s64 	%rd165, %rd164, %rd401;
	mov.b64 	{%r65, %r70}, %rd165;
	mov.b32 	%r71, 2;
	// begin inline asm
	shfl.sync.down.b32 %r64, %r65, %r71, %r102, %r103;
	// end inline asm
	// begin inline asm
	shfl.sync.down.b32 %r69, %r70, %r71, %r102, %r103;
	// end inline asm
	mov.b64 	%rd166, {%r64, %r69};
	setp.gt.s32 	%p18, %r53, 29;
	selp.b64 	%rd167, 0, %rd166, %p18;
	add.s64 	%rd168, %rd167, %rd165;
	mov.b64 	{%r75, %r80}, %rd168;
	mov.b32 	%r81, 4;
	// begin inline asm
	shfl.sync.down.b32 %r74, %r75, %r81, %r102, %r103;
	// end inline asm
	// begin inline asm
	shfl.sync.down.b32 %r79, %r80, %r81, %r102, %r103;
	// end inline asm
	mov.b64 	%rd169, {%r74, %r79};
	setp.gt.s32 	%p19, %r53, 27;
	selp.b64 	%rd170, 0, %rd169, %p19;
	add.s64 	%rd171, %rd170, %rd168;
	mov.b64 	{%r85, %r90}, %rd171;
	mov.b32 	%r91, 8;
	// begin inline asm
	shfl.sync.down.b32 %r84, %r85, %r91, %r102, %r103;
	// end inline asm
	// begin inline asm
	shfl.sync.down.b32 %r89, %r90, %r91, %r102, %r103;
	// end inline asm
	mov.b64 	%rd172, {%r84, %r89};
	setp.gt.s32 	%p20, %r53, 23;
	selp.b64 	%rd173, 0, %rd172, %p20;
	add.s64 	%rd174, %rd173, %rd171;
	mov.b64 	{%r95, %r100}, %rd174;
	mov.b32 	%r101, 16;
	// begin inline asm
	shfl.sync.down.b32 %r94, %r95, %r101, %r102, %r103;
	// end inline asm
	// begin inline asm
	shfl.sync.down.b32 %r99, %r100, %r101, %r102, %r103;
	// end inline asm
	mov.b64 	%rd175, {%r94, %r99};
	setp.gt.s32 	%p21, %r53, 15;
	selp.b64 	%rd176, 0, %rd175, %p21;
	add.s64 	%rd402, %rd176, %rd174;
	setp.ne.s32 	%p22, %r53, 0;
	@%p22 bra 	$L__BB9_47;
	shr.u32 	%r104, %r24, 2;
	and.b32  	%r105, %r104, 248;
	mov.u32 	%r106, _ZZN3cub18CUB_300001_SM_10006detail6reduce28DeviceReduceSingleTileKernelINS2_10policy_hubIlyN4cuda3std3__44plusIlEEE10Policy1000EN6thrust24THRUST_300001_SM_1000_NS6detail15normal_iteratorINSD_10device_ptrIlEEEEPlyS9_llNS7_10__identityEEEvT0_T1_T2_T3_T4_T6_E12temp_storage;
	add.s32 	%r107, %r106, %r105;
	st.shared.u64 	[%r107+16], %rd402;
$L__BB9_47:
	bar.sync 	0;
	setp.ne.s32 	%p23, %r24, 0;
	@%p23 bra 	$L__BB9_49;
	ld.shared.u64 	%rd177, [_ZZN3cub18CUB_300001_SM_10006detail6reduce28DeviceReduceSingleTileKernelINS2_10policy_hubIlyN4cuda3std3__44plusIlEEE10Policy1000EN6thrust24THRUST_300001_SM_1000_NS6detail15normal_iteratorINSD_10device_ptrIlEEEEPlyS9_llNS7_10__identityEEEvT0_T1_T2_T3_T4_T6_E12temp_storage+24];
	add.s64 	%rd178, %rd177, %rd402;
	ld.shared.u64 	%rd179, [_ZZN3cub18CUB_300001_SM_10006detail6reduce28DeviceReduceSingleTileKernelINS2_10policy_hubIlyN4cuda3std3__44plusIlEEE10Policy1000EN6thrust24THRUST_300001_SM_1000_NS6detail15normal_iteratorINSD_10device_ptrIlEEEEPlyS9_llNS7_10__identityEEEvT0_T1_T2_T3_T4_T6_E12temp_storage+32];
	add.s64 	%rd180, %rd178, %rd179;
	ld.shared.u64 	%rd181, [_ZZN3cub18CUB_300001_SM_10006detail6reduce28DeviceReduceSingleTileKernelINS2_10policy_hubIlyN4cuda3std3__44plusIlEEE10Policy1000EN6thrust24THRUST_300001_SM_1000_NS6detail15normal_iteratorINSD_10device_ptrIlEEEEPlyS9_llNS7_10__identityEEEvT0_T1_T2_T3_T4_T6_E12temp_storage+40];
	add.s64 	%rd182, %rd180, %rd181;
	ld.shared.u64 	%rd183, [_ZZN3cub18CUB_300001_SM_10006detail6reduce28DeviceReduceSingleTileKernelINS2_10policy_hubIlyN4cuda3std3__44plusIlEEE10Policy1000EN6thrust24THRUST_300001_SM_1000_NS6detail15normal_iteratorINSD_10device_ptrIlEEEEPlyS9_llNS7_10__identityEEEvT0_T1_T2_T3_T4_T6_E12temp_storage+48];
	add.s64 	%rd184, %rd182, %rd183;
	ld.shared.u64 	%rd185, [_ZZN3cub18CUB_300001_SM_10006detail6reduce28DeviceReduceSingleTileKernelINS2_10policy_hubIlyN4cuda3std3__44plusIlEEE10Policy1000EN6thrust24THRUST_300001_SM_1000_NS6detail15normal_iteratorINSD_10device_ptrIlEEEEPlyS9_llNS7_10__identityEEEvT0_T1_T2_T3_T4_T6_E12temp_storage+56];
	add.s64 	%rd186, %rd184, %rd185;
	ld.shared.u64 	%rd187, [_ZZN3cub18CUB_300001_SM_10006detail6reduce28DeviceReduceSingleTileKernelINS2_10policy_hubIlyN4cuda3std3__44plusIlEEE10Policy1000EN6thrust24THRUST_300001_SM_1000_NS6detail15normal_iteratorINSD_10device_ptrIlEEEEPlyS9_llNS7_10__identityEEEvT0_T1_T2_T3_T4_T6_E12temp_storage+64];
	add.s64 	%rd188, %rd186, %rd187;
	ld.shared.u64 	%rd189, [_ZZN3cub18CUB_300001_SM_10006detail6reduce28DeviceReduceSingleTileKernelINS2_10policy_hubIlyN4cuda3std3__44plusIlEEE10Policy1000EN6thrust24THRUST_300001_SM_1000_NS6detail15normal_iteratorINSD_10device_ptrIlEEEEPlyS9_llNS7_10__identityEEEvT0_T1_T2_T3_T4_T6_E12temp_storage+72];
	add.s64 	%rd190, %rd188, %rd189;
	ld.shared.u64 	%rd191, [_ZZN3cub18CUB_300001_SM_10006detail6reduce28DeviceReduceSingleTileKernelINS2_10policy_hubIlyN4cuda3std3__44plusIlEEE10Policy1000EN6thrust24THRUST_300001_SM_1000_NS6detail15normal_iteratorINSD_10device_ptrIlEEEEPlyS9_llNS7_10__identityEEEvT0_T1_T2_T3_T4_T6_E12temp_storage+80];
	add.s64 	%rd192, %rd190, %rd191;
	ld.shared.u64 	%rd193, [_ZZN3cub18CUB_300001_SM_10006detail6reduce28DeviceReduceSingleTileKernelINS2_10policy_hubIlyN4cuda3std3__44plusIlEEE10Policy1000EN6thrust24THRUST_300001_SM_1000_NS6detail15normal_iteratorINSD_10device_ptrIlEEEEPlyS9_llNS7_10__identityEEEvT0_T1_T2_T3_T4_T6_E12temp_storage+88];
	add.s64 	%rd194, %rd192, %rd193;
	ld.shared.u64 	%rd195, [_ZZN3cub18CUB_300001_SM_10006detail6reduce28DeviceReduceSingleTileKernelINS2_10policy_hubIlyN4cuda3std3__44plusIlEEE10Policy1000EN6thrust24THRUST_300001_SM_1000_NS6detail15normal_iteratorINSD_10device_ptrIlEEEEPlyS9_llNS7_10__identityEEEvT0_T1_T2_T3_T4_T6_E12temp_storage+96];
	add.s64 	%rd196, %rd194, %rd195;
	ld.shared.u64 	%rd197, [_ZZN3cub18CUB_300001_SM_10006detail6reduce28DeviceReduceSingleTileKernelINS2_10policy_hubIlyN4cuda3std3__44plusIlEEE10Policy1000EN6thrust24THRUST_300001_SM_1000_NS6detail15normal_iteratorINSD_10device_ptrIlEEEEPlyS9_llNS7_10__identityEEEvT0_T1_T2_T3_T4_T6_E12temp_storage+104];
	add.s64 	%rd198, %rd196, %rd197;
	ld.shared.u64 	%rd199, [_ZZN3cub18CUB_300001_SM_10006detail6reduce28DeviceReduceSingleTileKernelINS2_10policy_hubIlyN4cuda3std3__44plusIlEEE10Policy1000EN6thrust24THRUST_300001_SM_1000_NS6detail15normal_iteratorINSD_10device_ptrIlEEEEPlyS9_llNS7_10__identityEEEvT0_T1_T2_T3_T4_T6_E12temp_storage+112];
	add.s64 	%rd200, %rd198, %rd199;
	ld.shared.u64 	%rd201, [_ZZN3cub18CUB_300001_SM_10006detail6reduce28DeviceReduceSingleTileKernelINS2_10policy_hubIlyN4cuda3std3__44plusIlEEE10Policy1000EN6thrust24THRUST_300001_SM_1000_NS6detail15normal_iteratorINSD_10device_ptrIlEEEEPlyS9_llNS7_10__identityEEEvT0_T1_T2_T3_T4_T6_E12temp_storage+120];
	add.s64 	%rd202, %rd200, %rd201;
	ld.shared.u64 	%rd203, [_ZZN3cub18CUB_300001_SM_10006detail6reduce28DeviceReduceSingleTileKernelINS2_10policy_hubIlyN4cuda3std3__44plusIlEEE10Policy1000EN6thrust24THRUST_300001_SM_1000_NS6detail15normal_iteratorINSD_10device_ptrIlEEEEPlyS9_llNS7_10__identityEEEvT0_T1_T2_T3_T4_T6_E12temp_storage+128];
	add.s64 	%rd204, %rd202, %rd203;
	ld.shared.u64 	%rd205, [_ZZN3cub18CUB_300001_SM_10006detail6reduce28DeviceReduceSingleTileKernelINS2_10policy_hubIlyN4cuda3std3__44plusIlEEE10Policy1000EN6thrust24THRUST_300001_SM_1000_NS6detail15normal_iteratorINSD_10device_ptrIlEEEEPlyS9_llNS7_10__identityEEEvT0_T1_T2_T3_T4_T6_E12temp_storage+136];
	add.s64 	%rd402, %rd204, %rd205;
$L__BB9_49:
	mov.u32 	%r230, %tid.x;
	setp.ne.s32 	%p65, %r230, 0;
	@%p65 bra 	$L__BB9_51;
	add.s64 	%rd375, %rd402, %rd59;
	st.global.u64 	[%rd1], %rd375;
$L__BB9_51:
	ret;

}
	// .globl	_ZN3cub18CUB_300001_SM_10006detail6reduce18DeviceReduceKernelINS2_10policy_hubIlyN4cuda3std3__44plusIlEEE10Policy1000EN6thrust24THRUST_300001_SM_1000_NS6detail15normal_iteratorINSD_10device_ptrIlEEEEyS9_lNS7_10__identityEEEvT0_PT3_T1_NS0_13GridEvenShareISN_EET2_T4_
.visible .entry _ZN3cub18CUB_300001_SM_10006detail6reduce18DeviceReduceKernelINS2_10policy_hubIlyN4cuda3std3__44plusIlEEE10Policy1000EN6thrust24THRUST_300001_SM_1000_NS6detail15normal_iteratorINSD_10device_ptrIlEEEEyS9_lNS7_10__identityEEEvT0_PT3_T1_NS0_13GridEvenShareISN_EET2_T4_(
	.param .align 8 .b8 _ZN3cub18CUB_300001_SM_10006detail6reduce18DeviceReduceKernelINS2_10policy_hubIlyN4cuda3std3__44plusIlEEE10Policy1000EN6thrust24THRUST_300001_SM_1000_NS6detail15normal_iteratorINSD_10device_ptrIlEEEEyS9_lNS7_10__identityEEEvT0_PT3_T1_NS0_13GridEvenShareISN_EET2_T4__param_0[8],
	.param .u64 .ptr .align 1 _ZN3cub18CUB_300001_SM_10006detail6reduce18DeviceReduceKernelINS2_10policy_hubIlyN4cuda3std3__44plusIlEEE10Policy1000EN6thrust24THRUST_300001_SM_1000_NS6detail15normal_iteratorINSD_10device_ptrIlEEEEyS9_lNS7_10__identityEEEvT0_PT3_T1_NS0_13GridEvenShareISN_EET2_T4__param_1,
	.param .u64 _ZN3cub18CUB_300001_SM_10006detail6reduce18DeviceReduceKernelINS2_10policy_hubIlyN4cuda3std3__44plusIlEEE10Policy1000EN6thrust24THRUST_300001_SM_1000_NS6detail15normal_iteratorINSD_10device_ptrIlEEEEyS9_lNS7_10__identityEEEvT0_PT3_T1_NS0_13GridEvenShareISN_EET2_T4__param_2,
	.param .align 8 .b8 _ZN3cub18CUB_300001_SM_10006detail6reduce18DeviceReduceKernelINS2_10policy_hubIlyN4cuda3std3__44plusIlEEE10Policy1000EN6thrust24THRUST_300001_SM_1000_NS6detail15normal_iteratorINSD_10device_ptrIlEEEEyS9_lNS7_10__identityEEEvT0_PT3_T1_NS0_13GridEvenShareISN_EET2_T4__param_3[72],
	.param .align 1 .b8 _ZN3cub18CUB_300001_SM_10006detail6reduce18DeviceReduceKernelINS2_10policy_hubIlyN4cuda3std3__44plusIlEEE10Policy1000EN6thrust24THRUST_300001_SM_1000_NS6detail15normal_iteratorINSD_10device_ptrIlEEEEyS9_lNS7_10__identityEEEvT0_PT3_T1_NS0_13GridEvenShareISN_EET2_T4__param_4[1],
	.param .align 1 .b8 _ZN3cub18CUB_300001_SM_10006detail6reduce18DeviceReduceKernelINS2_10policy_hubIlyN4cuda3std3__44plusIlEEE10Policy1000EN6thrust24THRUST_300001_SM_1000_NS6detail15normal_iteratorINSD_10device_ptrIlEEEEyS9_lNS7_10__identityEEEvT0_PT3_T1_NS0_13GridEvenShareISN_EET2_T4__param_5[1]
)
.maxntid 512
{
	.reg .pred 	%p<65>;
	.reg .b16 	%rs<4>;
	.reg .b32 	%r<280>;
	.reg .b64 	%rd<420>;
	// demoted variable
	.shared .align 8 .b8 _ZZN3cub18CUB_300001_SM_10006detail6reduce18DeviceReduceKernelINS2_10policy_hubIlyN4cuda3std3__44plusIlEEE10Policy1000EN6thrust24THRUST_300001_SM_1000_NS6detail15normal_iteratorINSD_10device_ptrIlEEEEyS9_lNS7_10__identityEEEvT0_PT3_T1_NS0_13GridEvenShareISN_EET2_T4_E12temp_storage[152];
	ld.param.u64 	%rd1, [_ZN3cub18CUB_300001_SM_10006detail6reduce18DeviceReduceKernelINS2_10policy_hubIlyN4cuda3std3__44plusIlEEE10Policy1000EN6thrust24THRUST_300001_SM_1000_NS6detail15normal_iteratorINSD_10device_ptrIlEEEEyS9_lNS7_10__identityEEEvT0_PT3_T1_NS0_13GridEvenShareISN_EET2_T4__param_3+32];
	ld.param.u32 	%r1, [_ZN3cub18CUB_300001_SM_10006detail6reduce18DeviceReduceKernelINS2_10policy_hubIlyN4cuda3std3__44plusIlEEE10Policy1000EN6thrust24THRUST_300001_SM_1000_NS6detail15normal_iteratorINSD_10device_ptrIlEEEEyS9_lNS7_10__identityEEEvT0_PT3_T1_NS0_13GridEvenShareISN_EET2_T4__param_3+40];
	ld.param.u64 	%rd64, [_ZN3cub18CUB_300001_SM_10006detail6reduce18DeviceReduceKernelINS2_10policy_hubIlyN4cuda3std3__44plusIlEEE10Policy1000EN6thrust24THRUST_300001_SM_1000_NS6detail15normal_iteratorINSD_10device_ptrIlEEEEyS9_lNS7_10__identityEEEvT0_PT3_T1_NS0_13GridEvenShareISN_EET2_T4__param_0];
	cvta.to.global.u64 	%rd2, %rd64;
	mov.u32 	%r2, %ctaid.x;
	mul.lo.s32 	%r50, %r1, 3584;
	cvt.s64.s32 	%rd3, %r50;
	mul.lo.s32 	%r51, %r2, 3584;
	cvt.u64.u32 	%rd4, %r51;
	sub.s64 	%rd5, %rd1, %rd4;
	setp.gt.u64 	%p1, %rd5, 3583;
	@%p1 bra 	$L__BB10_25;
	cvt.u32.u64 	%r136, %rd4;
	cvt.u32.u64 	%r3, %rd1;
	sub.s32 	%r4, %r3, %r136;
	mov.u32 	%r5, %tid.x;
	setp.ge.s32 	%p23, %r5, %r4;
	mov.b64 	%rd403, 0;
	mov.u32 	%r267, %r5;
	@%p23 bra 	$L__BB10_3;
	add.s32 	%r138, %r136, %r5;
	mul.wide.u32 	%rd214, %r138, 8;
	add.s64 	%rd215, %rd2, %rd214;
	ld.global.u64 	%rd403, [%rd215];
	add.s32 	%r267, %r5, 512;
$L__BB10_3:
	setp.ge.s32 	%p24, %r267, %r4;
	@%p24 bra 	$L__BB10_16;
	not.b32 	%r140, %r267;
	add.s32 	%r141, %r140, %r3;
	sub.s32 	%r142, %r141, %r136;
	shr.u32 	%r143, %r142, 9;
	add.s32 	%r8, %r143, 1;
	and.b32  	%r9, %r8, 15;
	setp.lt.u32 	%p25, %r142, 7680;
	@%p25 bra 	$L__BB10_7;
	and.b32  	%r144, %r8, 16777200;
	neg.s32 	%r265, %r144;
	mul.wide.u32 	%rd217, %r2, 28672;
	mul.wide.u32 	%rd218, %r267, 8;
	add.s64 	%rd219, %rd217, %rd218;
	add.s64 	%rd220, %rd219, %rd2;
	add.s64 	%rd394, %rd220, 32768;
$L__BB10_6:
	.pragma "nounroll";
	ld.global.u64 	%rd221, [%rd394+-32768];
	add.s64 	%rd222, %rd221, %rd403;
	ld.global.u64 	%rd223, [%rd394+-28672];
	add.s64 	%rd224, %rd223, %rd222;
	ld.global.u64 	%rd225, [%rd394+-24576];
	add.s64 	%rd226, %rd225, %rd224;
	ld.global.u64 	%rd227, [%rd394+-20480];
	add.s64 	%rd228, %rd227, %rd226;
	ld.global.u64 	%rd229, [%rd394+-16384];
	add.s64 	%rd230, %rd229, %rd228;
	ld.global.u64 	%rd231, [%rd394+-12288];
	add.s64 	%rd232, %rd231, %rd230;
	ld.global.u64 	%rd233, [%rd394+-8192];
	add.s64 	%rd234, %rd233, %rd232;
	ld.global.u64 	%rd235, [%rd394+-4096];
	add.s64 	%rd236, %rd235, %rd234;
	ld.global.u64 	%rd237, [%rd394];
	add.s64 	%rd238, %rd237, %rd236;
	ld.global.u64 	%rd239, [%rd394+4096];
	add.s64 	%rd240, %rd239, %rd238;
	ld.global.u64 	%rd241, [%rd394+8192];
	add.s64 	%rd242, %rd241, %rd240;
	ld.global.u64 	%rd243, [%rd394+12288];
	add.s64 	%rd244, %rd243, %rd242;
	ld.global.u64 	%rd245, [%rd394+16384];
	add.s64 	%rd246, %rd245, %rd244;
	ld.global.u64 	%rd247, [%rd394+20480];
	add.s64 	%rd248, %rd247, %rd246;
	ld.global.u64 	%rd249, [%rd394+24576];
	add.s64 	%rd250, %rd249, %rd248;
	ld.global.u64 	%rd251, [%rd394+28672];
	add.s64 	%rd403, %rd251, %rd250;
	add.s32 	%r267, %r267, 8192;
	add.s32 	%r265, %r265, 16;
	add.s64 	%rd394, %rd394, 65536;
	setp.ne.s32 	%p26, %r265, 0;
	@%p26 bra 	$L__BB10_6;
$L__BB10_7:
	setp.eq.s32 	%p27, %r9, 0;
	@%p27 bra 	$L__BB10_16;
	and.b32  	%r16, %r8, 7;
	setp.lt.u32 	%p28, %r9, 8;
	@%p28 bra 	$L__BB10_10;
	cvt.s64.s32 	%rd253, %r267;
	add.s64 	%rd254, %rd253, %rd4;
	shl.b64 	%rd255, %rd254, 3;
	add.s64 	%rd256, %rd2, %rd255;
	ld.global.u64 	%rd257, [%rd256];
	add.s64 	%rd258, %rd257, %rd403;
	ld.global.u64 	%rd259, [%rd256+4096];
	add.s64 	%rd260, %rd259, %rd258;
	ld.global.u64 	%rd261, [%rd256+8192];
	add.s64 	%rd262, %rd261, %rd260;
	ld.global.u64 	%rd263, [%rd256+12288];
	add.s64 	%rd264, %rd263, %rd262;
	ld.global.u64 	%rd265, [%rd256+16384];
	add.s64 	%rd266, %rd265, %rd264;
	ld.global.u64 	%rd267, [%rd256+20480];
	add.s64 	%rd268, %rd267, %rd266;
	ld.global.u64 	%rd269, [%rd256+24576];
	add.s64 	%rd270, %rd269, %rd268;
	ld.global.u64 	%rd271, [%rd256+28672];
	add.s64 	%rd403, %rd271, %rd270;
	add.s32 	%r267, %r267, 4096;
$L__BB10_10:
	setp.eq.s32 	%p29, %r16, 0;
	@%p29 bra 	$L__BB10_16;
	and.b32  	%r19, %r8, 3;
	setp.lt.u32 	%p30, %r16, 4;
	@%p30 bra 	$L__BB10_13;
	cvt.s64.s32 	%rd273, %r267;
	add.s64 	%rd274, %rd273, %rd4;
	shl.b64 	%rd275, %rd274, 3;
	add.s64 	%rd276, %rd2, %rd275;
	ld.global.u64 	%rd277, [%rd276];
	add.s64 	%rd278, %rd277, %rd403;
	ld.global.u64 	%rd279, [%rd276+4096];
	add.s64 	%rd280, %rd279, %rd278;
	ld.global.u64 	%rd281, [%rd276+8192];
	add.s64 	%rd282, %rd281, %rd280;
	ld.global.u64 	%rd283, [%rd276+12288];
	add.s64 	%rd403, %rd283, %rd282;
	add.s32 	%r267, %r267, 2048;
$L__BB10_13:
	setp.eq.s32 	%p31, %r19, 0;
	@%p31 bra 	$L__BB10_16;
	mul.wide.u32 	%rd284, %r2, 28672;
	add.s64 	%rd21, %rd2, %rd284;
	neg.s32 	%r270, %r19;
$L__BB10_15:
	.pragma "nounroll";
	mul.wide.s32 	%rd285, %r267, 8;
	add.s64 	%rd286, %rd21, %rd285;
	ld.global.u64 	%rd287, [%rd286];
	add.s64 	%rd403, %rd287, %rd403;
	add.s32 	%r267, %r267, 512;
	add.s32 	%r270, %r270, 1;
	setp.ne.s32 	%p32, %r270, 0;
	@%p32 bra 	$L__BB10_15;
$L__BB10_16:
	setp.lt.s32 	%p33, %r4, 512;
	@%p33 bra 	$L__BB10_21;
	// begin inline asm
	mov.u32 %r208, %laneid;
	// end inline asm
	mov.b64 	{%r210, %r215}, %rd403;
	mov.b32 	%r216, 1;
	mov.b32 	%r257, 31;
	mov.b32 	%r258, -1;
	// begin inline asm
	shfl.sync.down.b32 %r209, %r210, %r216, %r257, %r258;
	// end inline asm
	// begin inline asm
	shfl.sync.down.b32 %r214, %r215, %r216, %r257, %r258;
	// end inline asm
	mov.b64 	%rd346, {%r209, %r214};
	setp.gt.s32 	%p57, %r208, 30;
	selp.b64 	%rd347, 0, %rd346, %p57;
	add.s64 	%rd348, %rd347, %rd403;
	mov.b64 	{%r220, %r225}, %rd348;
	mov.b32 	%r226, 2;
	// begin inline asm
	shfl.sync.down.b32 %r219, %r220, %r226, %r257, %r258;
	// end inline asm
	// begin inline asm
	shfl.sync.down.b32 %r224, %r225, %r226, %r257, %r258;
	// end inline asm
	mov.b64 	%rd349, {%r219, %r224};
	setp.gt.s32 	%p58, %r208, 29;
	selp.b64 	%rd350, 0, %rd349, %p58;
	add.s64 	%rd351, %rd350, %rd348;
	mov.b64 	{%r230, %r235}, %rd351;
	mov.b32 	%r236, 4;
	// begin inline asm
	shfl.sync.down.b32 %r229, %r230, %r236, %r257, %r258;
	// end inline asm
	// begin inline asm
	shfl.sync.down.b32 %r234, %r235, %r236, %r257, %r258;
	// end inline asm
	mov.b64 	%rd352, {%r229, %r234};
	setp.gt.s32 	%p59, %r208, 27;
	selp.b64 	%rd353, 0, %rd352, %p59;
	add.s64 	%rd354, %rd353, %rd351;
	mov.b64 	{%r240, %r245}, %rd354;
	mov.b32 	%r246, 8;
	// begin inline asm
	shfl.sync.down.b32 %r239, %r240, %r246, %r257, %r258;
	// end inline asm
	// begin inline asm
	shfl.sync.down.b32 %r244, %r245, %r246, %r257, %r258;
	// end inline asm
	mov.b64 	%rd355, {%r239, %r244};
	setp.gt.s32 	%p60, %r208, 23;
	selp.b64 	%rd356, 0, %rd355, %p60;
	add.s64 	%rd357, %rd356, %rd354;
	mov.b64 	{%r250, %r255}, %rd357;
	mov.b32 	%r256, 16;
	// begin inline asm
	shfl.sync.down.b32 %r249, %r250, %r256, %r257, %r258;
	// end inline asm
	// begin inline asm
	shfl.sync.down.b32 %r254, %r255, %r256, %r257, %r258;
	// end inline asm
	mov.b64 	%rd358, {%r249, %r254};
	setp.gt.s32 	%p61, %r208, 15;
	selp.b64 	%rd359, 0, %rd358, %p61;
	add.s64 	%rd419, %rd359, %rd357;
	setp.ne.s32 	%p62, %r208, 0;
	@%p62 bra 	$L__BB10_19;
	shr.u32 	%r259, %r5, 2;
	and.b32  	%r260, %r259, 248;
	mov.u32 	%r261, _ZZN3cub18CUB_300001_SM_10006detail6reduce18DeviceReduceKernelINS2_10policy_hubIlyN4cuda3std3__44plusIlEEE10Policy1000EN6thrust24THRUST_300001_SM_1000_NS6detail15normal_iteratorINSD_10device_ptrIlEEEEyS9_lNS7_10__identityEEEvT0_PT3_T1_NS0_13GridEvenShareISN_EET2_T4_E12temp_storage;
	add.s32 	%r262, %r261, %r260;
	st.shared.u64 	[%r262+16], %rd419;
$L__BB10_19:
	bar.sync 	0;
	setp.ne.s32 	%p63, %r5, 0;
	@%p63 bra 	$L__BB10_46;
	ld.shared.u64 	%rd360, [_ZZN3cub18CUB_300001_SM_10006detail6reduce18DeviceReduceKernelINS2_10policy_hubIlyN4cuda3std3__44plusIlEEE10Policy1000EN6thrust24THRUST_300001_SM_1000_NS6detail15normal_iteratorINSD_10device_ptrIlEEEEyS9_lNS7_10__identityEEEvT0_PT3_T1_NS0_13GridEvenShareISN_EET2_T4_E12temp_storage+24];
	add.s64 	%rd361, %rd360, %rd419;
	ld.shared.u64 	%rd362, [_ZZN3cub18CUB_300001_SM_10006detail6reduce18DeviceReduceKernelINS2_10policy_hubIlyN4cuda3std3__44plusIlEEE10Policy1000EN6thrust24THRUST_300001_SM_1000_NS6detail15normal_iteratorINSD_10device_ptrIlEEEEyS9_lNS7_10__identityEEEvT0_PT3_T1_NS0_13GridEvenShareISN_EET2_T4_E12temp_storage+32];
	add.s64 	%rd363, %rd361, %rd362;
	ld.shared.u64 	%rd364, [_ZZN3cub18CUB_300001_SM_10006detail6reduce18DeviceReduceKernelINS2_10policy_hubIlyN4cuda3std3__44plusIlEEE10Policy1000EN6thrust24THRUST_300001_SM_1000_NS6detail15normal_iteratorINSD_10device_ptrIlEEEEyS9_lNS7_10__identityEEEvT0_PT3_T1_NS0_13GridEvenShareISN_EET2_T4_E12temp_storage+40];
	add.s64 	%rd365, %rd363, %rd364;
	ld.shared.u64 	%rd366, [_ZZN3cub18CUB_300001_SM_10006detail6reduce18DeviceReduceKernelINS2_10policy_hubIlyN4cuda3std3__44plusIlEEE10Policy1000EN6thrust24THRUST_300001_SM_1000_NS6detail15normal_iteratorINSD_10device_ptrIlEEEEyS9_lNS7_10__identityEEEvT0_PT3_T1_NS0_13GridEvenShareISN_EET2_T4_E12temp_storage+48];
	add.s64 	%rd367, %rd365, %rd366;
	ld.shared.u64 	%rd368, [_ZZN3cub18CUB_300001_SM_10006detail6reduce18DeviceReduceKernelINS2_10policy_hubIlyN4cuda3std3__44plusIlEEE10Policy1000EN6thrust24THRUST_300001_SM_1000_NS6detail15normal_iteratorINSD_10device_ptrIlEEEEyS9_lNS7_10__identityEEEvT0_PT3_T1_NS0_13GridEvenShareISN_EET2_T4_E12temp_storage+56];
	add.s64 	%rd369, %rd367, %rd368;
	ld.shared.u64 	%rd370, [_ZZN3cub18CUB_300001_SM_10006detail6reduce18DeviceReduceKernelINS2_10policy_hubIlyN4cuda3std3__44plusIlEEE10Policy1000EN6thrust24THRUST_300001_SM_1000_NS6detail15normal_iteratorINSD_10device_ptrIlEEEEyS9_lNS7_10__identityEEEvT0_PT3_T1_NS0_13GridEvenShareISN_EET2_T4_E12temp_storage+64];
	add.s64 	%rd371, %rd369, %rd370;
	ld.shared.u64 	%rd372, [_ZZN3cub18CUB_300001_SM_10006detail6reduce18DeviceReduceKernelINS2_10policy_hubIlyN4cuda3std3__44plusIlEEE10Policy1000EN6thrust24THRUST_300001_SM_1000_NS6detail15normal_iteratorINSD_10device_ptrIlEEEEyS9_lNS7_10__identityEEEvT0_PT3_T1_NS0_13GridEvenShareISN_EET2_T4_E12temp_storage+72];
	add.s64 	%rd373, %rd371, %rd372;
	ld.shared.u64 	%rd374, [_ZZN3cub18CUB_300001_SM_10006detail6reduce18DeviceReduceKernelINS2_10policy_hubIlyN4cuda3std3__44plusIlEEE10Policy1000EN6thrust24THRUST_300001_SM_1000_NS6detail15normal_iteratorINSD_10device_ptrIlEEEEyS9_lNS7_10__identityEEEvT0_PT3_T1_NS0_13GridEvenShareISN_EET2_T4_E12temp_storage+80];
	add.s64 	%rd375, %rd373, %rd374;
	ld.shared.u64 	%rd376, [_ZZN3cub18CUB_300001_SM_10006detail6reduce18DeviceReduceKernelINS2_10policy_hubIlyN4cuda3std3__44plusIlEEE10Policy1000EN6thrust24THRUST_300001_SM_1000_NS6detail15normal_iteratorINSD_10device_ptrIlEEEEyS9_lNS7_10__identityEEEvT0_PT3_T1_NS0_13GridEvenShareISN_EET2_T4_E12temp_storage+88];
	add.s64 	%rd377, %rd375, %rd376;
	ld.shared.u64 	%rd378, [_ZZN3cub18CUB_300001_SM_10006detail6reduce18DeviceReduceKernelINS2_10policy_hubIlyN4cuda3std3__44plusIlEEE10Policy1000EN6thrust24THRUST_300001_SM_1000_NS6detail15normal_iteratorINSD_10device_ptrIlEEEEyS9_lNS7_10__identityEEEvT0_PT3_T1_NS0_13GridEvenShareISN_EET2_T4_E12temp_storage+96];
	add.s64 	%rd379, %rd377, %rd378;
	ld.shared.u64 	%rd380, [_ZZN3cub18CUB_300001_SM_10006detail6reduce18DeviceReduceKernelINS2_10policy_hubIlyN4cuda3std3__44plusIlEEE10Policy1000EN6thrust24THRUST_300001_SM_1000_NS6detail15normal_iteratorINSD_10device_ptrIlEEEEyS9_lNS7_10__identityEEEvT0_PT3_T1_NS0_13GridEvenShareISN_EET2_T4_E12temp_storage+104];
	add.s64 	%rd381, %rd379, %rd380;
	ld.shared.u64 	%rd382, [_ZZN3cub18CUB_300001_SM_10006detail6reduce18DeviceReduceKernelINS2_10policy_hubIlyN4cuda3std3__44plusIlEEE10Policy1000EN6thrust24THRUST_300001_SM_1000_NS6detail15normal_iteratorINSD_10device_ptrIlEEEEyS9_lNS7_10__identityEEEvT0_PT3_T1_NS0_13GridEvenShareISN_EET2_T4_E12temp_storage+112];
	add.s64 	%rd383, %rd381, %rd382;
	ld.shared.u64 	%rd384, [_ZZN3cub18CUB_300001_SM_10006detail6reduce18DeviceReduceKernelINS2_10policy_hubIlyN4cuda3std3__44plusIlEEE10Policy1000EN6thrust24THRUST_300001_SM_1000_NS6detail15normal_iteratorINSD_10device_ptrIlEEEEyS9_lNS7_10__identityEEEvT0_PT3_T1_NS0_13GridEvenShareISN_EET2_T4_E12temp_storage+120];
	add.s64 	%rd385, %rd383, %rd384;
	ld.shared.u64 	%rd386, [_ZZN3cub18CUB_300001_SM_10006detail6reduce18DeviceReduceKernelINS2_10policy_hubIlyN4cuda3std3__44plusIlEEE10Policy1000EN6thrust24THRUST_300001_SM_1000_NS6detail15normal_iteratorINSD_10device_ptrIlEEEEyS9_lNS7_10__identityEEEvT0_PT3_T1_NS0_13GridEvenShareISN_EET2_T4_E12temp_storage+128];
	add.s64 	%rd387, %rd385, %rd386;
	ld.shared.u64 	%rd388, [_ZZN3cub18CUB_300001_SM_10006detail6reduce18DeviceReduceKernelINS2_10policy_hubIlyN4cuda3std3__44plusIlEEE10Policy1000EN6thrust24THRUST_300001_SM_1000_NS6detail15normal_iteratorINSD_10device_ptrIlEEEEyS9_lNS7_10__identityEEEvT0_PT3_T1_NS0_13GridEvenShareISN_EET2_T4_E12temp_storage+136];
	add.s64 	%rd419, %rd387, %rd388;
	bra.uni 	$L__BB10_46;
$L__BB10_21:
	// begin inline asm
	mov.u32 %r145, %laneid;
	// end inline asm
	and.b32  	%r196, %r5, 992;
	add.s32 	%r197, %r196, 32;
	setp.gt.s32 	%p34, %r197, %r4;
	not.b32 	%r198, %r196;
	add.s32 	%r199, %r4, %r198;
	selp.b32 	%r194, %r199, 31, %p34;
	mov.b64 	{%r147, %r152}, %rd403;
	mov.b32 	%r153, 1;
	mov.b32 	%r195, -1;
	// begin inline asm
	shfl.sync.down.b32 %r146, %r147, %r153, %r194, %r195;
	// end inline asm
	// begin inline asm
	shfl.sync.down.b32 %r151, %r152, %r153, %r194, %r195;
	// end inline asm
	mov.b64 	%rd288, {%r146, %r151};
	setp.lt.s32 	%p35, %r145, %r194;
	selp.b64 	%rd289, %rd288, 0, %p35;
	add.s64 	%rd290, %rd289, %rd403;
	mov.b64 	{%r157, %r162}, %rd290;
	mov.b32 	%r163, 2;
	// begin inline asm
	shfl.sync.down.b32 %r156, %r157, %r163, %r194, %r195;
	// end inline asm
	// begin inline asm
	shfl.sync.down.b32 %r161, %r162, %r163, %r194, %r195;
	// end inline asm
	mov.b64 	%rd291, {%r156, %r161};
	add.s32 	%r200, %r145, 2;
	setp.gt.s32 	%p36, %r200, %r194;
	selp.b64 	%rd292, 0, %rd291, %p36;
	add.s64 	%rd293, %rd292, %rd290;
	mov.b64 	{%r167, %r172}, %rd293;
	mov.b32 	%r173, 4;
	// begin inline asm
	shfl.sync.down.b32 %r166, %r167, %r173, %r194, %r195;
	// end inline asm
	// begin inline asm
	shfl.sync.down.b32 %r171, %r172, %r173, %r194, %r195;
	// end inline asm
	mov.b64 	%rd294, {%r166, %r171};
	add.s32 	%r201, %r145, 4;
	setp.gt.s32 	%p37, %r201, %r194;
	selp.b64 	%rd295, 0, %rd294, %p37;
	add.s64 	%rd296, %rd295, %rd293;
	mov.b64 	{%r177, %r182}, %rd296;
	mov.b32 	%r183, 8;
	// begin inline asm
	shfl.sync.down.b32 %r176, %r177, %r183, %r194, %r195;
	// end inline asm
	// begin inline asm
	shfl.sync.down.b32 %r181, %r182, %r183, %r194, %r195;
	// end inline asm
	mov.b64 	%rd297, {%r176, %r181};
	add.s32 	%r202, %r145, 8;
	setp.gt.s32 	%p38, %r202, %r194;
	selp.b64 	%rd298, 0, %rd297, %p38;
	add.s64 	%rd299, %rd298, %rd296;
	mov.b64 	{%r187, %r192}, %rd299;
	mov.b32 	%r193, 16;
	// begin inline asm
	shfl.sync.down.b32 %r186, %r187, %r193, %r194, %r195;
	// end inline asm
	// begin inline asm
	shfl.sync.down.b32 %r191, %r192, %r193, %r194, %r195;
	// end inline asm
	mov.b64 	%rd300, {%r186, %r191};
	add.s32 	%r203, %r145, 16;
	setp.gt.s32 	%p39, %r203, %r194;
	selp.b64 	%rd301, 0, %rd300, %p39;
	add.s64 	%rd419, %rd301, %rd299;
	setp.ne.s32 	%p40, %r145, 0;
	@%p40 bra 	$L__BB10_23;
	shr.u32 	%r204, %r5, 2;
	and.b32  	%r205, %r204, 248;
	mov.u32 	%r206, _ZZN3cub18CUB_300001_SM_10006detail6reduce18DeviceReduceKernelINS2_10policy_hubIlyN4cuda3std3__44plusIlEEE10Policy1000EN6thrust24THRUST_300001_SM_1000_NS6detail15normal_iteratorINSD_10device_ptrIlEEEEyS9_lNS7_10__identityEEEvT0_PT3_T1_NS0_13GridEvenShareISN_EET2_T4_E12temp_storage;
	add.s32 	%r207, %r206, %r205;
	st.shared.u64 	[%r207+16], %rd419;
$L__BB10_23:
	bar.sync 	0;
	setp.ne.s32 	%p41, %r5, 0;
	@%p41 bra 	$L__BB10_46;
	setp.gt.s32 	%p42, %r4, 32;
	ld.shared.u64 	%rd302, [_ZZN3cub18CUB_300001_SM_10006detail6reduce18DeviceReduceKernelINS2_10policy_hubIlyN4cuda3std3__44plusIlEEE10Policy1000EN6thrust24THRUST_300001_SM_1000_NS6detail15normal_iteratorINSD_10device_ptrIlEEEEyS9_lNS7_10__identityEEEvT0_PT3_T1_NS0_13GridEvenShareISN_EET2_T4_E12temp_storage+24];
	selp.b64 	%rd303, %rd302, 0, %p42;
	add.s64 	%rd304, %rd303, %rd419;
	setp.gt.s32 	%p43, %r4, 64;
	ld.shared.u64 	%rd305, [_ZZN3cub18CUB_300001_SM_10006detail6reduce18DeviceReduceKernelINS2_10policy_hubIlyN4cuda3std3__44plusIlEEE10Policy1000EN6thrust24THRUST_300001_SM_1000_NS6detail15normal_iteratorINSD_10device_ptrIlEEEEyS9_lNS7_10__identityEEEvT0_PT3_T1_NS0_13GridEvenShareISN_EET2_T4_E12temp_storage+32];
	selp.b64 	%rd306, %rd305, 0, %p43;
	add.s64 	%rd307, %rd304, %rd306;
	setp.gt.s32 	%p44, %r4, 96;
	ld.shared.u64 	%rd308, [_ZZN3cub18CUB_300001_SM_10006detail6reduce18DeviceReduceKernelINS2_10policy_hubIlyN4cuda3std3__44plusIlEEE10Policy1000EN6thrust24THRUST_300001_SM_1000_NS6detail15normal_iteratorINSD_10device_ptrIlEEEEyS9_lNS7_10__identityEEEvT0_PT3_T1_NS0_13GridEvenShareISN_EET2_T4_E12temp_storage+40];
	selp.b64 	%rd309, %rd308, 0, %p44;
	add.s64 	%rd310, %rd307, %rd309;
	setp.gt.s32 	%p45, %r4, 128;
	ld.shared.u64 	%rd311, [_ZZN3cub18CUB_300001_SM_10006detail6reduce18DeviceReduceKernelINS2_10policy_hubIlyN4cuda3std3__44plusIlEEE10Policy1000EN6thrust24THRUST_300001_SM_1000_NS6detail15normal_iteratorINSD_10device_ptrIlEEEEyS9_lNS7_10__identityEEEvT0_PT3_T1_NS0_13GridEvenShareISN_EET2_T4_E12temp_storage+48];
	selp.b64 	%rd312, %rd311, 0, %p45;
	add.s64 	%rd313, %rd310, %rd312;
	setp.gt.s32 	%p46, %r4, 160;
	ld.shared.u64 	%rd314, [_ZZN3cub18CUB_300001_SM_10006detail6reduce18DeviceReduceKernelINS2_10policy_hubIlyN4cuda3std3__44plusIlEEE10Policy1000EN6thrust24THRUST_300001_SM_1000_NS6detail15normal_iteratorINSD_10device_ptrIlEEEEyS9_lNS7_10__identityEEEvT0_PT3_T1_NS0_13GridEvenShareISN_EET2_T4_E12temp_storage+56];
	selp.b64 	%rd315, %rd314, 0, %p46;
	add.s64 	%rd316, %rd313, %rd315;
	setp.gt.s32 	%p47, %r4, 192;
	ld.shared.u64 	%rd317, [_ZZN3cub18CUB_300001_SM_10006detail6reduce18DeviceReduceKernelINS2_10policy_hubIlyN4cuda3std3__44plusIlEEE10Policy1000EN6thrust24THRUST_300001_SM_1000_NS6detail15normal_iteratorINSD_10device_ptrIlEEEEyS9_lNS7_10__identityEEEvT0_PT3_T1_NS0_13GridEvenShareISN_EET2_T4_E12temp_storage+64];
	selp.b64 	%rd318, %rd317, 0, %p47;
	add.s64 	%rd319, %rd316, %rd318;
	setp.gt.s32 	%p48, %r4, 224;
	ld.shared.u64 	%rd320, [_ZZN3cub18CUB_300001_SM_10006detail6reduce18DeviceReduceKernelINS2_10policy_hubIlyN4cuda3std3__44plusIlEEE10Policy1000EN6thrust24THRUST_300001_SM_1000_NS6detail15normal_iteratorINSD_10device_ptrIlEEEEyS9_lNS7_10__identityEEEvT0_PT3_T1_NS0_13GridEvenShareISN_EET2_T4_E12temp_storage+72];
	selp.b64 	%rd321, %rd320, 0, %p48;
	add.s64 	%rd322, %rd319, %rd321;
	setp.gt.s32 	%p49, %r4, 256;
	ld.shared.u64 	%rd323, [_ZZN3cub18CUB_300001_SM_10006detail6reduce18DeviceReduceKernelINS2_10policy_hubIlyN4cuda3std3__44plusIlEEE10Policy1000EN6thrust24THRUST_300001_SM_1000_NS6detail15normal_iteratorINSD_10device_ptrIlEEEEyS9_lNS7_10__identityEEEvT0_PT3_T1_NS0_13GridEvenShareISN_EET2_T4_E12temp_storage+80];
	selp.b64 	%rd324, %rd323, 0, %p49;
	add.s64 	%rd325, %rd322, %rd324;
	setp.gt.s32 	%p50, %r4, 288;
	ld.shared.u64 	%rd326, [_ZZN3cub18CUB_300001_SM_10006detail6reduce18DeviceReduceKernelINS2_10policy_hubIlyN4cuda3std3__44plusIlEEE10Policy1000EN6thrust24THRUST_300001_SM_1000_NS6detail15normal_iteratorINSD_10device_ptrIlEEEEyS9_lNS7_10__identityEEEvT0_PT3_T1_NS0_13GridEvenShareISN_EET2_T4_E12temp_storage+88];
	selp.b64 	%rd327, %rd326, 0, %p50;
	add.s64 	%rd328, %rd325, %rd327;
	setp.gt.s32 	%p51, %r4, 320;
	ld.shared.u64 	%rd329, [_ZZN3cub18CUB_300001_SM_10006detail6reduce18DeviceReduceKernelINS2_10policy_hubIlyN4cuda3std3__44plusIlEEE10Policy1000EN6thrust24THRUST_300001_SM_1000_NS6detail15normal_iteratorINSD_10device_ptrIlEEEEyS9_lNS7_10__identityEEEvT0_PT3_T1_NS0_13GridEvenShareISN_EET2_T4_E12temp_storage+96];
	selp.b64 	%rd330, %rd329, 0, %p51;
	add.s64 	%rd331, %rd328, %rd330;
	setp.gt.s32 	%p52, %r4, 352;
	ld.shared.u64 	%rd332, [_ZZN3cub18CUB_300001_SM_10006detail6reduce18DeviceReduceKernelINS2_10policy_hubIlyN4cuda3std3__44plusIlEEE10Policy1000EN6thrust24THRUST_300001_SM_1000_NS6detail15normal_iteratorINSD_10device_ptrIlEEEEyS9_lNS7_10__identityEEEvT0_PT3_T1_NS0_13GridEvenShareISN_EET2_T4_E12temp_storage+104];
	selp.b64 	%rd333, %rd332, 0, %p52;
	add.s64 	%rd334, %rd331, %rd333;
	setp.gt.s32 	%p53, %r4, 384;
	ld.shared.u64 	%rd335, [_ZZN3cub18CUB_300001_SM_10006detail6reduce18DeviceReduceKernelINS2_10policy_hubIlyN4cuda3std3__44plusIlEEE10Policy1000EN6thrust24THRUST_300001_SM_1000_NS6detail15normal_iteratorINSD_10device_ptrIlEEEEyS9_lNS7_10__identityEEEvT0_PT3_T1_NS0_13GridEvenShareISN_EET2_T4_E12temp_storage+112];
	selp.b64 	%rd336, %rd335, 0, %p53;
	add.s64 	%rd337, %rd334, %rd336;
	setp.gt.s32 	%p54, %r4, 416;
	ld.shared.u64 	%rd338, [_ZZN3cub18CUB_300001_SM_10006detail6reduce18DeviceReduceKernelINS2_10policy_hubIlyN4cuda3std3__44plusIlEEE10Policy1000EN6thrust24THRUST_300001_SM_1000_NS6detail15normal_iteratorINSD_10device_ptrIlEEEEyS9_lNS7_10__identityEEEvT0_PT3_T1_NS0_13GridEvenShareISN_EET2_T4_E12temp_storage+120];
	selp.b64 	%rd339, %rd338, 0, %p54;
	add.s64 	%rd340, %rd337, %rd339;
	setp.gt.s32 	%p55, %r4, 448;
	ld.shared.u64 	%rd341, [_ZZN3cub18CUB_300001_SM_10006detail6reduce18DeviceReduceKernelINS2_10policy_hubIlyN4cuda3std3__44plusIlEEE10Policy1000EN6thrust24THRUST_300001_SM_1000_NS6detail15normal_iteratorINSD_10device_ptrIlEEEEyS9_lNS7_10__identityEEEvT0_PT3_T1_NS0_13GridEvenShareISN_EET2_T4_E12temp_storage+128];
	selp.b64 	%rd342, %rd341, 0, %p55;
	add.s64 	%rd343, %rd340, %rd342;
	setp.gt.s32 	%p56, %r4, 480;
	ld.shared.u64 	%rd344, [_ZZN3cub18CUB_300001_SM_10006detail6reduce18DeviceReduceKernelINS2_10policy_hubIlyN4cuda3std3__44plusIlEEE10Policy1000EN6thrust24THRUST_300001_SM_1000_NS6detail15normal_iteratorINSD_10device_ptrIlEEEEyS9_lNS7_10__identityEEEvT0_PT3_T1_NS0_13GridEvenShareISN_EET2_T4_E12temp_storage+136];
	selp.b64 	%rd345, %rd344, 0, %p56;
	add.s64 	%rd419, %rd343, %rd345;
	bra.uni 	$L__BB10_46;
$L__BB10_25:
	cvt.u32.u64 	%r52, %rd4;
	mov.u32 	%r27, %tid.x;
	add.s32 	%r53, %r52, %r27;
	mul.wide.u32 	%rd65, %r53, 8;
	add.s64 	%rd66, %rd2, %rd65;
	ld.global.u64 	%rd67, [%rd66];
	ld.global.u64 	%rd68, [%rd66+4096];
	ld.global.u64 	%rd69, [%rd66+8192];
	ld.global.u64 	%rd70, [%rd66+12288];
	ld.global.u64 	%rd71, [%rd66+16384];
	ld.global.u64 	%rd72, [%rd66+20480];
	ld.global.u64 	%rd73, [%rd66+24576];
	add.s64 	%rd74, %rd68, %rd67;
	add.s64 	%rd75, %rd69, %rd74;
	add.s64 	%rd76, %rd70, %rd75;
	add.s64 	%rd77, %rd71, %rd76;
	add.s64 	%rd78, %rd72, %rd77;
	add.s64 	%rd418, %rd73, %rd78;
	setp.lt.u64 	%p2, %rd5, %rd3;
	@%p2 bra 	$L__BB10_42;
	cvt.u32.u64 	%r55, %rd3;
	cvt.u64.u32 	%rd30, %r27;
	add.s64 	%rd405, %rd4, %rd3;
	cvt.u32.u64 	%r28, %rd1;
	not.b32 	%r57, %r27;
	add.s32 	%r58, %r57, %r28;
	sub.s32 	%r59, %r58, %r55;
	sub.s32 	%r272, %r59, %r52;
	add.s64 	%rd79, %rd405, %rd30;
	shl.b64 	%rd80, %rd79, 3;
	add.s64 	%rd81, %rd80, %rd2;
	add.s64 	%rd404, %rd81, 32768;
	mov.b32 	%r273, 0;
	mov.u64 	%rd407, %rd4;
$L__BB10_27:
	cvt.s64.s32 	%rd37, %r50;
	add.s64 	%rd407, %rd407, %rd37;
	add.s64 	%rd82, %rd1, -3584;
	setp.gt.u64 	%p3, %rd407, %rd82;
	@%p3 bra 	$L__BB10_29;
	mul.lo.s32 	%r61, %r1, 3584;
	cvt.s64.s32 	%rd83, %r61;
	add.s64 	%rd84, %rd407, %rd30;
	shl.b64 	%rd85, %rd84, 3;
	add.s64 	%rd86, %rd2, %rd85;
	ld.global.u64 	%rd87, [%rd86];
	ld.global.u64 	%rd88, [%rd86+4096];
	ld.global.u64 	%rd89, [%rd86+8192];
	ld.global.u64 	%rd90, [%rd86+12288];
	ld.global.u64 	%rd91, [%rd86+16384];
	ld.global.u64 	%rd92, [%rd86+20480];
	ld.global.u64 	%rd93, [%rd86+24576];
	add.s64 	%rd94, %rd87, %rd418;
	add.s64 	%rd95, %rd88, %rd94;
	add.s64 	%rd96, %rd89, %rd95;
	add.s64 	%rd97, %rd90, %rd96;
	add.s64 	%rd98, %rd91, %rd97;
	add.s64 	%rd99, %rd92, %rd98;
	add.s64 	%rd418, %rd93, %rd99;
	sub.s64 	%rd100, %rd1, %rd407;
	setp.lt.u64 	%p4, %rd100, %rd83;
	add.s32 	%r273, %r273, 1;
	add.s64 	%rd405, %rd405, %rd83;
	sub.s32 	%r272, %r272, %r61;
	mul.wide.s32 	%rd101, %r61, 8;
	add.s64 	%rd404, %rd404, %rd101;
	@%p4 bra 	$L__BB10_42;
	bra.uni 	$L__BB10_27;
$L__BB10_29:
	setp.le.u64 	%p5, %rd1, %rd407;
	cvt.u32.u64 	%r62, %rd407;
	cvt.u32.u64 	%r63, %rd1;
	sub.s32 	%r64, %r63, %r62;
	setp.ge.s32 	%p6, %r27, %r64;
	or.pred  	%p7, %p5, %p6;
	@%p7 bra 	$L__BB10_42;
	cvt.u32.u64 	%r66, %rd37;
	cvt.u32.u64 	%r67, %rd4;
	not.b32 	%r68, %r27;
	add.s32 	%r69, %r68, %r28;
	add.s32 	%r70, %r66, %r67;
	sub.s32 	%r71, %r69, %r70;
	mul.lo.s32 	%r72, %r1, %r273;
	mad.lo.s32 	%r73, %r72, -3584, %r71;
	shr.u32 	%r74, %r73, 9;
	add.s32 	%r34, %r74, 1;
	and.b32  	%r35, %r34, 15;
	setp.lt.u32 	%p8, %r73, 7680;
	mov.u32 	%r276, %r27;
	@%p8 bra 	$L__BB10_33;
	shr.u32 	%r75, %r272, 9;
	add.s32 	%r76, %r75, 1;
	and.b32  	%r77, %r76, 16777200;
	neg.s32 	%r274, %r77;
	mov.u32 	%r276, %r27;
$L__BB10_32:
	.pragma "nounroll";
	ld.global.u64 	%rd103, [%rd404+-32768];
	add.s64 	%rd104, %rd103, %rd418;
	ld.global.u64 	%rd105, [%rd404+-28672];
	add.s64 	%rd106, %rd105, %rd104;
	ld.global.u64 	%rd107, [%rd404+-24576];
	add.s64 	%rd108, %rd107, %rd106;
	ld.global.u64 	%rd109, [%rd404+-20480];
	add.s64 	%rd110, %rd109, %rd108;
	ld.global.u64 	%rd111, [%rd404+-16384];
	add.s64 	%rd112, %rd111, %rd110;
	ld.global.u64 	%rd113, [%rd404+-12288];
	add.s64 	%rd114, %rd113, %rd112;
	ld.global.u64 	%rd115, [%rd404+-8192];
	add.s64 	%rd116, %rd115, %rd114;
	ld.global.u64 	%rd117, [%rd404+-4096];
	add.s64 	%rd118, %rd117, %rd116;
	ld.global.u64 	%rd119, [%rd404];
	add.s64 	%rd120, %rd119, %rd118;
	ld.global.u64 	%rd121, [%rd404+4096];
	add.s64 	%rd122, %rd121, %rd120;
	ld.global.u64 	%rd123, [%rd404+8192];
	add.s64 	%rd124, %rd123, %rd122;
	ld.global.u64 	%rd125, [%rd404+12288];
	add.s64 	%rd126, %rd125, %rd124;
	ld.global.u64 	%rd127, [%rd404+16384];
	add.s64 	%rd128, %rd127, %rd126;
	ld.global.u64 	%rd129, [%rd404+20480];
	add.s64 	%rd130, %rd129, %rd128;
	ld.global.u64 	%rd131, [%rd404+24576];
	add.s64 	%rd132, %rd131, %rd130;
	ld.global.u64 	%rd133, [%rd404+28672];
	add.s64 	%rd418, %rd133, %rd132;
	add.s32 	%r276, %r276, 8192;
	add.s32 	%r274, %r274, 16;
	add.s64 	%rd404, %rd404, 65536;
	setp.ne.s32 	%p9, %r274, 0;
	@%p9 bra 	$L__BB10_32;
$L__BB10_33:
	setp.eq.s32 	%p10, %r35, 0;
	@%p10 bra 	$L__BB10_42;
	and.b32  	%r42, %r34, 7;
	setp.lt.u32 	%p11, %r35, 8;
	@%p11 bra 	$L__BB10_36;
	cvt.u64.u32 	%rd135, %r276;
	add.s64 	%rd136, %rd407, %rd135;
	shl.b64 	%rd137, %rd136, 3;
	add.s64 	%rd138, %rd2, %rd137;
	ld.global.u64 	%rd139, [%rd138];
	add.s64 	%rd140, %rd139, %rd418;
	ld.global.u64 	%rd141, [%rd138+4096];
	add.s64 	%rd142, %rd141, %rd140;
	ld.global.u64 	%rd143, [%rd138+8192];
	add.s64 	%rd144, %rd143, %rd142;
	ld.global.u64 	%rd145, [%rd138+12288];
	add.s64 	%rd146, %rd145, %rd144;
	ld.global.u64 	%rd147, [%rd138+16384];
	add.s64 	%rd148, %rd147, %rd146;
	ld.global.u64 	%rd149, [%rd138+20480];
	add.s64 	%rd150, %rd149, %rd148;
	ld.global.u64 	%rd151, [%rd138+24576];
	add.s64 	%rd152, %rd151, %rd150;
	ld.global.u64 	%rd153, [%rd138+28672];
	add.s64 	%rd418, %rd153, %rd152;
	add.s32 	%r276, %r276, 4096;
$L__BB10_36:
	setp.eq.s32 	%p12, %r42, 0;
	@%p12 bra 	$L__BB10_42;
	setp.lt.u32 	%p13, %r42, 4;
	@%p13 bra 	$L__BB10_39;
	cvt.u64.u32 	%rd155, %r276;
	add.s64 	%rd156, %rd407, %rd155;
	shl.b64 	%rd157, %rd156, 3;
	add.s64 	%rd158, %rd2, %rd157;
	ld.global.u64 	%rd159, [%rd158];
	add.s64 	%rd160, %rd159, %rd418;
	ld.global.u64 	%rd161, [%rd158+4096];
	add.s64 	%rd162, %rd161, %rd160;
	ld.global.u64 	%rd163, [%rd158+8192];
	add.s64 	%rd164, %rd163, %rd162;
	ld.global.u64 	%rd165, [%rd158+12288];
	add.s64 	%rd418, %rd165, %rd164;
	add.s32 	%r276, %r276, 2048;
$L__BB10_39:
	and.b32  	%r78, %r34, 3;
	setp.eq.s32 	%p14, %r78, 0;
	@%p14 bra 	$L__BB10_42;
	cvt.u64.u32 	%rd166, %r276;
	add.s64 	%rd167, %rd166, %rd405;
	shl.b64 	%rd168, %rd167, 3;
	add.s64 	%rd416, %rd2, %rd168;
	cvt.u16.u32 	%rs1, %r272;
	shr.u16 	%rs2, %rs1, 9;
	add.s16 	%rs3, %rs2, 1;
	cvt.u32.u16 	%r79, %rs3;
	and.b32  	%r80, %r79, 3;
	neg.s32 	%r279, %r80;
$L__BB10_41:
	.pragma "nounroll";
	ld.global.u64 	%rd169, [%rd416];
	add.s64 	%rd418, %rd169, %rd418;
	add.s64 	%rd416, %rd416, 4096;
	add.s32 	%r279, %r279, 1;
	setp.ne.s32 	%p15, %r279, 0;
	@%p15 bra 	$L__BB10_41;
$L__BB10_42:
	// begin inline asm
	mov.u32 %r81, %laneid;
	// end inline asm
	mov.b64 	{%r83, %r88}, %rd418;
	mov.b32 	%r89, 1;
	mov.b32 	%r130, 31;
	mov.b32 	%r131, -1;
	// begin inline asm
	shfl.sync.down.b32 %r82, %r83, %r89, %r130, %r131;
	// end inline asm
	// begin inline asm
	shfl.sync.down.b32 %r87, %r88, %r89, %r130, %r131;
	// end inline asm
	mov.b64 	%rd170, {%r82, %r87};
	setp.gt.s32 	%p16, %r81, 30;
	selp.b64 	%rd171, 0, %rd170, %p16;
	add.s64 	%rd172, %rd171, %rd418;
	mov.b64 	{%r93, %r98}, %rd172;
	mov.b32 	%r99, 2;
	// begin inline asm
	shfl.sync.down.b32 %r92, %r93, %r99, %r130, %r131;
	// end inline asm
	// begin inline asm
	shfl.sync.down.b32 %r97, %r98, %r99, %r130, %r131;
	// end inline asm
	mov.b64 	%rd173, {%r92, %r97};
	setp.gt.s32 	%p17, %r81, 29;
	selp.b64 	%rd174, 0, %rd173, %p17;
	add.s64 	%rd175, %rd174, %rd172;
	mov.b64 	{%r103, %r108}, %rd175;
	mov.b32 	%r109, 4;
	// begin inline asm
	shfl.sync.down.b32 %r102, %r103, %r109, %r130, %r131;
	// end inline asm
	// begin inline asm
	shfl.sync.down.b32 %r107, %r108, %r109, %r130, %r131;
	// end inline asm
	mov.b64 	%rd176, {%r102, %r107};
	setp.gt.s32 	%p18, %r81, 27;
	selp.b64 	%rd177, 0, %rd176, %p18;
	add.s64 	%rd178, %rd177, %rd175;
	mov.b64 	{%r113, %r118}, %rd178;
	mov.b32 	%r119, 8;
	// begin inline asm
	shfl.sync.down.b32 %r112, %r113, %r119, %r130, %r131;
	// end inline asm
	// begin inline asm
	shfl.sync.down.b32 %r117, %r118, %r119, %r130, %r131;
	// end inline asm
	mov.b64 	%rd179, {%r112, %r117};
	setp.gt.s32 	%p19, %r81, 23;
	selp.b64 	%rd180, 0, %rd179, %p19;
	add.s64 	%rd181, %rd180, %rd178;
	mov.b64 	{%r123, %r128}, %rd181;
	mov.b32 	%r129, 16;
	// begin inline asm
	shfl.sync.down.b32 %r122, %r123, %r129, %r130, %r131;
	// end inline asm
	// begin inline asm
	shfl.sync.down.b32 %r127, %r128, %r129, %r130, %r131;
	// end inline asm
	mov.b64 	%rd182, {%r122, %r127};
	setp.gt.s32 	%p20, %r81, 15;
	selp.b64 	%rd183, 0, %rd182, %p20;
	add.s64 	%rd419, %rd183, %rd181;
	setp.ne.s32 	%p21, %r81, 0;
	@%p21 bra 	$L__BB10_44;
	shr.u32 	%r132, %r27, 2;
	and.b32  	%r133, %r132, 248;
	mov.u32 	%r134, _ZZN3cub18CUB_300001_SM_10006detail6reduce18DeviceReduceKernelINS2_10policy_hubIlyN4cuda3std3__44plusIlEEE10Policy1000EN6thrust24THRUST_300001_SM_1000_NS6detail15normal_iteratorINSD_10device_ptrIlEEEEyS9_lNS7_10__identityEEEvT0_PT3_T1_NS0_13GridEvenShareISN_EET2_T4_E12temp_storage;
	add.s32 	%r135, %r134, %r133;
	st.shared.u64 	[%r135+16], %rd419;
$L__BB10_44:
	bar.sync 	0;
	setp.ne.s32 	%p22, %r27, 0;
	@%p22 bra 	$L__BB10_46;
	ld.shared.u64 	%rd184, [_ZZN3cub18CUB_300001_SM_10006detail6reduce18DeviceReduceKernelINS2_10policy_hubIlyN4cuda3std3__44plusIlEEE10Policy1000EN6thrust24THRUST_300001_SM_1000_NS6detail15normal_iteratorINSD_10device_ptrIlEEEEyS9_lNS7_10__identityEEEvT0_PT3_T1_NS0_13GridEvenShareISN_EET2_T4_E12temp_storage+24];
	add.s64 	%rd185, %rd184, %rd419;
	ld.shared.u64 	%rd186, [_ZZN3cub18CUB_300001_SM_10006detail6reduce18DeviceReduceKernelINS2_10policy_hubIlyN4cuda3std3__44plusIlEEE10Policy1000EN6thrust24THRUST_300001_SM_1000_NS6detail15normal_iteratorINSD_10device_ptrIlEEEEyS9_lNS7_10__identityEEEvT0_PT3_T1_NS0_13GridEvenShareISN_EET2_T4_E12temp_storage+32];
	add.s64 	%rd187, %rd185, %rd186;
	ld.shared.u64 	%rd188, [_ZZN3cub18CUB_300001_SM_10006detail6reduce18DeviceReduceKernelINS2_10policy_hubIlyN4cuda3std3__44plusIlEEE10Policy1000EN6thrust24THRUST_300001_SM_1000_NS6detail15normal_iteratorINSD_10device_ptrIlEEEEyS9_lNS7_10__identityEEEvT0_PT3_T1_NS0_13GridEvenShareISN_EET2_T4_E12temp_storage+40];
	add.s64 	%rd189, %rd187, %rd188;
	ld.shared.u64 	%rd190, [_ZZN3cub18CUB_300001_SM_10006detail6reduce18DeviceReduceKernelINS2_10policy_hubIlyN4cuda3std3__44plusIlEEE10Policy1000EN6thrust24THRUST_300001_SM_1000_NS6detail15normal_iteratorINSD_10device_ptrIlEEEEyS9_lNS7_10__identityEEEvT0_PT3_T1_NS0_13GridEvenShareISN_EET2_T4_E12temp_storage+48];
	add.s64 	%rd191, %rd189, %rd190;
	ld.shared.u64 	%rd192, [_ZZN3cub18CUB_300001_SM_10006detail6reduce18DeviceReduceKernelINS2_10policy_hubIlyN4cuda3std3__44plusIlEEE10Policy1000EN6thrust24THRUST_300001_SM_1000_NS6detail15normal_iteratorINSD_10device_ptrIlEEEEyS9_lNS7_10__identityEEEvT0_PT3_T1_NS0_13GridEvenShareISN_EET2_T4_E12temp_storage+56];
	add.s64 	%rd193, %rd191, %rd192;
	ld.shared.u64 	%rd194, [_ZZN3cub18CUB_300001_SM_10006detail6reduce18DeviceReduceKernelINS2_10policy_hubIlyN4cuda3std3__44plusIlEEE10Policy1000EN6thrust24THRUST_300001_SM_1000_NS6detail15normal_iteratorINSD_10device_ptrIlEEEEyS9_lNS7_10__identityEEEvT0_PT3_T1_NS0_13GridEvenShareISN_EET2_T4_E12temp_storage+64];
	add.s64 	%rd195, %rd193, %rd194;
	ld.shared.u64 	%rd196, [_ZZN3cub18CUB_300001_SM_10006detail6reduce18DeviceReduceKernelINS2_10policy_hubIlyN4cuda3std3__44plusIlEEE10Policy1000EN6thrust24THRUST_300001_SM_1000_NS6detail15normal_iteratorINSD_10device_ptrIlEEEEyS9_lNS7_10__identityEEEvT0_PT3_T1_NS0_13GridEvenShareISN_EET2_T4_E12temp_storage+72];
	add.s64 	%rd197, %rd195, %rd196;
	ld.shared.u64 	%rd198, [_ZZN3cub18CUB_300001_SM_10006detail6reduce18DeviceReduceKernelINS2_10policy_hubIlyN4cuda3std3__44plusIlEEE10Policy1000EN6thrust24THRUST_300001_SM_1000_NS6detail15normal_iteratorINSD_10device_ptrIlEEEEyS9_lNS7_10__identityEEEvT0_PT3_T1_NS0_13GridEvenShareISN_EET2_T4_E12temp_storage+80];
	add.s64 	%rd199, %rd197, %rd198;
	ld.shared.u64 	%rd200, [_ZZN3cub18CUB_300001_SM_10006detail6reduce18DeviceReduceKernelINS2_10policy_hubIlyN4cuda3std3__44plusIlEEE10Policy1000EN6thrust24THRUST_300001_SM_1000_NS6detail15normal_iteratorINSD_10device_ptrIlEEEEyS9_lNS7_10__identityEEEvT0_PT3_T1_NS0_13GridEvenShareISN_EET2_T4_E12temp_storage+88];
	add.s64 	%rd201, %rd199, %rd200;
	ld.shared.u64 	%rd202, [_ZZN3cub18CUB_300001_SM_10006detail6reduce18DeviceReduceKernelINS2_10policy_hubIlyN4cuda3std3__44plusIlEEE10Policy1000EN6thrust24THRUST_300001_SM_1000_NS6detail15normal_iteratorINSD_10device_ptrIlEEEEyS9_lNS7_10__identityEEEvT0_PT3_T1_NS0_13GridEvenShareISN_EET2_T4_E12temp_storage+96];
	add.s64 	%rd203, %rd201, %rd202;
	ld.shared.u64 	%rd204, [_ZZN3cub18CUB_300001_SM_10006detail6reduce18DeviceReduceKernelINS2_10policy_hubIlyN4cuda3std3__44plusIlEEE10Policy1000EN6thrust24THRUST_300001_SM_1000_NS6detail15normal_iteratorINSD_10device_ptrIlEEEEyS9_lNS7_10__identityEEEvT0_PT3_T1_NS0_13GridEvenShareISN_EET2_T4_E12temp_storage+104];
	add.s64 	%rd205, %rd203, %rd204;
	ld.shared.u64 	%rd206, [_ZZN3cub18CUB_300001_SM_10006detail6reduce18DeviceReduceKernelINS2_10policy_hubIlyN4cuda3std3__44plusIlEEE10Policy1000EN6thrust24THRUST_300001_SM_1000_NS6detail15normal_iteratorINSD_10device_ptrIlEEEEyS9_lNS7_10__identityEEEvT0_PT3_T1_NS0_13GridEvenShareISN_EET2_T4_E12temp_storage+112];
	add.s64 	%rd207, %rd205, %rd206;
	ld.shared.u64 	%rd208, [_ZZN3cub18CUB_300001_SM_10006detail6reduce18DeviceReduceKernelINS2_10policy_hubIlyN4cuda3std3__44plusIlEEE10Policy1000EN6thrust24THRUST_300001_SM_1000_NS6detail15normal_iteratorINSD_10device_ptrIlEEEEyS9_lNS7_10__identityEEEvT0_PT3_T1_NS0_13GridEvenShareISN_EET2_T4_E12temp_storage+120];
	add.s64 	%rd209, %rd207, %rd208;
	ld.shared.u64 	%rd210, [_ZZN3cub18CUB_300001_SM_10006detail6reduce18DeviceReduceKernelINS2_10policy_hubIlyN4cuda3std3__44plusIlEEE10Policy1000EN6thrust24THRUST_300001_SM_1000_NS6detail15normal_iteratorINSD_10device_ptrIlEEEEyS9_lNS7_10__identityEEEvT0_PT3_T1_NS0_13GridEvenShareISN_EET2_T4_E12temp_storage+128];
	add.s64 	%rd211, %rd209, %rd210;
	ld.shared.u64 	%rd212, [_ZZN3cub18CUB_300001_SM_10006detail6reduce18DeviceReduceKernelINS2_10policy_hubIlyN4cuda3std3__44plusIlEEE10Policy1000EN6thrust24THRUST_300001_SM_1000_NS6detail15normal_iteratorINSD_10device_ptrIlEEEEyS9_lNS7_10__identityEEEvT0_PT3_T1_NS0_13GridEvenShareISN_EET2_T4_E12temp_storage+136];
	add.s64 	%rd419, %rd211, %rd212;
$L__BB10_46:
	mov.u32 	%r263, %tid.x;
	setp.ne.s32 	%p64, %r263, 0;
	@%p64 bra 	$L__BB10_48;
	ld.param.u64 	%rd392, [_ZN3cub18CUB_300001_SM_10006detail6reduce18DeviceReduceKernelINS2_10policy_hubIlyN4cuda3std3__44plusIlEEE10Policy1000EN6thrust24THRUST_300001_SM_1000_NS6detail15normal_iteratorINSD_10device_ptrIlEEEEyS9_lNS7_10__identityEEEvT0_PT3_T1_NS0_13GridEvenShareISN_EET2_T4__param_1];
	cvta.to.global.u64 	%rd389, %rd392;
	mul.wide.u32 	%rd390, %r2, 8;
	add.s64 	%rd391, %rd389, %rd390;
	st.global.u64 	[%rd391], %rd419;
$L__BB10_48:
	ret;

}
	// .globl	_ZN3cub18CUB_300001_SM_10006detail6reduce28DeviceReduceSingleTileKernelINS2_10policy_hubIlyN4cuda3std3__44plusIlEEE10Policy1000EPlSC_iS9_llNS7_10__identityEEEvT0_T1_T2_T3_T4_T6_
.visible .entry _ZN3cub18CUB_300001_SM_10006detail6reduce28DeviceReduceSingleTileKernelINS2_10policy_hubIlyN4cuda3std3__44plusIlEEE10Policy1000EPlSC_iS9_llNS7_10__identityEEEvT0_T1_T2_T3_T4_T6_(
	.param .u64 .ptr .align 1 _ZN3cub18CUB_300001_SM_10006detail6reduce28DeviceReduceSingleTileKernelINS2_10policy_hubIlyN4cuda3std3__44plusIlEEE10Policy1000EPlSC_iS9_llNS7_10__identityEEEvT0_T1_T2_T3_T4_T6__param_0,
	.param .u64 .ptr .align 1 _ZN3cub18CUB_300001_SM_10006detail6reduce28DeviceReduceSingleTileKernelINS2_10policy_hubIlyN4cuda3std3__44plusIlEEE10Policy1000EPlSC_iS9_llNS7_10__identityEEEvT0_T1_T2_T3_T4_T6__param_1,
	.param .u32 _ZN3cub18CUB_300001_SM_10006detail6reduce28DeviceReduceSingleTileKernelINS2_10policy_hubIlyN4cuda3std3__44plusIlEEE10Policy1000EPlSC_iS9_llNS7_10__identityEEEvT0_T1_T2_T3_T4_T6__param_2,
	.param .align 1 .b8 _ZN3cub18CUB_300001_SM_10006detail6reduce28DeviceReduceSingleTileKernelINS2_10policy_hubIlyN4cuda3std3__44plusIlEEE10Policy1000EPlSC_iS9_llNS7_10__identityEEEvT0_T1_T2_T3_T4_T6__param_3[1],
	.param .u64 _ZN3cub18CUB_300001_SM_10006detail6reduce28DeviceReduceSingleTileKernelINS2_10policy_hubIlyN4cuda3std3__44plusIlEEE10Policy1000EPlSC_iS9_llNS7_10__identityEEEvT0_T1_T2_T3_T4_T6__param_4,
	.param .align 1 .b8 _ZN3cub18CUB_300001_SM_10006detail6reduce28DeviceReduceSingleTileKernelINS2_10policy_hubIlyN4cuda3std3__44plusIlEEE10Policy1000EPlSC_iS9_llNS7_10__identityEEEvT0_T1_T2_T3_T4_T6__param_5[1]
)
.maxntid 512
.minnctapersm 1
{
	.reg .pred 	%p<58>;
	.reg .b32 	%r<238>;
	.reg .b64 	%rd<281>;
	// demoted variable
	.shared .align 8 .b8 _ZZN3cub18CUB_300001_SM_10006detail6reduce28DeviceReduceSingleTileKernelINS2_10policy_hubIlyN4cuda3std3__44plusIlEEE10Policy1000EPlSC_iS9_llNS7_10__identityEEEvT0_T1_T2_T3_T4_T6_E12temp_storage[152];
	ld.param.u64 	%rd35, [_ZN3cub18CUB_300001_SM_10006detail6reduce28DeviceReduceSingleTileKernelINS2_10policy_hubIlyN4cuda3std3__44plusIlEEE10Policy1000EPlSC_iS9_llNS7_10__identityEEEvT0_T1_T2_T3_T4_T6__param_0];
	ld.param.u64 	%rd37, [_ZN3cub18CUB_300001_SM_10006detail6reduce28DeviceReduceSingleTileKernelINS2_10policy_hubIlyN4cuda3std3__44plusIlEEE10Policy1000EPlSC_iS9_llNS7_10__identityEEEvT0_T1_T2_T3_T4_T6__param_1];
	ld.param.u32 	%r34, [_ZN3cub18CUB_300001_SM_10006detail6reduce28DeviceReduceSingleTileKernelINS2_10policy_hubIlyN4cuda3std3__44plusIlEEE10Policy1000EPlSC_iS9_llNS7_10__identityEEEvT0_T1_T2_T3_T4_T6__param_2];
	ld.param.u64 	%rd36, [_ZN3cub18CUB_300001_SM_10006detail6reduce28DeviceReduceSingleTileKernelINS2_10policy_hubIlyN4cuda3std3__44plusIlEEE10Policy1000EPlSC_iS9_llNS7_10__identityEEEvT0_T1_T2_T3_T4_T6__param_4];
	cvta.to.global.u64 	%rd1, %rd37;
	setp.ne.s32 	%p1, %r34, 0;
	@%p1 bra 	$L__BB11_3;
	mov.u32 	%r224, %tid.x;
	setp.ne.s32 	%p57, %r224, 0;
	@%p57 bra 	$L__BB11_39;
	st.global.u64 	[%rd1], %rd36;
	bra.uni 	$L__BB11_39;
$L__BB11_3:
	setp.gt.s32 	%p2, %r34, 3583;
	@%p2 bra 	$L__BB11_21;
	mov.u32 	%r1, %tid.x;
	setp.ge.s32 	%p19, %r1, %r34;
	mov.b64 	%rd271, 0;
	mov.u32 	%r228, %r1;
	@%p19 bra 	$L__BB11_6;
	mul.wide.u32 	%rd146, %r1, 8;
	add.s64 	%rd145, %rd35, %rd146;
	// begin inline asm
	ld.global.nc.u64 %rd271, [%rd145];
	// end inline asm
	add.s32 	%r228, %r1, 512;
$L__BB11_6:
	setp.ge.s32 	%p20, %r228, %r34;
	@%p20 bra 	$L__BB11_12;
	not.b32 	%r100, %r228;
	add.s32 	%r4, %r34, %r100;
	and.b32  	%r101, %r4, 1536;
	setp.eq.s32 	%p21, %r101, 1536;
	@%p21 bra 	$L__BB11_10;
	mul.wide.u32 	%rd148, %r228, 8;
	add.s64 	%rd266, %rd35, %rd148;
	shr.u32 	%r102, %r4, 9;
	add.s32 	%r103, %r102, 1;
	and.b32  	%r104, %r103, 3;
	neg.s32 	%r226, %r104;
$L__BB11_9:
	.pragma "nounroll";
	// begin inline asm
	ld.global.nc.u64 %rd149, [%rd266];
	// end inline asm
	add.s64 	%rd271, %rd149, %rd271;
	add.s32 	%r228, %r228, 512;
	add.s64 	%rd266, %rd266, 4096;
	add.s32 	%r226, %r226, 1;
	setp.ne.s32 	%p22, %r226, 0;
	@%p22 bra 	$L__BB11_9;
$L__BB11_10:
	setp.lt.u32 	%p23, %r4, 1536;
	@%p23 bra 	$L__BB11_12;
$L__BB11_11:
	mul.wide.s32 	%rd159, %r228, 8;
	add.s64 	%rd152, %rd35, %rd159;
	// begin inline asm
	ld.global.nc.u64 %rd151, [%rd152];
	// end inline asm
	add.s64 	%rd160, %rd151, %rd271;
	add.s64 	%rd154, %rd152, 4096;
	// begin inline asm
	ld.global.nc.u64 %rd153, [%rd154];
	// end inline asm
	add.s64 	%rd161, %rd153, %rd160;
	add.s64 	%rd156, %rd152, 8192;
	// begin inline asm
	ld.global.nc.u64 %rd155, [%rd156];
	// end inline asm
	add.s64 	%rd162, %rd155, %rd161;
	add.s64 	%rd158, %rd152, 12288;
	// begin inline asm
	ld.global.nc.u64 %rd157, [%rd158];
	// end inline asm
	add.s64 	%rd271, %rd157, %rd162;
	add.s32 	%r228, %r228, 2048;
	setp.lt.s32 	%p24, %r228, %r34;
	@%p24 bra 	$L__BB11_11;
$L__BB11_12:
	setp.lt.s32 	%p25, %r34, 512;
	@%p25 bra 	$L__BB11_17;
	// begin inline asm
	mov.u32 %r168, %laneid;
	// end inline asm
	mov.b64 	{%r170, %r175}, %rd271;
	mov.b32 	%r176, 1;
	mov.b32 	%r217, 31;
	mov.b32 	%r218, -1;
	// begin inline asm
	shfl.sync.down.b32 %r169, %r170, %r176, %r217, %r218;
	// end inline asm
	// begin inline asm
	shfl.sync.down.b32 %r174, %r175, %r176, %r217, %r218;
	// end inline asm
	mov.b64 	%rd221, {%r169, %r174};
	setp.gt.s32 	%p49, %r168, 30;
	selp.b64 	%rd222, 0, %rd221, %p49;
	add.s64 	%rd223, %rd222, %rd271;
	mov.b64 	{%r180, %r185}, %rd223;
	mov.b32 	%r186, 2;
	// begin inline asm
	shfl.sync.down.b32 %r179, %r180, %r186, %r217, %r218;
	// end inline asm
	// begin inline asm
	shfl.sync.down.b32 %r184, %r185, %r186, %r217, %r218;
	// end inline asm
	mov.b64 	%rd224, {%r179, %r184};
	setp.gt.s32 	%p50, %r168, 29;
	selp.b64 	%rd225, 0, %rd224, %p50;
	add.s64 	%rd226, %rd225, %rd223;
	mov.b64 	{%r190, %r195}, %rd226;
	mov.b32 	%r196, 4;
	// begin inline asm
	shfl.sync.down.b32 %r189, %r190, %r196, %r217, %r218;
	// end inline asm
	// begin inline asm
	shfl.sync.down.b32 %r194, %r195, %r196, %r217, %r218;
	// end inline asm
	mov.b64 	%rd227, {%r189, %r194};
	setp.gt.s32 	%p51, %r168, 27;
	selp.b64 	%rd228, 0, %rd227, %p51;
	add.s64 	%rd229, %rd228, %rd226;
	mov.b64 	{%r200, %r205}, %rd229;
	mov.b32 	%r206, 8;
	// begin inline asm
	shfl.sync.down.b32 %r199, %r200, %r206, %r217, %r218;
	// end inline asm
	// begin inline asm
	shfl.sync.down.b32 %r204, %r205, %r206, %r217, %r218;
	// end inline asm
	mov.b64 	%rd230, {%r199, %r204};
	setp.gt.s32 	%p52, %r168, 23;
	selp.b64 	%rd231, 0, %rd230, %p52;
	add.s64 	%rd232, %rd231, %rd229;
	mov.b64 	{%r210, %r215}, %rd232;
	mov.b32 	%r216, 16;
	// begin inline asm
	shfl.sync.down.b32 %r209, %r210, %r216, %r217, %r218;
	// end inline asm
	// begin inline asm
	shfl.sync.down.b32 %r214, %r215, %r216, %r217, %r218;
	// end inline asm
	mov.b64 	%rd233, {%r209, %r214};
	setp.gt.s32 	%p53, %r168, 15;
	selp.b64 	%rd234, 0, %rd233, %p53;
	add.s64 	%rd280, %rd234, %rd232;
	setp.ne.s32 	%p54, %r168, 0;
	@%p54 bra 	$L__BB11_15;
	shr.u32 	%r219, %r1, 2;
	and.b32  	%r220, %r219, 248;
	mov.u32 	%r221, _ZZN3cub18CUB_300001_SM_10006detail6reduce28DeviceReduceSingleTileKernelINS2_10policy_hubIlyN4cuda3std3__44plusIlEEE10Policy1000EPlSC_iS9_llNS7_10__identityEEEvT0_T1_T2_T3_T4_T6_E12temp_storage;
	add.s32 	%r222, %r221, %r220;
	st.shared.u64 	[%r222+16], %rd280;
$L__BB11_15:
	bar.sync 	0;
	setp.ne.s32 	%p55, %r1, 0;
	@%p55 bra 	$L__BB11_37;
	ld.shared.u64 	%rd235, [_ZZN3cub18CUB_300001_SM_10006detail6reduce28DeviceReduceSingleTileKernelINS2_10policy_hubIlyN4cuda3std3__44plusIlEEE10Policy1000EPlSC_iS9_llNS7_10__identityEEEvT0_T1_T2_T3_T4_T6_E12temp_storage+24];
	add.s64 	%rd236, %rd235, %rd280;
	ld.shared.u64 	%rd237, [_ZZN3cub18CUB_300001_SM_10006detail6reduce28DeviceReduceSingleTileKernelINS2_10policy_hubIlyN4cuda3std3__44plusIlEEE10Policy1000EPlSC_iS9_llNS7_10__identityEEEvT0_T1_T2_T3_T4_T6_E12temp_storage+32];
	add.s64 	%rd238, %rd236, %rd237;
	ld.shared.u64 	%rd239, [_ZZN3cub18CUB_300001_SM_10006detail6reduce28DeviceReduceSingleTileKernelINS2_10policy_hubIlyN4cuda3std3__44plusIlEEE10Policy1000EPlSC_iS9_llNS7_10__identityEEEvT0_T1_T2_T3_T4_T6_E12temp_storage+40];
	add.s64 	%rd240, %rd238, %rd239;
	ld.shared.u64 	%rd241, [_ZZN3cub18CUB_300001_SM_10006detail6reduce28DeviceReduceSingleTileKernelINS2_10policy_hubIlyN4cuda3std3__44plusIlEEE10Policy1000EPlSC_iS9_llNS7_10__identityEEEvT0_T1_T2_T3_T4_T6_E12temp_storage+48];
	add.s64 	%rd242, %rd240, %rd241;
	ld.shared.u64 	%rd243, [_ZZN3cub18CUB_300001_SM_10006detail6reduce28DeviceReduceSingleTileKernelINS2_10policy_hubIlyN4cuda3std3__44plusIlEEE10Policy1000EPlSC_iS9_llNS7_10__identityEEEvT0_T1_T2_T3_T4_T6_E12temp_storage+56];
	add.s64 	%rd244, %rd242, %rd243;
	ld.shared.u64 	%rd245, [_ZZN3cub18CUB_300001_SM_10006detail6reduce28DeviceReduceSingleTileKernelINS2_10policy_hubIlyN4cuda3std3__44plusIlEEE10Policy1000EPlSC_iS9_llNS7_10__identityEEEvT0_T1_T2_T3_T4_T6_E12temp_storage+64];
	add.s64 	%rd246, %rd244, %rd245;
	ld.shared.u64 	%rd247, [_ZZN3cub18CUB_300001_SM_10006detail6reduce28DeviceReduceSingleTileKernelINS2_10policy_hubIlyN4cuda3std3__44plusIlEEE10Policy1000EPlSC_iS9_llNS7_10__identityEEEvT0_T1_T2_T3_T4_T6_E12temp_storage+72];
	add.s64 	%rd248, %rd246, %rd247;
	ld.shared.u64 	%rd249, [_ZZN3cub18CUB_300001_SM_10006detail6reduce28DeviceReduceSingleTileKernelINS2_10policy_hubIlyN4cuda3std3__44plusIlEEE10Policy1000EPlSC_iS9_llNS7_10__identityEEEvT0_T1_T2_T3_T4_T6_E12temp_storage+80];
	add.s64 	%rd250, %rd248, %rd249;
	ld.shared.u64 	%rd251, [_ZZN3cub18CUB_300001_SM_10006detail6reduce28DeviceReduceSingleTileKernelINS2_10policy_hubIlyN4cuda3std3__44plusIlEEE10Policy1000EPlSC_iS9_llNS7_10__identityEEEvT0_T1_T2_T3_T4_T6_E12temp_storage+88];
	add.s64 	%rd252, %rd250, %rd251;
	ld.shared.u64 	%rd253, [_ZZN3cub18CUB_300001_SM_10006detail6reduce28DeviceReduceSingleTileKernelINS2_10policy_hubIlyN4cuda3std3__44plusIlEEE10Policy1000EPlSC_iS9_llNS7_10__identityEEEvT0_T1_T2_T3_T4_T6_E12temp_storage+96];
	add.s64 	%rd254, %rd252, %rd253;
	ld.shared.u64 	%rd255, [_ZZN3cub18CUB_300001_SM_10006detail6reduce28DeviceReduceSingleTileKernelINS2_10policy_hubIlyN4cuda3std3__44plusIlEEE10Policy1000EPlSC_iS9_llNS7_10__identityEEEvT0_T1_T2_T3_T4_T6_E12temp_storage+104];
	add.s64 	%rd256, %rd254, %rd255;
	ld.shared.u64 	%rd257, [_ZZN3cub18CUB_300001_SM_10006detail6reduce28DeviceReduceSingleTileKernelINS2_10policy_hubIlyN4cuda3std3__44plusIlEEE10Policy1000EPlSC_iS9_llNS7_10__identityEEEvT0_T1_T2_T3_T4_T6_E12temp_storage+112];
	add.s64 	%rd258, %rd256, %rd257;
	ld.shared.u64 	%rd259, [_ZZN3cub18CUB_300001_SM_10006detail6reduce28DeviceReduceSingleTileKernelINS2_10policy_hubIlyN4cuda3std3__44plusIlEEE10Policy1000EPlSC_iS9_llNS7_10__identityEEEvT0_T1_T2_T3_T4_T6_E12temp_storage+120];
	add.s64 	%rd260, %rd258, %rd259;
	ld.shared.u64 	%rd261, [_ZZN3cub18CUB_300001_SM_10006detail6reduce28DeviceReduceSingleTileKernelINS2_10policy_hubIlyN4cuda3std3__44plusIlEEE10Policy1000EPlSC_iS9_llNS7_10__identityEEEvT0_T1_T2_T3_T4_T6_E12temp_storage+128];
	add.s64 	%rd262, %rd260, %rd261;
	ld.shared.u64 	%rd263, [_ZZN3cub18CUB_300001_SM_10006detail6reduce28DeviceReduceSingleTileKernelINS2_10policy_hubIlyN4cuda3std3__44plusIlEEE10Policy1000EPlSC_iS9_llNS7_10__identityEEEvT0_T1_T2_T3_T4_T6_E12temp_storage+136];
	add.s64 	%rd280, %rd262, %rd263;
	bra.uni 	$L__BB11_37;
$L__BB11_17:
	// begin inline asm
	mov.u32 %r105, %laneid;
	// end inline asm
	and.b32  	%r156, %r1, 992;
	add.s32 	%r157, %r156, 32;
	setp.gt.s32 	%p26, %r157, %r34;
	not.b32 	%r158, %r156;
	add.s32 	%r159, %r34, %r158;
	selp.b32 	%r154, %r159, 31, %p26;
	mov.b64 	{%r107, %r112}, %rd271;
	mov.b32 	%r113, 1;
	mov.b32 	%r155, -1;
	// begin inline asm
	shfl.sync.down.b32 %r106, %r107, %r113, %r154, %r155;
	// end inline asm
	// begin inline asm
	shfl.sync.down.b32 %r111, %r112, %r113, %r154, %r155;
	// end inline asm
	mov.b64 	%rd163, {%r106, %r111};
	setp.lt.s32 	%p27, %r105, %r154;
	selp.b64 	%rd164, %rd163, 0, %p27;
	add.s64 	%rd165, %rd164, %rd271;
	mov.b64 	{%r117, %r122}, %rd165;
	mov.b32 	%r123, 2;
	// begin inline asm
	shfl.sync.down.b32 %r116, %r117, %r123, %r154, %r155;
	// end inline asm
	// begin inline asm
	shfl.sync.down.b32 %r121, %r122, %r123, %r154, %r155;
	// end inline asm
	mov.b64 	%rd166, {%r116, %r121};
	add.s32 	%r160, %r105, 2;
	setp.gt.s32 	%p28, %r160, %r154;
	selp.b64 	%rd167, 0, %rd166, %p28;
	add.s64 	%rd168, %rd167, %rd165;
	mov.b64 	{%r127, %r132}, %rd168;
	mov.b32 	%r133, 4;
	// begin inline asm
	shfl.sync.down.b32 %r126, %r127, %r133, %r154, %r155;
	// end inline asm
	// begin inline asm
	shfl.sync.down.b32 %r131, %r132, %r133, %r154, %r155;
	// end inline asm
	mov.b64 	%rd169, {%r126, %r131};
	add.s32 	%r161, %r105, 4;
	setp.gt.s32 	%p29, %r161, %r154;
	selp.b64 	%rd170, 0, %rd169, %p29;
	add.s64 	%rd171, %rd170, %rd168;
	mov.b64 	{%r137, %r142}, %rd171;
	mov.b32 	%r143, 8;
	// begin inline asm
	shfl.sync.down.b32 %r136, %r137, %r143, %r154, %r155;
	// end inline asm
	// begin inline asm
	shfl.sync.down.b32 %r141, %r142, %r143, %r154, %r155;
	// end inline asm
	mov.b64 	%rd172, {%r136, %r141};
	add.s32 	%r162, %r105, 8;
	setp.gt.s32 	%p30, %r162, %r154;
	selp.b64 	%rd173, 0, %rd172, %p30;
	add.s64 	%rd174, %rd173, %rd171;
	mov.b64 	{%r147, %r152}, %rd174;
	mov.b32 	%r153, 16;
	// begin inline asm
	shfl.sync.down.b32 %r146, %r147, %r153, %r154, %r155;
	// end inline asm
	// begin inline asm
	shfl.sync.down.b32 %r151, %r152, %r153, %r154, %r155;
	// end inline asm
	mov.b64 	%rd175, {%r146, %r151};
	add.s32 	%r163, %r105, 16;
	setp.gt.s32 	%p31, %r163, %r154;
	selp.b64 	%rd176, 0, %rd175, %p31;
	add.s64 	%rd280, %rd176, %rd174;
	setp.ne.s32 	%p32, %r105, 0;
	@%p32 bra 	$L__BB11_19;
	shr.u32 	%r164, %r1, 2;
	and.b32  	%r165, %r164, 248;
	mov.u32 	%r166, _ZZN3cub18CUB_300001_SM_10006detail6reduce28DeviceReduceSingleTileKernelINS2_10policy_hubIlyN4cuda3std3__44plusIlEEE10Policy1000EPlSC_iS9_llNS7_10__identityEEEvT0_T1_T2_T3_T4_T6_E12temp_storage;
	add.s32 	%r167, %r166, %r165;
	st.shared.u64 	[%r167+16], %rd280;
$L__BB11_19:
	bar.sync 	0;
	setp.ne.s32 	%p33, %r1, 0;
	@%p33 bra 	$L__BB11_37;
	setp.gt.s32 	%p34, %r34, 32;
	ld.shared.u64 	%rd177, [_ZZN3cub18CUB_300001_SM_10006detail6reduce28DeviceReduceSingleTileKernelINS2_10policy_hubIlyN4cuda3std3__44plusIlEEE10Policy1000EPlSC_iS9_llNS7_10__identityEEEvT0_T1_T2_T3_T4_T6_E12temp_storage+24];
	selp.b64 	%rd178, %rd177, 0, %p34;
	add.s64 	%rd179, %rd178, %rd280;
	setp.gt.s32 	%p35, %r34, 64;
	ld.shared.u64 	%rd180, [_ZZN3cub18CUB_300001_SM_10006detail6reduce28DeviceReduceSingleTileKernelINS2_10policy_hubIlyN4cuda3std3__44plusIlEEE10Policy1000EPlSC_iS9_llNS7_10__identityEEEvT0_T1_T2_T3_T4_T6_E12temp_storage+32];
	selp.b64 	%rd181, %rd180, 0, %p35;
	add.s64 	%rd182, %rd179, %rd181;
	setp.gt.s32 	%p36, %r34, 96;
	ld.shared.u64 	%rd183, [_ZZN3cub18CUB_300001_SM_10006detail6reduce28DeviceReduceSingleTileKernelINS2_10policy_hubIlyN4cuda3std3__44plusIlEEE10Policy1000EPlSC_iS9_llNS7_10__identityEEEvT0_T1_T2_T3_T4_T6_E12temp_storage+40];
	selp.b64 	%rd184, %rd183, 0, %p36;
	add.s64 	%rd185, %rd182, %rd184;
	setp.gt.s32 	%p37, %r34, 128;
	ld.shared.u64 	%rd186, [_ZZN3cub18CUB_300001_SM_10006detail6reduce28DeviceReduceSingleTileKernelINS2_10policy_hubIlyN4cuda3std3__44plusIlEEE10Policy1000EPlSC_iS9_llNS7_10__identityEEEvT0_T1_T2_T3_T4_T6_E12temp_storage+48];
	selp.b64 	%rd187, %rd186, 0, %p37;
	add.s64 	%rd188, %rd185, %rd187;
	setp.gt.s32 	%p38, %r34, 160;
	ld.shared.u64 	%rd189, [_ZZN3cub18CUB_300001_SM_10006detail6reduce28DeviceReduceSingleTileKernelINS2_10policy_hubIlyN4cuda3std3__44plusIlEEE10Policy1000EPlSC_iS9_llNS7_10__identityEEEvT0_T1_T2_T3_T4_T6_E12temp_storage+56];
	selp.b64 	%rd190, %rd189, 0, %p38;
	add.s64 	%rd191, %rd188, %rd190;
	setp.gt.s32 	%p39, %r34, 192;
	ld.shared.u64 	%rd192, [_ZZN3cub18CUB_300001_SM_10006detail6reduce28DeviceReduceSingleTileKernelINS2_10policy_hubIlyN4cuda3std3__44plusIlEEE10Policy1000EPlSC_iS9_llNS7_10__identityEEEvT0_T1_T2_T3_T4_T6_E12temp_storage+64];
	selp.b64 	%rd193, %rd192, 0, %p39;
	add.s64 	%rd194, %rd191, %rd193;
	setp.gt.s32 	%p40, %r34, 224;
	ld.shared.u64 	%rd195, [_ZZN3cub18CUB_300001_SM_10006detail6reduce28DeviceReduceSingleTileKernelINS2_10policy_hubIlyN4cuda3std3__44plusIlEEE10Policy1000EPlSC_iS9_llNS7_10__identityEEEvT0_T1_T2_T3_T4_T6_E12temp_storage+72];
	selp.b64 	%rd196, %rd195, 0, %p40;
	add.s64 	%rd197, %rd194, %rd196;
	setp.gt.s32 	%p41, %r34, 256;
	ld.shared.u64 	%rd198, [_ZZN3cub18CUB_300001_SM_10006detail6reduce28DeviceReduceSingleTileKernelINS2_10policy_hubIlyN4cuda3std3__44plusIlEEE10Policy1000EPlSC_iS9_llNS7_10__identityEEEvT0_T1_T2_T3_T4_T6_E12temp_storage+80];
	selp.b64 	%rd199, %rd198, 0, %p41;
	add.s64 	%rd200, %rd197, %rd199;
	setp.gt.s32 	%p42, %r34, 288;
	ld.shared.u64 	%rd201, [_ZZN3cub18CUB_300001_SM_10006detail6reduce28DeviceReduceSingleTileKernelINS2_10policy_hubIlyN4cuda3std3__44plusIlEEE10Policy1000EPlSC_iS9_llNS7_10__identityEEEvT0_T1_T2_T3_T4_T6_E12temp_storage+88];
	selp.b64 	%rd202, %rd201, 0, %p42;
	add.s64 	%rd203, %rd200, %rd202;
	setp.gt.s32 	%p43, %r34, 320;
	ld.shared.u64 	%rd204, [_ZZN3cub18CUB_300001_SM_10006detail6reduce28DeviceReduceSingleTileKernelINS2_10policy_hubIlyN4cuda3std3__44plusIlEEE10Policy1000EPlSC_iS9_llNS7_10__identityEEEvT0_T1_T2_T3_T4_T6_E12temp_storage+96];
	selp.b64 	%rd205, %rd204, 0, %p43;
	add.s64 	%rd206, %rd203, %rd205;
	setp.gt.s32 	%p44, %r34, 352;
	ld.shared.u64 	%rd207, [_ZZN3cub18CUB_300001_SM_10006detail6reduce28DeviceReduceSingleTileKernelINS2_10policy_hubIlyN4cuda3std3__44plusIlEEE10Policy1000EPlSC_iS9_llNS7_10__identityEEEvT0_T1_T2_T3_T4_T6_E12temp_storage+104];
	selp.b64 	%rd208, %rd207, 0, %p44;
	add.s64 	%rd209, %rd206, %rd208;
	setp.gt.s32 	%p45, %r34, 384;
	ld.shared.u64 	%rd210, [_ZZN3cub18CUB_300001_SM_10006detail6reduce28DeviceReduceSingleTileKernelINS2_10policy_hubIlyN4cuda3std3__44plusIlEEE10Policy1000EPlSC_iS9_llNS7_10__identityEEEvT0_T1_T2_T3_T4_T6_E12temp_storage+112];
	selp.b64 	%rd211, %rd210, 0, %p45;
	add.s64 	%rd212, %rd209, %rd211;
	setp.gt.s32 	%p46, %r34, 416;
	ld.shared.u64 	%rd213, [_ZZN3cub18CUB_300001_SM_10006detail6reduce28DeviceReduceSingleTileKernelINS2_10policy_hubIlyN4cuda3std3__44plusIlEEE10Policy1000EPlSC_iS9_llNS7_10__identityEEEvT0_T1_T2_T3_T4_T6_E12temp_storage+120];
	selp.b64 	%rd214, %rd213, 0, %p46;
	add.s64 	%rd215, %rd212, %rd214;
	setp.gt.s32 	%p47, %r34, 448;
	ld.shared.u64 	%rd216, [_ZZN3cub18CUB_300001_SM_10006detail6reduce28DeviceReduceSingleTileKernelINS2_10policy_hubIlyN4cuda3std3__44plusIlEEE10Policy1000EPlSC_iS9_llNS7_10__identityEEEvT0_T1_T2_T3_T4_T6_E12temp_storage+128];
	selp.b64 	%rd217, %rd216, 0, %p47;
	add.s64 	%rd218, %rd215, %rd217;
	setp.gt.s32 	%p48, %r34, 480;
	ld.shared.u64 	%rd219, [_ZZN3cub18CUB_300001_SM_10006detail6reduce28DeviceReduceSingleTileKernelINS2_10policy_hubIlyN4cuda3std3__44plusIlEEE10Policy1000EPlSC_iS9_llNS7_10__identityEEEvT0_T1_T2_T3_T4_T6_E12temp_storage+136];
	selp.b64 	%rd220, %rd219, 0, %p48;
	add.s64 	%rd280, %rd218, %rd220;
	bra.uni 	$L__BB11_37;
$L__BB11_21:
	mov.u32 	%r13, %tid.x;
	mul.wide.u32 	%rd52, %r13, 8;
	add.s64 	%rd39, %rd35, %rd52;
	// begin inline asm
	ld.global.nc.u64 %rd38, [%rd39];
	// end inline asm
	add.s64 	%rd41, %rd39, 4096;
	// begin inline asm
	ld.global.nc.u64 %rd40, [%rd41];
	// end inline asm
	add.s64 	%rd43, %rd39, 8192;
	// begin inline asm
	ld.global.nc.u64 %rd42, [%rd43];
	// end inline asm
	add.s64 	%rd45, %rd39, 12288;
	// begin inline asm
	ld.global.nc.u64 %rd44, [%rd45];
	// end inline asm
	add.s64 	%rd47, %rd39, 16384;
	// begin inline asm
	ld.global.nc.u64 %rd46, [%rd47];
	// end inline asm
	add.s64 	%rd49, %rd39, 20480;
	// begin inline asm
	ld.global.nc.u64 %rd48, [%rd49];
	// end inline asm
	add.s64 	%rd51, %rd39, 24576;
	// begin inline asm
	ld.global.nc.u64 %rd50, [%rd51];
	// end inline asm
	add.s64 	%rd53, %rd40, %rd38;
	add.s64 	%rd54, %rd42, %rd53;
	add.s64 	%rd55, %rd44, %rd54;
	add.s64 	%rd56, %rd46, %rd55;
	add.s64 	%rd57, %rd48, %rd56;
	add.s64 	%rd279, %rd50, %rd57;
	setp.lt.u32 	%p3, %r34, 7168;
	mov.b32 	%r231, 3584;
	@%p3 bra 	$L__BB11_25;
	add.s32 	%r14, %r34, -3584;
	mov.b32 	%r231, 3584;
$L__BB11_23:
	add.s32 	%r37, %r231, %r13;
	mul.wide.u32 	%rd72, %r37, 8;
	add.s64 	%rd59, %rd35, %rd72;
	// begin inline asm
	ld.global.nc.u64 %rd58, [%rd59];
	// end inline asm
	add.s64 	%rd61, %rd59, 4096;
	// begin inline asm
	ld.global.nc.u64 %rd60, [%rd61];
	// end inline asm
	add.s64 	%rd63, %rd59, 8192;
	// begin inline asm
	ld.global.nc.u64 %rd62, [%rd63];
	// end inline asm
	add.s64 	%rd65, %rd59, 12288;
	// begin inline asm
	ld.global.nc.u64 %rd64, [%rd65];
	// end inline asm
	add.s64 	%rd67, %rd59, 16384;
	// begin inline asm
	ld.global.nc.u64 %rd66, [%rd67];
	// end inline asm
	add.s64 	%rd69, %rd59, 20480;
	// begin inline asm
	ld.global.nc.u64 %rd68, [%rd69];
	// end inline asm
	add.s64 	%rd71, %rd59, 24576;
	// begin inline asm
	ld.global.nc.u64 %rd70, [%rd71];
	// end inline asm
	add.s64 	%rd73, %rd58, %rd279;
	add.s64 	%rd74, %rd60, %rd73;
	add.s64 	%rd75, %rd62, %rd74;
	add.s64 	%rd76, %rd64, %rd75;
	add.s64 	%rd77, %rd66, %rd76;
	add.s64 	%rd78, %rd68, %rd77;
	add.s64 	%rd279, %rd70, %rd78;
	sub.s32 	%r38, %r34, %r231;
	setp.lt.s32 	%p4, %r38, 3584;
	@%p4 bra 	$L__BB11_33;
	add.s32 	%r231, %r231, 3584;
	setp.le.s32 	%p5, %r231, %r14;
	@%p5 bra 	$L__BB11_23;
$L__BB11_25:
	setp.le.s32 	%p6, %r34, %r231;
	@%p6 bra 	$L__BB11_33;
	sub.s32 	%r18, %r34, %r231;
	setp.ge.s32 	%p7, %r13, %r18;
	@%p7 bra 	$L__BB11_33;
	not.b32 	%r39, %r13;
	add.s32 	%r40, %r34, %r39;
	sub.s32 	%r19, %r40, %r231;
	and.b32  	%r41, %r19, 1536;
	setp.eq.s32 	%p8, %r41, 1536;
	mov.u32 	%r235, %r13;
	@%p8 bra 	$L__BB11_30;
	add.s32 	%r233, %r13, %r231;
	shr.u32 	%r42, %r19, 9;
	add.s32 	%r43, %r42, 1;
	and.b32  	%r44, %r43, 3;
	neg.s32 	%r232, %r44;
	mov.u32 	%r235, %r13;
$L__BB11_29:
	.pragma "nounroll";
	mul.wide.u32 	%rd82, %r233, 8;
	add.s64 	%rd81, %rd35, %rd82;
	// begin inline asm
	ld.global.nc.u64 %rd80, [%rd81];
	// end inline asm
	add.s64 	%rd279, %rd80, %rd279;
	add.s32 	%r235, %r235, 512;
	add.s32 	%r233, %r233, 512;
	add.s32 	%r232, %r232, 1;
	setp.ne.s32 	%p9, %r232, 0;
	@%p9 bra 	$L__BB11_29;
$L__BB11_30:
	setp.lt.u32 	%p10, %r19, 1536;
	@%p10 bra 	$L__BB11_33;
	cvt.u64.u32 	%rd83, %r235;
	cvt.u64.u32 	%rd84, %r231;
	add.s64 	%rd85, %rd83, %rd84;
	shl.b64 	%rd86, %rd85, 3;
	add.s64 	%rd87, %rd86, %rd35;
	add.s64 	%rd277, %rd87, 8192;
	add.s32 	%r236, %r235, %r231;
$L__BB11_32:
	mul.wide.u32 	%rd96, %r236, 8;
	add.s64 	%rd89, %rd35, %rd96;
	// begin inline asm
	ld.global.nc.u64 %rd88, [%rd89];
	// end inline asm
	add.s64 	%rd97, %rd88, %rd279;
	add.s64 	%rd91, %rd277, -4096;
	// begin inline asm
	ld.global.nc.u64 %rd90, [%rd91];
	// end inline asm
	add.s64 	%rd98, %rd90, %rd97;
	// begin inline asm
	ld.global.nc.u64 %rd92, [%rd277];
	// end inline asm
	add.s64 	%rd99, %rd92, %rd98;
	add.s64 	%rd95, %rd277, 4096;
	// begin inline asm
	ld.global.nc.u64 %rd94, [%rd95];
	// end inline asm
	add.s64 	%rd279, %rd94, %rd99;
	add.s32 	%r235, %r235, 2048;
	add.s64 	%rd277, %rd277, 16384;
	add.s32 	%r236, %r236, 2048;
	setp.lt.s32 	%p11, %r235, %r18;
	@%p11 bra 	$L__BB11_32;
$L__BB11_33:
	// begin inline asm
	mov.u32 %r45, %laneid;
	// end inline asm
	mov.b64 	{%r47, %r52}, %rd279;
	mov.b32 	%r53, 1;
	mov.b32 	%r94, 31;
	mov.b32 	%r95, -1;
	// begin inline asm
	shfl.sync.down.b32 %r46, %r47, %r53, %r94, %r95;
	// end inline asm
	// begin inline asm
	shfl.sync.down.b32 %r51, %r52, %r53, %r94, %r95;
	// end inline asm
	mov.b64 	%rd100, {%r46, %r51};
	setp.gt.s32 	%p12, %r45, 30;
	selp.b64 	%rd101, 0, %rd100, %p12;
	add.s64 	%rd102, %rd101, %rd279;
	mov.b64 	{%r57, %r62}, %rd102;
	mov.b32 	%r63, 2;
	// begin inline asm
	shfl.sync.down.b32 %r56, %r57, %r63, %r94, %r95;
	// end inline asm
	// begin inline asm
	shfl.sync.down.b32 %r61, %r62, %r63, %r94, %r95;
	// end inline asm
	mov.b64 	%rd103, {%r56, %r61};
	setp.gt.s32 	%p13, %r45, 29;
	selp.b64 	%rd104, 0, %rd103, %p13;
	add.s64 	%rd105, %rd104, %rd102;
	mov.b64 	{%r67, %r72}, %rd105;
	mov.b32 	%r73, 4;
	// begin inline asm
	shfl.sync.down.b32 %r66, %r67, %r73, %r94, %r95;
	// end inline asm
	// begin inline asm
	shfl.sync.down.b32 %r71, %r72, %r73, %r94, %r95;
	// end inline asm
	mov.b64 	%rd106, {%r66, %r71};
	setp.gt.s32 	%p14, %r45, 27;
	selp.b64 	%rd107, 0, %rd106, %p14;
	add.s64 	%rd108, %rd107, %rd105;
	mov.b64 	{%r77, %r82}, %rd108;
	mov.b32 	%r83, 8;
	// begin inline asm
	shfl.sync.down.b32 %r76, %r77, %r83, %r94, %r95;
	// end inline asm
	// begin inline asm
	shfl.sync.down.b32 %r81, %r82, %r83, %r94, %r95;
	// end inline asm
	mov.b64 	%rd109, {%r76, %r81};
	setp.gt.s32 	%p15, %r45, 23;
	selp.b64 	%rd110, 0, %rd109, %p15;
	add.s64 	%rd111, %rd110, %rd108;
	mov.b64 	{%r87, %r92}, %rd111;
	mov.b32 	%r93, 16;
	// begin inline asm
	shfl.sync.down.b32 %r86, %r87, %r93, %r94, %r95;
	// end inline asm
	// begin inline asm
	shfl.sync.down.b32 %r91, %r92, %r93, %r94, %r95;
	// end inline asm
	mov.b64 	%rd112, {%r86, %r91};
	setp.gt.s32 	%p16, %r45, 15;
	selp.b64 	%rd113, 0, %rd112, %p16;
	add.s64 	%rd280, %rd113, %rd111;
	setp.ne.s32 	%p17, %r45, 0;
	@%p17 bra 	$L__BB11_35;
	shr.u32 	%r96, %r13, 2;
	and.b32  	%r97, %r96, 248;
	mov.u32 	%r98, _ZZN3cub18CUB_300001_SM_10006detail6reduce28DeviceReduceSingleTileKernelINS2_10policy_hubIlyN4cuda3std3__44plusIlEEE10Policy1000EPlSC_iS9_llNS7_10__identityEEEvT0_T1_T2_T3_T4_T6_E12temp_storage;
	add.s32 	%r99, %r98, %r97;
	st.shared.u64 	[%r99+16], %rd280;
$L__BB11_35:
	bar.sync 	0;
	setp.ne.s32 	%p18, %r13, 0;
	@%p18 bra 	$L__BB11_37;
	ld.shared.u64 	%rd114, [_ZZN3cub18CUB_300001_SM_10006detail6reduce28DeviceReduceSingleTileKernelINS2_10policy_hubIlyN4cuda3std3__44plusIlEEE10Policy1000EPlSC_iS9_llNS7_10__identityEEEvT0_T1_T2_T3_T4_T6_E12temp_storage+24];
	add.s64 	%rd115, %rd114, %rd280;
	ld.shared.u64 	%rd116, [_ZZN3cub18CUB_300001_SM_10006detail6reduce28DeviceReduceSingleTileKernelINS2_10policy_hubIlyN4cuda3std3__44plusIlEEE10Policy1000EPlSC_iS9_llNS7_10__identityEEEvT0_T1_T2_T3_T4_T6_E12temp_storage+32];
	add.s64 	%rd117, %rd115, %rd116;
	ld.shared.u64 	%rd118, [_ZZN3cub18CUB_300001_SM_10006detail6reduce28DeviceReduceSingleTileKernelINS2_10policy_hubIlyN4cuda3std3__44plusIlEEE10Policy1000EPlSC_iS9_llNS7_10__identityEEEvT0_T1_T2_T3_T4_T6_E12temp_storage+40];
	add.s64 	%rd119, %rd117, %rd118;
	ld.shared.u64 	%rd120, [_ZZN3cub18CUB_300001_SM_10006detail6reduce28DeviceReduceSingleTileKernelINS2_10policy_hubIlyN4cuda3std3__44plusIlEEE10Policy1000EPlSC_iS9_llNS7_10__identityEEEvT0_T1_T2_T3_T4_T6_E12temp_storage+48];
	add.s64 	%rd121, %rd119, %rd120;
	ld.shared.u64 	%rd122, [_ZZN3cub18CUB_300001_SM_10006detail6reduce28DeviceReduceSingleTileKernelINS2_10policy_hubIlyN4cuda3std3__44plusIlEEE10Policy1000EPlSC_iS9_llNS7_10__identityEEEvT0_T1_T2_T3_T4_T6_E12temp_storage+56];
	add.s64 	%rd123, %rd121, %rd122;
	ld.shared.u64 	%rd124, [_ZZN3cub18CUB_300001_SM_10006detail6reduce28DeviceReduceSingleTileKernelINS2_10policy_hubIlyN4cuda3std3__44plusIlEEE10Policy1000EPlSC_iS9_llNS7_10__identityEEEvT0_T1_T2_T3_T4_T6_E12temp_storage+64];
	add.s64 	%rd125, %rd123, %rd124;
	ld.shared.u64 	%rd126, [_ZZN3cub18CUB_300001_SM_10006detail6reduce28DeviceReduceSingleTileKernelINS2_10policy_hubIlyN4cuda3std3__44plusIlEEE10Policy1000EPlSC_iS9_llNS7_10__identityEEEvT0_T1_T2_T3_T4_T6_E12temp_storage+72];
	add.s64 	%rd127, %rd125, %rd126;
	ld.shared.u64 	%rd128, [_ZZN3cub18CUB_300001_SM_10006detail6reduce28DeviceReduceSingleTileKernelINS2_10policy_hubIlyN4cuda3std3__44plusIlEEE10Policy1000EPlSC_iS9_llNS7_10__identityEEEvT0_T1_T2_T3_T4_T6_E12temp_storage+80];
	add.s64 	%rd129, %rd127, %rd128;
	ld.shared.u64 	%rd130, [_ZZN3cub18CUB_300001_SM_10006detail6reduce28DeviceReduceSingleTileKernelINS2_10policy_hubIlyN4cuda3std3__44plusIlEEE10Policy1000EPlSC_iS9_llNS7_10__identityEEEvT0_T1_T2_T3_T4_T6_E12temp_storage+88];
	add.s64 	%rd131, %rd129, %rd130;
	ld.shared.u64 	%rd132, [_ZZN3cub18CUB_300001_SM_10006detail6reduce28DeviceReduceSingleTileKernelINS2_10policy_hubIlyN4cuda3std3__44plusIlEEE10Policy1000EPlSC_iS9_llNS7_10__identityEEEvT0_T1_T2_T3_T4_T6_E12temp_storage+96];
	add.s64 	%rd133, %rd131, %rd132;
	ld.shared.u64 	%rd134, [_ZZN3cub18CUB_300001_SM_10006detail6reduce28DeviceReduceSingleTileKernelINS2_10policy_hubIlyN4cuda3std3__44plusIlEEE10Policy1000EPlSC_iS9_llNS7_10__identityEEEvT0_T1_T2_T3_T4_T6_E12temp_storage+104];
	add.s64 	%rd135, %rd133, %rd134;
	ld.shared.u64 	%rd136, [_ZZN3cub18CUB_300001_SM_10006detail6reduce28DeviceReduceSingleTileKernelINS2_10policy_hubIlyN4cuda3std3__44plusIlEEE10Policy1000EPlSC_iS9_llNS7_10__identityEEEvT0_T1_T2_T3_T4_T6_E12temp_storage+112];
	add.s64 	%rd137, %rd135, %rd136;
	ld.shared.u64 	%rd138, [_ZZN3cub18CUB_300001_SM_10006detail6reduce28DeviceReduceSingleTileKernelINS2_10policy_hubIlyN4cuda3std3__44plusIlEEE10Policy1000EPlSC_iS9_llNS7_10__identityEEEvT0_T1_T2_T3_T4_T6_E12temp_storage+120];
	add.s64 	%rd139, %rd137, %rd138;
	ld.shared.u64 	%rd140, [_ZZN3cub18CUB_300001_SM_10006detail6reduce28DeviceReduceSingleTileKernelINS2_10policy_hubIlyN4cuda3std3__44plusIlEEE10Policy1000EPlSC_iS9_llNS7_10__identityEEEvT0_T1_T2_T3_T4_T6_E12temp_storage+128];
	add.s64 	%rd141, %rd139, %rd140;
	ld.shared.u64 	%rd142, [_ZZN3cub18CUB_300001_SM_10006detail6reduce28DeviceReduceSingleTileKernelINS2_10policy_hubIlyN4cuda3std3__44plusIlEEE10Policy1000EPlSC_iS9_llNS7_10__identityEEEvT0_T1_T2_T3_T4_T6_E12temp_storage+136];
	add.s64 	%rd280, %rd141, %rd142;
$L__BB11_37:
	mov.u32 	%r223, %tid.x;
	setp.ne.s32 	%p56, %r223, 0;
	@%p56 bra 	$L__BB11_39;
	add.s64 	%rd264, %rd280, %rd36;
	st.global.u64 	[%rd1], %rd264;
$L__BB11_39:
	ret;

}
	// .globl	_ZN3cub18CUB_300001_SM_10006detail4scan23DeviceCompactInitKernelINS0_13ScanTileStateIiLb1EEEPlEEvT_iT0_
.visible .entry _ZN3cub18CUB_300001_SM_10006detail4scan23DeviceCompactInitKernelINS0_13ScanTileStateIiLb1EEEPlEEvT_iT0_(
	.param .align 8 .b8 _ZN3cub18CUB_300001_SM_10006detail4scan23DeviceCompactInitKernelINS0_13ScanTileStateIiLb1EEEPlEEvT_iT0__param_0[8],
	.param .u32 _ZN3cub18CUB_300001_SM_10006detail4scan23DeviceCompactInitKernelINS0_13ScanTileStateIiLb1EEEPlEEvT_iT0__param_1,
	.param .u64 .ptr .align 1 _ZN3cub18CUB_300001_SM_10006detail4scan23DeviceCompactInitKernelINS0_13ScanTileStateIiLb1EEEPlEEvT_iT0__param_2
)
{
	.reg .pred 	%p<6>;
	.reg .b32 	%r<11>;
	.reg .b64 	%rd<10>;

	ld.param.u64 	%rd3, [_ZN3cub18CUB_300001_SM_10006detail4scan23DeviceCompactInitKernelINS0_13ScanTileStateIiLb1EEEPlEEvT_iT0__param_0];
	ld.param.u32 	%r4, [_ZN3cub18CUB_300001_SM_10006detail4scan23DeviceCompactInitKernelINS0_13ScanTileStateIiLb1EEEPlEEvT_iT0__param_1];
	ld.param.u64 	%rd2, [_ZN3cub18CUB_300001_SM_10006detail4scan23DeviceCompactInitKernelINS0_13ScanTileStateIiLb1EEEPlEEvT_iT0__param_2];
	cvta.to.global.u64 	%rd1, %rd3;
	mov.u32 	%r1, %ctaid.x;
	mov.u32 	%r5, %ntid.x;
	mov.u32 	%r2, %tid.x;
	mad.lo.s32 	%r3, %r1, %r5, %r2;
	setp.ge.s32 	%p1, %r3, %r4;
	@%p1 bra 	$L__BB12_2;
	mul.wide.s32 	%rd4, %r3, 8;
	add.s64 	%rd5, %rd1, %rd4;
	mov.b32 	%r6, 0;
	mov.b32 	%r7, 99;
	st.global.v2.u32 	[%rd5+256], {%r7, %r6};
$L__BB12_2:
	setp.ne.s32 	%p2, %r1, 0;
	setp.gt.u32 	%p3, %r2, 31;
	or.pred  	%p4, %p2, %p3;
	@%p4 bra 	$L__BB12_4;
	mul.wide.u32 	%rd6, %r2, 8;
	add.s64 	%rd7, %rd1, %rd6;
	mov.b32 	%r9, 0;
	st.global.v2.u32 	[%rd7], {%r9, %r9};
$L__BB12_4:
	or.b32  	%r10, %r1, %r2;
	setp.ne.s32 	%p5, %r10, 0;
	@%p5 bra 	$L__BB12_6;
	cvta.to.global.u64 	%rd8, %rd2;
	mov.b64 	%rd9, 0;
	st.global.u64 	[%rd8], %rd9;
$L__BB12_6:
	ret;

}
	// .globl	_ZN3cub18CUB_300001_SM_10006detail6select23DeviceSelectSweepKernelINS2_10policy_hubIlNS0_8NullTypeEiLb0ELNS0_10SelectImplE1EE10Policy1000EN6thrust24THRUST_300001_SM_1000_NS6detail15normal_iteratorINSA_10device_ptrIlEEEEPS5_SF_PlNS0_13ScanTileStateIiLb1EEEN4cuda3std3__410__not_fn_tI7is_zeroEES5_iNS2_19streaming_context_tIlLb1EEELS6_1EEEvT0_T1_T2_T3_T4_T5_T6_T7_iT8_NS1_7vsmem_tE
.visible .entry _ZN3cub18CUB_300001_SM_10006detail6select23DeviceSelectSweepKernelINS2_10policy_hubIlNS0_8NullTypeEiLb0ELNS0_10SelectImplE1EE10Policy1000EN6thrust24THRUST_300001_SM_1000_NS6detail15normal_iteratorINSA_10device_ptrIlEEEEPS5_SF_PlNS0_13ScanTileStateIiLb1EEEN4cuda3std3__410__not_fn_tI7is_zeroEES5_iNS2_19streaming_context_tIlLb1EEELS6_1EEEvT0_T1_T2_T3_T4_T5_T6_T7_iT8_NS1_7vsmem_tE(
	.param .align 8 .b8 _ZN3cub18CUB_300001_SM_10006detail6select23DeviceSelectSweepKernelINS2_10policy_hubIlNS0_8NullTypeEiLb0ELNS0_10SelectImplE1EE10Policy1000EN6thrust24THRUST_300001_SM_1000_NS6detail15normal_iteratorINSA_10device_ptrIlEEEEPS5_SF_PlNS0_13ScanTileStateIiLb1EEEN4cuda3std3__410__not_fn_tI7is_zeroEES5_iNS2_19streaming_context_tIlLb1EEELS6_1EEEvT0_T1_T2_T3_T4_T5_T6_T7_iT8_NS1_7vsmem_tE_param_0[8],
	.param .u64 .ptr .align 1 _ZN3cub18CUB_300001_SM_10006detail6select23DeviceSelectSweepKernelINS2_10policy_hubIlNS0_8NullTypeEiLb0ELNS0_10SelectImplE1EE10Policy1000EN6thrust24THRUST_300001_SM_1000_NS6detail15normal_iteratorINSA_10device_ptrIlEEEEPS5_SF_PlNS0_13ScanTileStateIiLb1EEEN4cuda3std3__410__not_fn_tI7is_zeroEES5_iNS2_19streaming_context_tIlLb1EEELS6_1EEEvT0_T1_T2_T3_T4_T5_T6_T7_iT8_NS1_7vsmem_tE_param_1,
	.param .align 8 .b8 _ZN3cub18CUB_300001_SM_10006detail6select23DeviceSelectSweepKernelINS2_10policy_hubIlNS0_8NullTypeEiLb0ELNS0_10SelectImplE1EE10Policy1000EN6thrust24THRUST_300001_SM_1000_NS6detail15normal_iteratorINSA_10device_ptrIlEEEEPS5_SF_PlNS0_13ScanTileStateIiLb1EEEN4cuda3std3__410__not_fn_tI7is_zeroEES5_iNS2_19streaming_context_tIlLb1EEELS6_1EEEvT0_T1_T2_T3_T4_T5_T6_T7_iT8_NS1_7vsmem_tE_param_2[8],
	.param .u64 .ptr .align 1 _ZN3cub18CUB_300001_SM_10006detail6select23DeviceSelectSweepKernelINS2_10policy_hubIlNS0_8NullTypeEiLb0ELNS0_10SelectImplE1EE10Policy1000EN6thrust24THRUST_300001_SM_1000_NS6detail15normal_iteratorINSA_10device_ptrIlEEEEPS5_SF_PlNS0_13ScanTileStateIiLb1EEEN4cuda3std3__410__not_fn_tI7is_zeroEES5_iNS2_19streaming_context_tIlLb1EEELS6_1EEEvT0_T1_T2_T3_T4_T5_T6_T7_iT8_NS1_7vsmem_tE_param_3,
	.param .align 8 .b8 _ZN3cub18CUB_300001_SM_10006detail6select23DeviceSelectSweepKernelINS2_10policy_hubIlNS0_8NullTypeEiLb0ELNS0_10SelectImplE1EE10Policy1000EN6thrust24THRUST_300001_SM_1000_NS6detail15normal_iteratorINSA_10device_ptrIlEEEEPS5_SF_PlNS0_13ScanTileStateIiLb1EEEN4cuda3std3__410__not_fn_tI7is_zeroEES5_iNS2_19streaming_context_tIlLb1EEELS6_1EEEvT0_T1_T2_T3_T4_T5_T6_T7_iT8_NS1_7vsmem_tE_param_4[8],
	.param .align 1 .b8 _ZN3cub18CUB_300001_SM_10006detail6select23DeviceSelectSweepKernelINS2_10policy_hubIlNS0_8NullTypeEiLb0ELNS0_10SelectImplE1EE10Policy1000EN6thrust24THRUST_300001_SM_1000_NS6detail15normal_iteratorINSA_10device_ptrIlEEEEPS5_SF_PlNS0_13ScanTileStateIiLb1EEEN4cuda3std3__410__not_fn_tI7is_zeroEES5_iNS2_19streaming_context_tIlLb1EEELS6_1EEEvT0_T1_T2_T3_T4_T5_T6_T7_iT8_NS1_7vsmem_tE_param_5[1],
	.param .align 1 .b8 _ZN3cub18CUB_300001_SM_10006detail6select23DeviceSelectSweepKernelINS2_10policy_hubIlNS0_8NullTypeEiLb0ELNS0_10SelectImplE1EE10Policy1000EN6thrust24THRUST_300001_SM_1000_NS6detail15normal_iteratorINSA_10device_ptrIlEEEEPS5_SF_PlNS0_13ScanTileStateIiLb1EEEN4cuda3std3__410__not_fn_tI7is_zeroEES5_iNS2_19streaming_context_tIlLb1EEELS6_1EEEvT0_T1_T2_T3_T4_T5_T6_T7_iT8_NS1_7vsmem_tE_param_6[1],
	.param .u32 _ZN3cub18CUB_300001_SM_10006detail6select23DeviceSelectSweepKernelINS2_10policy_hubIlNS0_8NullTypeEiLb0ELNS0_10SelectImplE1EE10Policy1000EN6thrust24THRUST_300001_SM_1000_NS6detail15normal_iteratorINSA_10device_ptrIlEEEEPS5_SF_PlNS0_13ScanTileStateIiLb1EEEN4cuda3std3__410__not_fn_tI7is_zeroEES5_iNS2_19streaming_context_tIlLb1EEELS6_1EEEvT0_T1_T2_T3_T4_T5_T6_T7_iT8_NS1_7vsmem_tE_param_7,
	.param .u32 _ZN3cub18CUB_300001_SM_10006detail6select23DeviceSelectSweepKernelINS2_10policy_hubIlNS0_8NullTypeEiLb0ELNS0_10SelectImplE1EE10Policy1000EN6thrust24THRUST_300001_SM_1000_NS6detail15normal_iteratorINSA_10device_ptrIlEEEEPS5_SF_PlNS0_13ScanTileStateIiLb1EEEN4cuda3std3__410__not_fn_tI7is_zeroEES5_iNS2_19streaming_context_tIlLb1EEELS6_1EEEvT0_T1_T2_T3_T4_T5_T6_T7_iT8_NS1_7vsmem_tE_param_8,
	.param .align 8 .b8 _ZN3cub18CUB_300001_SM_10006detail6select23DeviceSelectSweepKernelINS2_10policy_hubIlNS0_8NullTypeEiLb0ELNS0_10SelectImplE1EE10Policy1000EN6thrust24THRUST_300001_SM_1000_NS6detail15normal_iteratorINSA_10device_ptrIlEEEEPS5_SF_PlNS0_13ScanTileStateIiLb1EEEN4cuda3std3__410__not_fn_tI7is_zeroEES5_iNS2_19streaming_context_tIlLb1EEELS6_1EEEvT0_T1_T2_T3_T4_T5_T6_T7_iT8_NS1_7vsmem_tE_param_9[40],
	.param .align 8 .b8 _ZN3cub18CUB_300001_SM_10006detail6select23DeviceSelectSweepKernelINS2_10policy_hubIlNS0_8NullTypeEiLb0ELNS0_10SelectImplE1EE10Policy1000EN6thrust24THRUST_300001_SM_1000_NS6detail15normal_iteratorINSA_10device_ptrIlEEEEPS5_SF_PlNS0_13ScanTileStateIiLb1EEEN4cuda3std3__410__not_fn_tI7is_zeroEES5_iNS2_19streaming_context_tIlLb1EEELS6_1EEEvT0_T1_T2_T3_T4_T5_T6_T7_iT8_NS1_7vsmem_tE_param_10[8]
)
.maxntid 384
{
	.reg .pred 	%p<455>;
	.reg .b16 	%rs<80>;
	.reg .b32 	%r<1135>;
	.reg .b64 	%rd<826>;
	// demoted variable
	.shared .align 16 .b8 _ZZN3cub18CUB_300001_SM_10006detail6select23DeviceSelectSweepKernelINS2_10policy_hubIlNS0_8NullTypeEiLb0ELNS0_10SelectImplE1EE10Policy1000EN6thrust24THRUST_300001_SM_1000_NS6detail15normal_iteratorINSA_10device_ptrIlEEEEPS5_SF_PlNS0_13ScanTileStateIiLb1EEEN4cuda3std3__410__not_fn_tI7is_zeroEES5_iNS2_19streaming_context_tIlLb1EEELS6_1EEEvT0_T1_T2_T3_T4_T5_T6_T7_iT8_NS1_7vsmem_tEE19static_temp_storage[33792];
	ld.param.u64 	%rd2, [_ZN3cub18CUB_300001_SM_10006detail6select23DeviceSelectSweepKernelINS2_10policy_hubIlNS0_8NullTypeEiLb0ELNS0_10SelectImplE1EE10Policy1000EN6thrust24THRUST_300001_SM_1000_NS6detail15normal_iteratorINSA_10device_ptrIlEEEEPS5_SF_PlNS0_13ScanTileStateIiLb1EEEN4cuda3std3__410__not_fn_tI7is_zeroEES5_iNS2_19streaming_context_tIlLb1EEELS6_1EEEvT0_T1_T2_T3_T4_T5_T6_T7_iT8_NS1_7vsmem_tE_param_4];
	ld.param.u64 	%rd261, [_ZN3cub18CUB_300001_SM_10006detail6select23DeviceSelectSweepKernelINS2_10policy_hubIlNS0_8NullTypeEiLb0ELNS0_10SelectImplE1EE10Policy1000EN6thrust24THRUST_300001_SM_1000_NS6detail15normal_iteratorINSA_10device_ptrIlEEEEPS5_SF_PlNS0_13ScanTileStateIiLb1EEEN4cuda3std3__410__not_fn_tI7is_zeroEES5_iNS2_19streaming_context_tIlLb1EEELS6_1EEEvT0_T1_T2_T3_T4_T5_T6_T7_iT8_NS1_7vsmem_tE_param_2];
	ld.param.u64 	%rd262, [_ZN3cub18CUB_300001_SM_10006detail6select23DeviceSelectSweepKernelINS2_10policy_hubIlNS0_8NullTypeEiLb0ELNS0_10SelectImplE1EE10Policy1000EN6thrust24THRUST_300001_SM_1000_NS6detail15normal_iteratorINSA_10device_ptrIlEEEEPS5_SF_PlNS0_13ScanTileStateIiLb1EEEN4cuda3std3__410__not_fn_tI7is_zeroEES5_iNS2_19streaming_context_tIlLb1EEELS6_1EEEvT0_T1_T2_T3_T4_T5_T6_T7_iT8_NS1_7vsmem_tE_param_0];
	ld.param.u32 	%r272, [_ZN3cub18CUB_300001_SM_10006detail6select23DeviceSelectSweepKernelINS2_10policy_hubIlNS0_8NullTypeEiLb0ELNS0_10SelectImplE1EE10Policy1000EN6thrust24THRUST_300001_SM_1000_NS6detail15normal_iteratorINSA_10device_ptrIlEEEEPS5_SF_PlNS0_13ScanTileStateIiLb1EEEN4cuda3std3__410__not_fn_tI7is_zeroEES5_iNS2_19streaming_context_tIlLb1EEELS6_1EEEvT0_T1_T2_T3_T4_T5_T6_T7_iT8_NS1_7vsmem_tE_param_8];
	mov.b64 	%rd260, _ZN3cub18CUB_300001_SM_10006detail6select23DeviceSelectSweepKernelINS2_10policy_hubIlNS0_8NullTypeEiLb0ELNS0_10SelectImplE1EE10Policy1000EN6thrust24THRUST_300001_SM_1000_NS6detail15normal_iteratorINSA_10device_ptrIlEEEEPS5_SF_PlNS0_13ScanTileStateIiLb1EEEN4cuda3std3__410__not_fn_tI7is_zeroEES5_iNS2_19streaming_context_tIlLb1EEELS6_1EEEvT0_T1_T2_T3_T4_T5_T6_T7_iT8_NS1_7vsmem_tE_param_9;
	mov.u64 	%rd1, %rd260;
	cvta.to.global.u64 	%rd3, %rd262;
	cvta.to.global.u64 	%rd4, %rd261;
	mov.u32 	%r273, %ctaid.x;
	mov.u32 	%r274, %nctaid.y;
	mov.u32 	%r275, %ctaid.y;
	mad.lo.s32 	%r1, %r273, %r274, %r275;
	mul.lo.s32 	%r2, %r1, 4224;
	add.s32 	%r276, %r272, -1;
	setp.ge.s32 	%p23, %r1, %r276;
	@%p23 bra 	$L__BB13_201;
	setp.ne.s32 	%p284, %r1, 0;
	@%p284 bra 	$L__BB13_90;
	ld.param.u8 	%rs63, [%rd1];
	setp.eq.s16 	%p385, %rs63, 0;
	ld.param.u64 	%rd627, [%rd1+16];
	selp.b64 	%rd628, %rd627, 0, %p385;
	cvt.u64.u32 	%rd629, %r2;
	add.s64 	%rd630, %rd628, %rd629;
	mov.u32 	%r1096, %tid.x;
	and.b32  	%r990, %r1096, 31;
	and.b32  	%r991, %r1096, 992;
	mul.lo.s32 	%r992, %r991, 11;
	or.b32  	%r993, %r992, %r990;
	cvt.u64.u32 	%rd631, %r993;
	add.s64 	%rd632, %rd630, %rd631;
	shl.b64 	%rd633, %rd632, 3;
	add.s64 	%rd634, %rd3, %rd633;
	ld.global.u64 	%rd635, [%rd634];
	ld.global.u64 	%rd636, [%rd634+256];
	ld.global.u64 	%rd637, [%rd634+512];
	ld.global.u64 	%rd638, [%rd634+768];
	ld.global.u64 	%rd639, [%rd634+1024];
	ld.global.u64 	%rd640, [%rd634+1280];
	ld.global.u64 	%rd641, [%rd634+1536];
	ld.global.u64 	%rd642, [%rd634+1792];
	ld.global.u64 	%rd643, [%rd634+2048];
	ld.global.u64 	%rd644, [%rd634+2304];
	ld.global.u64 	%rd645, [%rd634+2560];
	// begin inline asm
	mov.u32 %r959, %laneid;
	// end inline asm
	shr.u32 	%r5, %r1096, 5;
	mad.lo.s32 	%r994, %r5, 352, %r959;
	shl.b32 	%r995, %r994, 3;
	mov.u32 	%r996, _ZZN3cub18CUB_300001_SM_10006detail6select23DeviceSelectSweepKernelINS2_10policy_hubIlNS0_8NullTypeEiLb0ELNS0_10SelectImplE1EE10Policy1000EN6thrust24THRUST_300001_SM_1000_NS6detail15normal_iteratorINSA_10device_ptrIlEEEEPS5_SF_PlNS0_13ScanTileStateIiLb1EEEN4cuda3std3__410__not_fn_tI7is_zeroEES5_iNS2_19streaming_context_tIlLb1EEELS6_1EEEvT0_T1_T2_T3_T4_T5_T6_T7_iT8_NS1_7vsmem_tEE19static_temp_storage;
	add.s32 	%r997, %r996, %r995;
	st.shared.u64 	[%r997], %rd635;
	st.shared.u64 	[%r997+256], %rd636;
	st.shared.u64 	[%r997+512], %rd637;
	st.shared.u64 	[%r997+768], %rd638;
	st.shared.u64 	[%r997+1024], %rd639;
	st.shared.u64 	[%r997+1280], %rd640;
	st.shared.u64 	[%r997+1536], %rd641;
	st.shared.u64 	[%r997+1792], %rd642;
	st.shared.u64 	[%r997+2048], %rd643;
	st.shared.u64 	[%r997+2304], %rd644;
	st.shared.u64 	[%r997+2560], %rd645;
	bar.warp.sync 	-1;
	mad.lo.s32 	%r998, %r959, 80, %r997;
	ld.shared.u64 	%rd5, [%r998];
	ld.shared.u64 	%rd6, [%r998+8];
	ld.shared.u64 	%rd7, [%r998+16];
	ld.shared.u64 	%rd8, [%r998+24];
	ld.shared.u64 	%rd9, [%r998+32];
	ld.shared.u64 	%rd10, [%r998+40];
	ld.shared.u64 	%rd11, [%r998+48];
	ld.shared.u64 	%rd12, [%r998+56];
	ld.shared.u64 	%rd13, [%r998+64];
	ld.shared.u64 	%rd14, [%r998+72];
	ld.shared.u64 	%rd15, [%r998+80];
	setp.ne.s64 	%p386, %rd5, 0;
	selp.u32 	%r6, 1, 0, %p386;
	setp.ne.s64 	%p387, %rd6, 0;
	selp.u32 	%r999, 1, 0, %p387;
	setp.ne.s64 	%p388, %rd7, 0;
	selp.u32 	%r1000, 1, 0, %p388;
	setp.ne.s64 	%p389, %rd8, 0;
	selp.u32 	%r1001, 1, 0, %p389;
	setp.ne.s64 	%p390, %rd9, 0;
	selp.u32 	%r1002, 1, 0, %p390;
	setp.ne.s64 	%p391, %rd10, 0;
	selp.u32 	%r1003, 1, 0, %p391;
	setp.ne.s64 	%p392, %rd11, 0;
	selp.u32 	%r1004, 1, 0, %p392;
	setp.ne.s64 	%p393, %rd12, 0;
	selp.u32 	%r1005, 1, 0, %p393;
	setp.ne.s64 	%p394, %rd13, 0;
	selp.u32 	%r1006, 1, 0, %p394;
	setp.ne.s64 	%p395, %rd14, 0;
	selp.u32 	%r1007, 1, 0, %p395;
	setp.ne.s64 	%p396, %rd15, 0;
	selp.u32 	%r1008, 1, 0, %p396;
	bar.sync 	0;
	add.s32 	%r7, %r999, %r6;
	add.s32 	%r8, %r7, %r1000;
	add.s32 	%r9, %r8, %r1001;
	add.s32 	%r10, %r9, %r1002;
	add.s32 	%r11, %r10, %r1003;
	add.s32 	%r12, %r11, %r1004;
	add.s32 	%r13, %r12, %r1005;
	add.s32 	%r14, %r13, %r1006;
	add.s32 	%r15, %r14, %r1007;
	add.s32 	%r964, %r15, %r1008;
	mov.b32 	%r962, 1;
	mov.b32 	%r987, 0;
	mov.b32 	%r989, -1;
	// begin inline asm
	{  .reg .s32 r0;  .reg .pred p;  shfl.sync.up.b32 r0|p, %r964, %r962, %r987, %r989;  @p add.s32 r0, r0, %r964;  mov.s32 %r960, r0;}
	// end inline asm
	mov.b32 	%r968, 2;
	// begin inline asm
	{  .reg .s32 r0;  .reg .pred p;  shfl.sync.up.b32 r0|p, %r960, %r968, %r987, %r989;  @p add.s32 r0, r0, %r960;  mov.s32 %r966, r0;}
	// end inline asm
	mov.b32 	%r974, 4;
	// begin inline asm
	{  .reg .s32 r0;  .reg .pred p;  shfl.sync.up.b32 r0|p, %r966, %r974, %r987, %r989;  @p add.s32 r0, r0, %r966;  mov.s32 %r972, r0;}
	// end inline asm
	mov.b32 	%r980, 8;
	// begin inline asm
	{  .reg .s32 r0;  .reg .pred p;  shfl.sync.up.b32 r0|p, %r972, %r980, %r987, %r989;  @p add.s32 r0, r0, %r972;  mov.s32 %r978, r0;}
	// end inline asm
	mov.b32 	%r986, 16;
	// begin inline asm
	{  .reg .s32 r0;  .reg .pred p;  shfl.sync.up.b32 r0|p, %r978, %r986, %r987, %r989;  @p add.s32 r0, r0, %r978;  mov.s32 %r984, r0;}
	// end inline asm
	setp.ne.s32 	%p397, %r959, 31;
	@%p397 bra 	$L__BB13_4;
	shl.b32 	%r1009, %r5, 2;
	add.s32 	%r1011, %r996, %r1009;
	st.shared.u32 	[%r1011], %r984;
$L__BB13_4:
	bar.sync 	0;
	ld.shared.v4.u32 	{%r18, %r19, %r20, %r21}, [_ZZN3cub18CUB_300001_SM_10006detail6select23DeviceSelectSweepKernelINS2_10policy_hubIlNS0_8NullTypeEiLb0ELNS0_10SelectImplE1EE10Policy1000EN6thrust24THRUST_300001_SM_1000_NS6detail15normal_iteratorINSA_10device_ptrIlEEEEPS5_SF_PlNS0_13ScanTileStateIiLb1EEEN4cuda3std3__410__not_fn_tI7is_zeroEES5_iNS2_19streaming_context_tIlLb1EEELS6_1EEEvT0_T1_T2_T3_T4_T5_T6_T7_iT8_NS1_7vsmem_tEE19static_temp_storage];
	add.s32 	%r1012, %r19, %r18;
	setp.eq.s32 	%p398, %r5, 2;
	selp.b32 	%r1013, %r1012, %r18, %p398;
	add.s32 	%r1014, %r1012, %r20;
	setp.eq.s32 	%p399, %r5, 3;
	selp.b32 	%r1015, %r1014, %r1013, %p399;
	add.s32 	%r1016, %r1014, %r21;
	setp.eq.s32 	%p400, %r5, 4;
	selp.b32 	%r1017, %r1016, %r1015, %p400;
	ld.shared.v4.u32 	{%r22, %r23, %r24, %r25}, [_ZZN3cub18CUB_300001_SM_10006detail6select23DeviceSelectSweepKernelINS2_10policy_hubIlNS0_8NullTypeEiLb0ELNS0_10SelectImplE1EE10Policy1000EN6thrust24THRUST_300001_SM_1000_NS6detail15normal_iteratorINSA_10device_ptrIlEEEEPS5_SF_PlNS0_13ScanTileStateIiLb1EEEN4cuda3std3__410__not_fn_tI7is_zeroEES5_iNS2_19streaming_context_tIlLb1EEELS6_1EEEvT0_T1_T2_T3_T4_T5_T6_T7_iT8_NS1_7vsmem_tEE19static_temp_storage+16];
	add.s32 	%r1018, %r1016, %r22;
	setp.eq.s32 	%p401, %r5, 5;
	selp.b32 	%r1019, %r1018, %r1017, %p401;
	add.s32 	%r1020, %r1018, %r23;
	setp.eq.s32 	%p402, %r5, 6;
	selp.b32 	%r1021, %r1020, %r1019, %p402;
	add.s32 	%r1022, %r1020, %r24;
	setp.eq.s32 	%p403, %r5, 7;
	selp.b32 	%r1023, %r1022, %r1021, %p403;
	add.s32 	%r1024, %r1022, %r25;
	setp.eq.s32 	%p404, %r5, 8;
	selp.b32 	%r1025, %r1024, %r1023, %p404;
	ld.shared.v4.u32 	{%r26, %r27, %r28, %r29}, [_ZZN3cub18CUB_300001_SM_10006detail6select23DeviceSelectSweepKernelINS2_10policy_hubIlNS0_8NullTypeEiLb0ELNS0_10SelectImplE1EE10Policy1000EN6thrust24THRUST_300001_SM_1000_NS6detail15normal_iteratorINSA_10device_ptrIlEEEEPS5_SF_PlNS0_13ScanTileStateIiLb1EEEN4cuda3std3__410__not_fn_tI7is_zeroEES5_iNS2_19streaming_context_tIlLb1EEELS6_1EEEvT0_T1_T2_T3_T4_T5_T6_T7_iT8_NS1_7vsmem_tEE19static_temp_storage+32];
	add.s32 	%r1026, %r1024, %r26;
	setp.eq.s32 	%p405, %r5, 9;
	selp.b32 	%r1027, %r1026, %r1025, %p405;
	add.s32 	%r1028, %r1026, %r27;
	setp.eq.s32 	%p406, %r5, 10;
	selp.b32 	%r1029, %r1028, %r1027, %p406;
	add.s32 	%r1030, %r1028, %r28;
	setp.eq.s32 	%p407, %r5, 11;
	selp.b32 	%r1031, %r1030, %r1029, %p407;
	add.s32 	%r30, %r1030, %r29;
	setp.lt.u32 	%p408, %r1096, 32;
	selp.b32 	%r1032, 0, %r1031, %p408;
	setp.eq.s32 	%p409, %r959, 0;
	sub.s32 	%r1033, %r984, %r964;
	selp.b32 	%r1034, 0, %r1033, %p409;
	add.s32 	%r31, %r1032, %r1034;
	add.s32 	%r32, %r31, %r6;
	add.s32 	%r33, %r7, %r31;
	add.s32 	%r34, %r8, %r31;
	add.s32 	%r35, %r9, %r31;
	add.s32 	%r36, %r10, %r31;
	add.s32 	%r37, %r11, %r31;
	add.s32 	%r38, %r12, %r31;
	add.s32 	%r39, %r13, %r31;
	add.s32 	%r40, %r14, %r31;
	add.s32 	%r41, %r15, %r31;
	setp.ne.s32 	%p410, %r1096, 0;
	@%p410 bra 	$L__BB13_6;
	add.s64 	%rd646, %rd2, 256;
	mov.b32 	%r1035, 101;
	// begin inline asm
	st.relaxed.gpu.v2.u32 [%rd646], {%r1035, %r30};
	// end inline asm
$L__BB13_6:
	setp.gt.s32 	%p411, %r30, 384;
	@%p411 bra 	$L__BB13_51;
	setp.ne.s64 	%p412, %rd5, 0;
	mov.u64 	%rd647, %rd260;
	ld.param.u8 	%rs1, [%rd647];
	ld.param.u64 	%rd648, [%rd647+24];
	cvta.to.global.u64 	%rd16, %rd648;
	@%p412 bra 	$L__BB13_8;
	bra.uni 	$L__BB13_11;
$L__BB13_8:
	setp.ne.s16 	%p413, %rs1, 0;
	mov.b64 	%rd741, 0;
	@%p413 bra 	$L__BB13_10;
	ld.global.u64 	%rd741, [%rd16];
$L__BB13_10:
	cvt.s64.s32 	%rd650, %r31;
	add.s64 	%rd651, %rd741, %rd650;
	shl.b64 	%rd652, %rd651, 3;
	add.s64 	%rd653, %rd4, %rd652;
	st.global.u64 	[%rd653], %rd5;
$L__BB13_11:
	setp.eq.s64 	%p414, %rd6, 0;
	@%p414 bra 	$L__BB13_15;
	setp.ne.s16 	%p415, %rs1, 0;
	mov.b64 	%rd742, 0;
	@%p415 bra 	$L__BB13_14;
	ld.global.u64 	%rd742, [%rd16];
$L__BB13_14:
	cvt.s64.s32 	%rd655, %r32;
	add.s64 	%rd656, %rd742, %rd655;
	shl.b64 	%rd657, %rd656, 3;
	add.s64 	%rd658, %rd4, %rd657;
	st.global.u64 	[%rd658], %rd6;
$L__BB13_15:
	setp.eq.s64 	%p416, %rd7, 0;
	@%p416 bra 	$L__BB13_19;
	setp.ne.s16 	%p417, %rs1, 0;
	mov.b64 	%rd743, 0;
	@%p417 bra 	$L__BB13_18;
	ld.global.u64 	%rd743, [%rd16];
$L__BB13_18:
	cvt.s64.s32 	%rd660, %r33;
	add.s64 	%rd661, %rd743, %rd660;
	shl.b64 	%rd662, %rd661, 3;
	add.s64 	%rd663, %rd4, %rd662;
	st.global.u64 	[%rd663], %rd7;
$L__BB13_19:
	setp.eq.s64 	%p418, %rd8, 0;
	@%p418 bra 	$L__BB13_23;
	setp.ne.s16 	%p419, %rs1, 0;
	mov.b64 	%rd744, 0;
	@%p419 bra 	$L__BB13_22;
	ld.global.u64 	%rd744, [%rd16];
$L__BB13_22:
	cvt.s64.s32 	%rd665, %r34;
	add.s64 	%rd666, %rd744, %rd665;
	shl.b64 	%rd667, %rd666, 3;
	add.s64 	%rd668, %rd4, %rd667;
	st.global.u64 	[%rd668], %rd8;
$L__BB13_23:
	setp.eq.s64 	%p420, %rd9, 0;
	@%p420 bra 	$L__BB13_27;
	setp.ne.s16 	%p421, %rs1, 0;
	mov.b64 	%rd745, 0;
	@%p421 bra 	$L__BB13_26;
	ld.global.u64 	%rd745, [%rd16];
$L__BB13_26:
	cvt.s64.s32 	%rd670, %r35;
	add.s64 	%rd671, %rd745, %rd670;
	shl.b64 	%rd672, %rd671, 3;
	add.s64 	%rd673, %rd4, %rd672;
	st.global.u64 	[%rd673], %rd9;
$L__BB13_27:
	setp.eq.s64 	%p422, %rd10, 0;
	@%p422 bra 	$L__BB13_31;
	setp.ne.s16 	%p423, %rs1, 0;
	mov.b64 	%rd746, 0;
	@%p423 bra 	$L__BB13_30;
	ld.global.u64 	%rd746, [%rd16];
$L__BB13_30:
	cvt.s64.s32 	%rd675, %r36;
	add.s64 	%rd676, %rd746, %rd675;
	shl.b64 	%rd677, %rd676, 3;
	add.s64 	%rd678, %rd4, %rd677;
	st.global.u64 	[%rd678], %rd10;
$L__BB13_31:
	setp.eq.s64 	%p424, %rd11, 0;
	@%p424 bra 	$L__BB13_35;
	setp.ne.s16 	%p425, %rs1, 0;
	mov.b64 	%rd747, 0;
	@%p425 bra 	$L__BB13_34;
	ld.global.u64 	%rd747, [%rd16];
$L__BB13_34:
	cvt.s64.s32 	%rd680, %r37;
	add.s64 	%rd681, %rd747, %rd680;
	shl.b64 	%rd682, %rd681, 3;
	add.s64 	%rd683, %rd4, %rd682;
	st.global.u64 	[%rd683], %rd11;
$L__BB13_35:
	setp.eq.s64 	%p426, %rd12, 0;
	@%p426 bra 	$L__BB13_39;
	setp.ne.s16 	%p427, %rs1, 0;
	mov.b64 	%rd748, 0;
	@%p427 bra 	$L__BB13_38;
	ld.global.u64 	%rd748, [%rd16];
$L__BB13_38:
	cvt.s64.s32 	%rd685, %r38;
	add.s64 	%rd686, %rd748, %rd685;
	shl.b64 	%rd687, %rd686, 3;
	add.s64 	%rd688, %rd4, %rd687;
	st.global.u64 	[%rd688], %rd12;
$L__BB13_39:
	setp.eq.s64 	%p428, %rd13, 0;
	@%p428 bra 	$L__BB13_43;
	setp.ne.s16 	%p429, %rs1, 0;
	mov.b64 	%rd749, 0;
	@%p429 bra 	$L__BB13_42;
	ld.global.u64 	%rd749, [%rd16];
$L__BB13_42:
	cvt.s64.s32 	%rd690, %r39;
	add.s64 	%rd691, %rd749, %rd690;
	shl.b64 	%rd692, %rd691, 3;
	add.s64 	%rd693, %rd4, %rd692;
	st.global.u64 	[%rd693], %rd13;
$L__BB13_43:
	setp.eq.s64 	%p430, %rd14, 0;
	@%p430 bra 	$L__BB13_47;
	setp.ne.s16 	%p431, %rs1, 0;
	mov.b64 	%rd750, 0;
	@%p431 bra 	$L__BB13_46;
	ld.global.u64 	%rd750, [%rd16];
$L__BB13_46:
	cvt.s64.s32 	%rd695, %r40;
	add.s64 	%rd696, %rd750, %rd695;
	shl.b64 	%rd697, %rd696, 3;
	add.s64 	%rd698, %rd4, %rd697;
	st.global.u64 	[%rd698], %rd14;
$L__BB13_47:
	setp.eq.s64 	%p432, %rd15, 0;
	@%p432 bra 	$L__BB13_451;
	setp.ne.s16 	%p433, %rs1, 0;
	mov.b64 	%rd751, 0;
	@%p433 bra 	$L__BB13_50;
	ld.global.u64 	%rd751, [%rd16];
$L__BB13_50:
	cvt.s64.s32 	%rd700, %r41;
	add.s64 	%rd701, %rd751, %rd700;
	shl.b64 	%rd702, %rd701, 3;
	add.s64 	%rd703, %rd4, %rd702;
	st.global.u64 	[%rd703], %rd15;
	bra.uni 	$L__BB13_451;
$L__BB13_51:
	setp.eq.s64 	%p434, %rd5, 0;
	bar.sync 	0;
	@%p434 bra 	$L__BB13_53;
	shl.b32 	%r1037, %r31, 3;
	mov.u32 	%r1038, _ZZN3cub18CUB_300001_SM_10006detail6select23DeviceSelectSweepKernelINS2_10policy_hubIlNS0_8NullTypeEiLb0ELNS0_10SelectImplE1EE10Policy1000EN6thrust24THRUST_300001_SM_1000_NS6detail15normal_iteratorINSA_10device_ptrIlEEEEPS5_SF_PlNS0_13ScanTileStateIiLb1EEEN4cuda3std3__410__not_fn_tI7is_zeroEES5_iNS2_19streaming_context_tIlLb1EEELS6_1EEEvT0_T1_T2_T3_T4_T5_T6_T7_iT8_NS1_7vsmem_tEE19static_temp_storage;
	add.s32 	%r1039, %r1038, %r1037;
	st.shared.u64 	[%r1039], %rd5;
$L__BB13_53:
	setp.eq.s64 	%p435, %rd6, 0;
	@%p435 bra 	$L__BB13_55;
	shl.b32 	%r1040, %r32, 3;
	mov.u32 	%r1041, _ZZN3cub18CUB_300001_SM_10006detail6select23DeviceSelectSweepKernelINS2_10policy_hubIlNS0_8NullTypeEiLb0ELNS0_10SelectImplE1EE10Policy1000EN6thrust24THRUST_300001_SM_1000_NS6detail15normal_iteratorINSA_10device_ptrIlEEEEPS5_SF_PlNS0_13ScanTileStateIiLb1EEEN4cuda3std3__410__not_fn_tI7is_zeroEES5_iNS2_19streaming_context_tIlLb1EEELS6_1EEEvT0_T1_T2_T3_T4_T5_T6_T7_iT8_NS1_7vsmem_tEE19static_temp_storage;
	add.s32 	%r1042, %r1041, %r1040;
	st.shared.u64 	[%r1042], %rd6;
$L__BB13_55:
	setp.eq.s64 	%p436, %rd7, 0;
	@%p436 bra 	$L__BB13_57;
	shl.b32 	%r1043, %r33, 3;
	mov.u32 	%r1044, _ZZN3cub18CUB_300001_SM_10006detail6select23DeviceSelectSweepKernelINS2_10policy_hubIlNS0_8NullTypeEiLb0ELNS0_10SelectImplE1EE10Policy1000EN6thrust24THRUST_300001_SM_1000_NS6detail15normal_iteratorINSA_10device_ptrIlEEEEPS5_SF_PlNS0_13ScanTileStateIiLb1EEEN4cuda3std3__410__not_fn_tI7is_zeroEES5_iNS2_19streaming_context_tIlLb1EEELS6_1EEEvT0_T1_T2_T3_T4_T5_T6_T7_iT8_NS1_7vsmem_tEE19static_temp_storage;
	add.s32 	%r1045, %r1044, %r1043;
	st.shared.u64 	[%r1045], %rd7;
$L__BB13_57:
	setp.eq.s64 	%p437, %rd8, 0;
	@%p437 bra 	$L__BB13_59;
	shl.b32 	%r1046, %r34, 3;
	mov.u32 	%r1047, _ZZN3cub18CUB_300001_SM_10006detail6select23DeviceSelectSweepKernelINS2_10policy_hubIlNS0_8NullTypeEiLb0ELNS0_10SelectImplE1EE10Policy1000EN6thrust24THRUST_300001_SM_1000_NS6detail15normal_iteratorINSA_10device_ptrIlEEEEPS5_SF_PlNS0_13ScanTileStateIiLb1EEEN4cuda3std3__410__not_fn_tI7is_zeroEES5_iNS2_19streaming_context_tIlLb1EEELS6_1EEEvT0_T1_T2_T3_T4_T5_T6_T7_iT8_NS1_7vsmem_tEE19static_temp_storage;
	add.s32 	%r1048, %r1047, %r1046;
	st.shared.u64 	[%r1048], %rd8;
$L__BB13_59:
	setp.eq.s64 	%p438, %rd9, 0;
	@%p438 bra 	$L__BB13_61;
	shl.b32 	%r1049, %r35, 3;
	mov.u32 	%r1050, _ZZN3cub18CUB_300001_SM_10006detail6select23DeviceSelectSweepKernelINS2_10policy_hubIlNS0_8NullTypeEiLb0ELNS0_10SelectImplE1EE10Policy1000EN6thrust24THRUST_300001_SM_1000_NS6detail15normal_iteratorINSA_10device_ptrIlEEEEPS5_SF_PlNS0_13ScanTileStateIiLb1EEEN4cuda3std3__410__not_fn_tI7is_zeroEES5_iNS2_19streaming_context_tIlLb1EEELS6_1EEEvT0_T1_T2_T3_T4_T5_T6_T7_iT8_NS1_7vsmem_tEE19static_temp_storage;
	add.s32 	%r1051, %r1050, %r1049;
	st.shared.u64 	[%r1051], %rd9;
$L__BB13_61:
	setp.eq.s64 	%p439, %rd10, 0;
	@%p439 bra 	$L__BB13_63;
	shl.b32 	%r1052, %r36, 3;
	mov.u32 	%r1053, _ZZN3cub18CUB_300001_SM_10006detail6select23DeviceSelectSweepKernelINS2_10policy_hubIlNS0_8NullTypeEiLb0ELNS0_10SelectImplE1EE10Policy1000EN6thrust24THRUST_300001_SM_1000_NS6detail15normal_iteratorINSA_10device_ptrIlEEEEPS5_SF_PlNS0_13ScanTileStateIiLb1EEEN4cuda3std3__410__not_fn_tI7is_zeroEES5_iNS2_19streaming_context_tIlLb1EEELS6_1EEEvT0_T1_T2_T3_T4_T5_T6_T7_iT8_NS1_7vsmem_tEE19static_temp_storage;
	add.s32 	%r1054, %r1053, %r1052;
	st.shared.u64 	[%r1054], %rd10;
$L__BB13_63:
	setp.eq.s64 	%p440, %rd11, 0;
	@%p440 bra 	$L__BB13_65;
	shl.b32 	%r1055, %r37, 3;
	mov.u32 	%r1056, _ZZN3cub18CUB_300001_SM_10006detail6select23DeviceSelectSweepKernelINS2_10policy_hubIlNS0_8NullTypeEiLb0ELNS0_10SelectImplE1EE10Policy1000EN6thrust24THRUST_300001_SM_1000_NS6detail15normal_iteratorINSA_10device_ptrIlEEEEPS5_SF_PlNS0_13ScanTileStateIiLb1EEEN4cuda3std3__410__not_fn_tI7is_zeroEES5_iNS2_19streaming_context_tIlLb1EEELS6_1EEEvT0_T1_T2_T3_T4_T5_T6_T7_iT8_NS1_7vsmem_tEE19static_temp_storage;
	add.s32 	%r1057, %r1056, %r1055;
	st.shared.u64 	[%r1057], %rd11;
$L__BB13_65:
	setp.eq.s64 	%p441, %rd12, 0;
	@%p441 bra 	$L__BB13_67;
	shl.b32 	%r1058, %r38, 3;
	mov.u32 	%r1059, _ZZN3cub18CUB_300001_SM_10006detail6select23DeviceSelectSweepKernelINS2_10policy_hubIlNS0_8NullTypeEiLb0ELNS0_10SelectImplE1EE10Policy1000EN6thrust24THRUST_300001_SM_1000_NS6detail15normal_iteratorINSA_10device_ptrIlEEEEPS5_SF_PlNS0_13ScanTileStateIiLb1EEEN4cuda3std3__410__not_fn_tI7is_zeroEES5_iNS2_19streaming_context_tIlLb1EEELS6_1EEEvT0_T1_T2_T3_T4_T5_T6_T7_iT8_NS1_7vsmem_tEE19static_temp_storage;
	add.s32 	%r1060, %r1059, %r1058;
	st.shared.u64 	[%r1060], %rd12;
$L__BB13_67:
	setp.eq.s64 	%p442, %rd13, 0;
	@%p442 bra 	$L__BB13_69;
	shl.b32 	%r1061, %r39, 3;
	mov.u32 	%r1062, _ZZN3cub18CUB_300001_SM_10006detail6select23DeviceSelectSweepKernelINS2_10policy_hubIlNS0_8NullTypeEiLb0ELNS0_10SelectImplE1EE10Policy1000EN6thrust24THRUST_300001_SM_1000_NS6detail15normal_iteratorINSA_10device_ptrIlEEEEPS5_SF_PlNS0_13ScanTileStateIiLb1EEEN4cuda3std3__410__not_fn_tI7is_zeroEES5_iNS2_19streaming_context_tIlLb1EEELS6_1EEEvT0_T1_T2_T3_T4_T5_T6_T7_iT8_NS1_7vsmem_tEE19static_temp_storage;
	add.s32 	%r1063, %r1062, %r1061;
	st.shared.u64 	[%r1063], %rd13;
$L__BB13_69:
	setp.eq.s64 	%p443, %rd14, 0;
	@%p443 bra 	$L__BB13_71;
	shl.b32 	%r1064, %r40, 3;
	mov.u32 	%r1065, _ZZN3cub18CUB_300001_SM_10006detail6select23DeviceSelectSweepKernelINS2_10policy_hubIlNS0_8NullTypeEiLb0ELNS0_10SelectImplE1EE10Policy1000EN6thrust24THRUST_300001_SM_1000_NS6detail15normal_iteratorINSA_10device_ptrIlEEEEPS5_SF_PlNS0_13ScanTileStateIiLb1EEEN4cuda3std3__410__not_fn_tI7is_zeroEES5_iNS2_19streaming_context_tIlLb1EEELS6_1EEEvT0_T1_T2_T3_T4_T5_T6_T7_iT8_NS1_7vsmem_tEE19static_temp_storage;
	add.s32 	%r1066, %r1065, %r1064;
	st.shared.u64 	[%r1066], %rd14;
$L__BB13_71:
	setp.eq.s64 	%p444, %rd15, 0;
	@%p444 bra 	$L__BB13_73;
	shl.b32 	%r1067, %r41, 3;
	mov.u32 	%r1068, _ZZN3cub18CUB_300001_SM_10006detail6select23DeviceSelectSweepKernelINS2_10policy_hubIlNS0_8NullTypeEiLb0ELNS0_10SelectImplE1EE10Policy1000EN6thrust24THRUST_300001_SM_1000_NS6detail15normal_iteratorINSA_10device_ptrIlEEEEPS5_SF_PlNS0_13ScanTileStateIiLb1EEEN4cuda3std3__410__not_fn_tI7is_zeroEES5_iNS2_19streaming_context_tIlLb1EEELS6_1EEEvT0_T1_T2_T3_T4_T5_T6_T7_iT8_NS1_7vsmem_tEE19static_temp_storage;
	add.s32 	%r1069, %r1068, %r1067;
	st.shared.u64 	[%r1069], %rd15;
$L__BB13_73:
	bar.sync 	0;
	setp.ge.u32 	%p445, %r1096, %r30;
	@%p445 bra 	$L__BB13_451;
	mov.u64 	%rd704, %rd260;
	ld.param.u8 	%rs2, [%rd704];
	ld.param.u64 	%rd705, [%rd704+24];
	cvta.to.global.u64 	%rd17, %rd705;
	add.s32 	%r1070, %r19, %r20;
	add.s32 	%r1071, %r1070, %r21;
	add.s32 	%r1072, %r1071, %r22;
	add.s32 	%r1073, %r1072, %r23;
	add.s32 	%r1074, %r1073, %r24;
	add.s32 	%r1075, %r1074, %r25;
	add.s32 	%r1076, %r1075, %r26;
	add.s32 	%r1077, %r1076, %r27;
	add.s32 	%r1078, %r1077, %r28;
	add.s32 	%r1079, %r1078, %r29;
	add.s32 	%r1080, %r1079, %r18;
	not.b32 	%r1081, %r1096;
	add.s32 	%r42, %r1080, %r1081;
	mul.hi.u32 	%r1082, %r42, -1431655765;
	shr.u32 	%r1083, %r1082, 8;
	add.s32 	%r43, %r1083, 1;
	and.b32  	%r1084, %r1083, 3;
	setp.eq.s32 	%p446, %r1084, 3;
	@%p446 bra 	$L__BB13_79;
	cvt.u64.u32 	%rd734, %r1096;
	shl.b32 	%r1085, %r1096, 3;
	mov.u32 	%r1086, _ZZN3cub18CUB_300001_SM_10006detail6select23DeviceSelectSweepKernelINS2_10policy_hubIlNS0_8NullTypeEiLb0ELNS0_10SelectImplE1EE10Policy1000EN6thrust24THRUST_300001_SM_1000_NS6detail15normal_iteratorINSA_10device_ptrIlEEEEPS5_SF_PlNS0_13ScanTileStateIiLb1EEEN4cuda3std3__410__not_fn_tI7is_zeroEES5_iNS2_19streaming_context_tIlLb1EEELS6_1EEEvT0_T1_T2_T3_T4_T5_T6_T7_iT8_NS1_7vsmem_tEE19static_temp_storage;
	add.s32 	%r1095, %r1086, %r1085;
	and.b32  	%r1087, %r43, 3;
	neg.s32 	%r1094, %r1087;
$L__BB13_76:
	.pragma "nounroll";
	setp.ne.s16 	%p447, %rs2, 0;
	mov.b64 	%rd735, 0;
	@%p447 bra 	$L__BB13_78;
	ld.global.u64 	%rd735, [%rd17];
$L__BB13_78:
	add.s64 	%rd707, %rd735, %rd734;
	shl.b64 	%rd708, %rd707, 3;
	add.s64 	%rd709, %rd4, %rd708;
	ld.shared.u64 	%rd710, [%r1095];
	st.global.u64 	[%rd709], %rd710;
	add.s64 	%rd734, %rd734, 384;
	cvt.u32.u64 	%r1096, %rd734;
	add.s32 	%r1095, %r1095, 3072;
	add.s32 	%r1094, %r1094, 1;
	setp.ne.s32 	%p448, %r1094, 0;
	@%p448 bra 	$L__BB13_76;
$L__BB13_79:
	setp.lt.u32 	%p449, %r42, 1152;
	@%p449 bra 	$L__BB13_451;
	mul.wide.u32 	%rd712, %r1096, 8;
	add.s64 	%rd23, %rd4, %rd712;
	shl.b32 	%r1088, %r1096, 3;
	mov.u32 	%r1089, _ZZN3cub18CUB_300001_SM_10006detail6select23DeviceSelectSweepKernelINS2_10policy_hubIlNS0_8NullTypeEiLb0ELNS0_10SelectImplE1EE10Policy1000EN6thrust24THRUST_300001_SM_1000_NS6detail15normal_iteratorINSA_10device_ptrIlEEEEPS5_SF_PlNS0_13ScanTileStateIiLb1EEEN4cuda3std3__410__not_fn_tI7is_zeroEES5_iNS2_19streaming_context_tIlLb1EEELS6_1EEEvT0_T1_T2_T3_T4_T5_T6_T7_iT8_NS1_7vsmem_tEE19static_temp_storage;
	add.s32 	%r1090, %r1088, %r1089;
	add.s32 	%r1097, %r1090, 6144;
	mov.b64 	%rd736, 0;
$L__BB13_81:
	setp.ne.s16 	%p450, %rs2, 0;
	mov.b64 	%rd737, 0;
	@%p450 bra 	$L__BB13_83;
	ld.global.u64 	%rd737, [%rd17];
$L__BB13_83:
	setp.ne.s16 	%p451, %rs2, 0;
	shl.b64 	%rd715, %rd737, 3;
	add.s64 	%rd716, %rd736, %rd715;
	add.s64 	%rd717, %rd23, %rd716;
	ld.shared.u64 	%rd718, [%r1097+-6144];
	st.global.u64 	[%rd717], %rd718;
	mov.b64 	%rd738, 0;
	@%p451 bra 	$L__BB13_85;
	ld.global.u64 	%rd738, [%rd17];
$L__BB13_85:
	setp.ne.s16 	%p452, %rs2, 0;
	shl.b64 	%rd720, %rd738, 3;
	add.s64 	%rd721, %rd736, %rd720;
	add.s64 	%rd722, %rd23, %rd721;
	ld.shared.u64 	%rd723, [%r1097+-3072];
	st.global.u64 	[%rd722+3072], %rd723;
	mov.b64 	%rd739, 0;
	@%p452 bra 	$L__BB13_87;
	ld.global.u64 	%rd739, [%rd17];
$L__BB13_87:
	setp.ne.s16 	%p453, %rs2, 0;
	shl.b64 	%rd725, %rd739, 3;
	add.s64 	%rd726, %rd736, %rd725;
	add.s64 	%rd727, %rd23, %rd726;
	ld.shared.u64 	%rd728, [%r1097];
	st.global.u64 	[%rd727+6144], %rd728;
	mov.b64 	%rd740, 0;
	@%p453 bra 	$L__BB13_89;
	ld.global.u64 	%rd740, [%rd17];
$L__BB13_89:
	shl.b64 	%rd729, %rd740, 3;
	add.s64 	%rd730, %rd736, %rd729;
	add.s64 	%rd731, %rd23, %rd730;
	ld.shared.u64 	%rd732, [%r1097+3072];
	st.global.u64 	[%rd731+9216], %rd732;
	add.s32 	%r1096, %r1096, 1536;
	add.s64 	%rd736, %rd736, 12288;
	add.s32 	%r1097, %r1097, 12288;
	setp.lt.s32 	%p454, %r1096, %r30;
	@%p454 bra 	$L__BB13_81;
	bra.uni 	$L__BB13_451;
$L__BB13_90:
	ld.param.u8 	%rs46, [%rd1];
	setp.eq.s16 	%p285, %rs46, 0;
	ld.param.u64 	%rd514, [%rd1+16];
	selp.b64 	%rd515, %rd514, 0, %p285;
	cvt.s64.s32 	%rd516, %r2;
	add.s64 	%rd517, %rd515, %rd516;
	mov.u32 	%r1110, %tid.x;
	and.b32  	%r748, %r1110, 31;
	and.b32  	%r749, %r1110, 992;
	mul.lo.s32 	%r750, %r749, 11;
	or.b32  	%r751, %r750, %r748;
	cvt.u64.u32 	%rd518, %r751;
	add.s64 	%rd519, %rd517, %rd518;
	shl.b64 	%rd520, %rd519, 3;
	add.s64 	%rd521, %rd3, %rd520;
	ld.global.u64 	%rd522, [%rd521];
	ld.global.u64 	%rd523, [%rd521+256];
	ld.global.u64 	%rd524, [%rd521+512];
	ld.global.u64 	%rd525, [%rd521+768];
	ld.global.u64 	%rd526, [%rd521+1024];
	ld.global.u64 	%rd527, [%rd521+1280];
	ld.global.u64 	%rd528, [%rd521+1536];
	ld.global.u64 	%rd529, [%rd521+1792];
	ld.global.u64 	%rd530, [%rd521+2048];
	ld.global.u64 	%rd531, [%rd521+2304];
	ld.global.u64 	%rd532, [%rd521+2560];
	// begin inline asm
	mov.u32 %r717, %laneid;
	// end inline asm
	shr.u32 	%r59, %r1110, 5;
	mad.lo.s32 	%r752, %r59, 352, %r717;
	shl.b32 	%r753, %r752, 3;
	mov.u32 	%r754, _ZZN3cub18CUB_300001_SM_10006detail6select23DeviceSelectSweepKernelINS2_10policy_hubIlNS0_8NullTypeEiLb0ELNS0_10SelectImplE1EE10Policy1000EN6thrust24THRUST_300001_SM_1000_NS6detail15normal_iteratorINSA_10device_ptrIlEEEEPS5_SF_PlNS0_13ScanTileStateIiLb1EEEN4cuda3std3__410__not_fn_tI7is_zeroEES5_iNS2_19streaming_context_tIlLb1EEELS6_1EEEvT0_T1_T2_T3_T4_T5_T6_T7_iT8_NS1_7vsmem_tEE19static_temp_storage;
	add.s32 	%r755, %r754, %r753;
	st.shared.u64 	[%r755], %rd522;
	st.shared.u64 	[%r755+256], %rd523;
	st.shared.u64 	[%r755+512], %rd524;
	st.shared.u64 	[%r755+768], %rd525;
	st.shared.u64 	[%r755+1024], %rd526;
	st.shared.u64 	[%r755+1280], %rd527;
	st.shared.u64 	[%r755+1536], %rd528;
	st.shared.u64 	[%r755+1792], %rd529;
	st.shared.u64 	[%r755+2048], %rd530;
	st.shared.u64 	[%r755+2304], %rd531;
	st.shared.u64 	[%r755+2560], %rd532;
	bar.warp.sync 	-1;
	mad.lo.s32 	%r756, %r717, 80, %r755;
	ld.shared.u64 	%rd56, [%r756];
	ld.shared.u64 	%rd57, [%r756+8];
	ld.shared.u64 	%rd58, [%r756+16];
	ld.shared.u64 	%rd59, [%r756+24];
	ld.shared.u64 	%rd60, [%r756+32];
	ld.shared.u64 	%rd61, [%r756+40];
	ld.shared.u64 	%rd62, [%r756+48];
	ld.shared.u64 	%rd63, [%r756+56];
	ld.shared.u64 	%rd64, [%r756+64];
	ld.shared.u64 	%rd65, [%r756+72];
	ld.shared.u64 	%rd66, [%r756+80];
	setp.ne.s64 	%p286, %rd56, 0;
	selp.u32 	%r60, 1, 0, %p286;
	setp.ne.s64 	%p287, %rd57, 0;
	selp.u32 	%r757, 1, 0, %p287;
	setp.ne.s64 	%p288, %rd58, 0;
	selp.u32 	%r758, 1, 0, %p288;
	setp.ne.s64 	%p289, %rd59, 0;
	selp.u32 	%r759, 1, 0, %p289;
	setp.ne.s64 	%p290, %rd60, 0;
	selp.u32 	%r760, 1, 0, %p290;
	setp.ne.s64 	%p291, %rd61, 0;
	selp.u32 	%r761, 1, 0, %p291;
	setp.ne.s64 	%p292, %rd62, 0;
	selp.u32 	%r762, 1, 0, %p292;
	setp.ne.s64 	%p293, %rd63, 0;
	selp.u32 	%r763, 1, 0, %p293;
	setp.ne.s64 	%p294, %rd64, 0;
	selp.u32 	%r764, 1, 0, %p294;
	setp.ne.s64 	%p295, %rd65, 0;
	selp.u32 	%r765, 1, 0, %p295;
	setp.ne.s64 	%p296, %rd66, 0;
	selp.u32 	%r766, 1, 0, %p296;
	bar.sync 	0;
	add.s32 	%r61, %r757, %r60;
	add.s32 	%r62, %r61, %r758;
	add.s32 	%r63, %r62, %r759;
	add.s32 	%r64, %r63, %r760;
	add.s32 	%r65, %r64, %r761;
	add.s32 	%r66, %r65, %r762;
	add.s32 	%r67, %r66, %r763;
	add.s32 	%r68, %r67, %r764;
	add.s32 	%r69, %r68, %r765;
	add.s32 	%r722, %r69, %r766;
	mov.b32 	%r720, 1;
	mov.b32 	%r745, 0;
	mov.b32 	%r747, -1;
	// begin inline asm
	{  .reg .s32 r0;  .reg .pred p;  shfl.sync.up.b32 r0|p, %r722, %r720, %r745, %r747;  @p add.s32 r0, r0, %r722;  mov.s32 %r718, r0;}
	// end inline asm
	mov.b32 	%r726, 2;
	// begin inline asm
	{  .reg .s32 r0;  .reg .pred p;  shfl.sync.up.b32 r0|p, %r718, %r726, %r745, %r747;  @p add.s32 r0, r0, %r718;  mov.s32 %r724, r0;}
	// end inline asm
	mov.b32 	%r732, 4;
	// begin inline asm
	{  .reg .s32 r0;  .reg .pred p;  shfl.sync.up.b32 r0|p, %r724, %r732, %r745, %r747;  @p add.s32 r0, r0, %r724;  mov.s32 %r730, r0;}
	// end inline asm
	mov.b32 	%r738, 8;
	// begin inline asm
	{  .reg .s32 r0;  .reg .pred p;  shfl.sync.up.b32 r0|p, %r730, %r738, %r745, %r747;  @p add.s32 r0, r0, %r730;  mov.s32 %r736, r0;}
	// end inline asm
	mov.b32 	%r744, 16;
	// begin inline asm
	{  .reg .s32 r0;  .reg .pred p;  shfl.sync.up.b32 r0|p, %r736, %r744, %r745, %r747;  @p add.s32 r0, r0, %r736;  mov.s32 %r742, r0;}
	// end inline asm
	setp.ne.s32 	%p297, %r717, 31;
	@%p297 bra 	$L__BB13_92;
	shl.b32 	%r767, %r59, 2;
	add.s32 	%r769, %r754, %r767;
	st.shared.u32 	[%r769], %r742;
$L__BB13_92:
	sub.s32 	%r770, %r742, %r722;
	bar.sync 	0;
	ld.shared.v4.u32 	{%r771, %r772, %r773, %r774}, [_ZZN3cub18CUB_300001_SM_10006detail6select23DeviceSelectSweepKernelINS2_10policy_hubIlNS0_8NullTypeEiLb0ELNS0_10SelectImplE1EE10Policy1000EN6thrust24THRUST_300001_SM_1000_NS6detail15normal_iteratorINSA_10device_ptrIlEEEEPS5_SF_PlNS0_13ScanTileStateIiLb1EEEN4cuda3std3__410__not_fn_tI7is_zeroEES5_iNS2_19streaming_context_tIlLb1EEELS6_1EEEvT0_T1_T2_T3_T4_T5_T6_T7_iT8_NS1_7vsmem_tEE19static_temp_storage];
	add.s32 	%r775, %r772, %r771;
	setp.eq.s32 	%p298, %r59, 2;
	selp.b32 	%r776, %r775, %r771, %p298;
	add.s32 	%r777, %r775, %r773;
	setp.eq.s32 	%p299, %r59, 3;
	selp.b32 	%r778, %r777, %r776, %p299;
	add.s32 	%r779, %r777, %r774;
	setp.eq.s32 	%p300, %r59, 4;
	selp.b32 	%r780, %r779, %r778, %p300;
	ld.shared.v4.u32 	{%r781, %r782, %r783, %r784}, [_ZZN3cub18CUB_300001_SM_10006detail6select23DeviceSelectSweepKernelINS2_10policy_hubIlNS0_8NullTypeEiLb0ELNS0_10SelectImplE1EE10Policy1000EN6thrust24THRUST_300001_SM_1000_NS6detail15normal_iteratorINSA_10device_ptrIlEEEEPS5_SF_PlNS0_13ScanTileStateIiLb1EEEN4cuda3std3__410__not_fn_tI7is_zeroEES5_iNS2_19streaming_context_tIlLb1EEELS6_1EEEvT0_T1_T2_T3_T4_T5_T6_T7_iT8_NS1_7vsmem_tEE19static_temp_storage+16];
	add.s32 	%r785, %r779, %r781;
	setp.eq.s32 	%p301, %r59, 5;
	selp.b32 	%r786, %r785, %r780, %p301;
	add.s32 	%r787, %r785, %r782;
	setp.eq.s32 	%p302, %r59, 6;
	selp.b32 	%r788, %r787, %r786, %p302;
	add.s32 	%r789, %r787, %r783;
	setp.eq.s32 	%p303, %r59, 7;
	selp.b32 	%r790, %r789, %r788, %p303;
	add.s32 	%r791, %r789, %r784;
	setp.eq.s32 	%p304, %r59, 8;
	selp.b32 	%r792, %r791, %r790, %p304;
	ld.shared.v4.u32 	{%r793, %r794, %r795, %r796}, [_ZZN3cub18CUB_300001_SM_10006detail6select23DeviceSelectSweepKernelINS2_10policy_hubIlNS0_8NullTypeEiLb0ELNS0_10SelectImplE1EE10Policy1000EN6thrust24THRUST_300001_SM_1000_NS6detail15normal_iteratorINSA_10device_ptrIlEEEEPS5_SF_PlNS0_13ScanTileStateIiLb1EEEN4cuda3std3__410__not_fn_tI7is_zeroEES5_iNS2_19streaming_context_tIlLb1EEELS6_1EEEvT0_T1_T2_T3_T4_T5_T6_T7_iT8_NS1_7vsmem_tEE19static_temp_storage+32];
	add.s32 	%r797, %r791, %r793;
	setp.eq.s32 	%p305, %r59, 9;
	selp.b32 	%r798, %r797, %r792, %p305;
	add.s32 	%r799, %r797, %r794;
	setp.eq.s32 	%p306, %r59, 10;
	selp.b32 	%r800, %r799, %r798, %p306;
	add.s32 	%r801, %r799, %r795;
	setp.eq.s32 	%p307, %r59, 11;
	selp.b32 	%r802, %r801, %r800, %p307;
	add.s32 	%r72, %r801, %r796;
	setp.gt.u32 	%p308, %r1110, 31;
	setp.lt.u32 	%p309, %r1110, 32;
	setp.eq.s32 	%p310, %r717, 0;
	selp.b32 	%r803, 0, %r770, %p310;
	add.s32 	%r1106, %r802, %r803;
	selp.b32 	%r74, %r770, %r1106, %p309;
	@%p308 bra 	$L__BB13_117;
	setp.ne.s32 	%p311, %r1110, 0;
	mul.wide.s32 	%rd533, %r1, 8;
	add.s64 	%rd67, %rd2, %rd533;
	@%p311 bra 	$L__BB13_95;
	st.shared.u32 	[_ZZN3cub18CUB_300001_SM_10006detail6select23DeviceSelectSweepKernelINS2_10policy_hubIlNS0_8NullTypeEiLb0ELNS0_10SelectImplE1EE10Policy1000EN6thrust24THRUST_300001_SM_1000_NS6detail15normal_iteratorINSA_10device_ptrIlEEEEPS5_SF_PlNS0_13ScanTileStateIiLb1EEEN4cuda3std3__410__not_fn_tI7is_zeroEES5_iNS2_19streaming_context_tIlLb1EEELS6_1EEEvT0_T1_T2_T3_T4_T5_T6_T7_iT8_NS1_7vsmem_tEE19static_temp_storage+76], %r72;
	add.s64 	%rd534, %rd67, 256;
	mov.b32 	%r804, 100;
	// begin inline asm
	st.relaxed.gpu.v2.u32 [%rd534], {%r804, %r72};
	// end inline asm
$L__BB13_95:
	not.b32 	%r806, %r1110;
	add.s32 	%r1103, %r1, %r806;
	mov.u32 	%r76, %nctaid.x;
	setp.gt.u32 	%p312, %r76, 499;
	@%p312 bra 	$L__BB13_97;
	membar.cta;
	bra.uni 	$L__BB13_98;
$L__BB13_97:
	mov.b32 	%r807, 1140;
	// begin inline asm
	nanosleep.u32 %r807;
	// end inline asm
$L__BB13_98:
	mul.wide.s32 	%rd536, %r1103, 8;
	add.s64 	%rd537, %rd2, %rd536;
	add.s64 	%rd535, %rd537, 256;
	// begin inline asm
	ld.relaxed.gpu.v2.u32 {%r1104, %r1100}, [%rd535];
	// end inline asm
$L__BB13_99:
	setp.eq.s32 	%p313, %r1104, 99;
	mov.b32 	%r810, -1;
	vote.sync.any.pred 	%p314, %p313, %r810;
	not.pred 	%p315, %p314;
	@%p315 bra 	$L__BB13_104;
	@%p312 bra 	$L__BB13_102;
	membar.cta;
	bra.uni 	$L__BB13_103;
$L__BB13_102:
	mov.b32 	%r956, 380;
	// begin inline asm
	nanosleep.u32 %r956;
	// end inline asm
$L__BB13_103:
	// begin inline asm
	ld.relaxed.gpu.v2.u32 {%r1104, %r1100}, [%rd535];
	// end inline asm
	bra.uni 	$L__BB13_99;
$L__BB13_104:
	setp.eq.s32 	%p316, %r1104, 101;
	mov.b32 	%r837, -1;
	vote.sync.ballot.b32 	%r838, %p316, %r837;
	// begin inline asm
	mov.u32 %r812, %lanemask_ge;
	// end inline asm
	and.b32  	%r839, %r838, %r812;
	or.b32  	%r840, %r839, -2147483648;
	add.s32 	%r841, %r840, -1;
	not.b32 	%r842, %r840;
	and.b32  	%r843, %r842, %r841;
	popc.b32 	%r816, %r843;
	mov.b32 	%r815, 1;
	// begin inline asm
	shfl.sync.down.b32 %r813, %r1100, %r815, %r816, %r837;
	// end inline asm
	setp.lt.s32 	%p318, %r717, %r816;
	selp.b32 	%r844, %r813, 0, %p318;
	add.s32 	%r819, %r844, %r1100;
	mov.b32 	%r820, 2;
	// begin inline asm
	shfl.sync.down.b32 %r818, %r819, %r820, %r816, %r837;
	// end inline asm
	add.s32 	%r86, %r717, 2;
	setp.gt.s32 	%p319, %r86, %r816;
	selp.b32 	%r845, 0, %r818, %p319;
	add.s32 	%r824, %r819, %r845;
	mov.b32 	%r825, 4;
	// begin inline asm
	shfl.sync.down.b32 %r823, %r824, %r825, %r816, %r837;
	// end inline asm
	add.s32 	%r87, %r717, 4;
	setp.gt.s32 	%p320, %r87, %r816;
	selp.b32 	%r846, 0, %r823, %p320;
	add.s32 	%r829, %r824, %r846;
	mov.b32 	%r830, 8;
	// begin inline asm
	shfl.sync.down.b32 %r828, %r829, %r830, %r816, %r837;
	// end inline asm
	add.s32 	%r88, %r717, 8;
	setp.gt.s32 	%p321, %r88, %r816;
	selp.b32 	%r847, 0, %r828, %p321;
	add.s32 	%r834, %r829, %r847;
	mov.b32 	%r835, 16;
	// begin inline asm
	shfl.sync.down.b32 %r833, %r834, %r835, %r816, %r837;
	// end inline asm
	add.s32 	%r89, %r717, 16;
	setp.gt.s32 	%p322, %r89, %r816;
	selp.b32 	%r848, 0, %r833, %p322;
	add.s32 	%r1101, %r834, %r848;
	add.s64 	%rd69, %rd2, 256;
$L__BB13_105:
	setp.ne.s32 	%p323, %r1104, 101;
	mov.b32 	%r849, -1;
	vote.sync.all.pred 	%p324, %p323, %r849;
	not.pred 	%p325, %p324;
	@%p325 bra 	$L__BB13_113;
	mul.wide.s32 	%rd623, %r1103, 8;
	add.s64 	%rd624, %rd69, %rd623;
	add.s64 	%rd622, %rd624, -256;
	// begin inline asm
	ld.relaxed.gpu.v2.u32 {%r1104, %r1105}, [%rd622];
	// end inline asm
$L__BB13_107:
	setp.eq.s32 	%p373, %r1104, 99;
	mov.b32 	%r914, -1;
	vote.sync.any.pred 	%p374, %p373, %r914;
	not.pred 	%p375, %p374;
	@%p375 bra 	$L__BB13_112;
	@%p312 bra 	$L__BB13_110;
	membar.cta;
	bra.uni 	$L__BB13_111;
$L__BB13_110:
	mov.b32 	%r953, 380;
	// begin inline asm
	nanosleep.u32 %r953;
	// end inline asm
$L__BB13_111:
	// begin inline asm
	ld.relaxed.gpu.v2.u32 {%r1104, %r1105}, [%rd622];
	// end inline asm
	bra.uni 	$L__BB13_107;
$L__BB13_112:
	setp.eq.s32 	%p376, %r1104, 101;
	mov.b32 	%r940, -1;
	vote.sync.ballot.b32 	%r941, %p376, %r940;
	and.b32  	%r942, %r941, %r812;
	or.b32  	%r943, %r942, -2147483648;
	add.s32 	%r944, %r943, -1;
	not.b32 	%r945, %r943;
	and.b32  	%r946, %r945, %r944;
	popc.b32 	%r919, %r946;
	mov.b32 	%r918, 1;
	// begin inline asm
	shfl.sync.down.b32 %r916, %r1105, %r918, %r919, %r940;
	// end inline asm
	setp.lt.s32 	%p378, %r717, %r919;
	selp.b32 	%r947, %r916, 0, %p378;
	add.s32 	%r922, %r947, %r1105;
	mov.b32 	%r923, 2;
	// begin inline asm
	shfl.sync.down.b32 %r921, %r922, %r923, %r919, %r940;
	// end inline asm
	setp.gt.s32 	%p379, %r86, %r919;
	selp.b32 	%r948, 0, %r921, %p379;
	add.s32 	%r927, %r922, %r948;
	mov.b32 	%r928, 4;
	// begin inline asm
	shfl.sync.down.b32 %r926, %r927, %r928, %r919, %r940;
	// end inline asm
	setp.gt.s32 	%p380, %r87, %r919;
	selp.b32 	%r949, 0, %r926, %p380;
	add.s32 	%r932, %r927, %r949;
	mov.b32 	%r933, 8;
	// begin inline asm
	shfl.sync.down.b32 %r931, %r932, %r933, %r919, %r940;
	// end inline asm
	setp.gt.s32 	%p381, %r88, %r919;
	selp.b32 	%r950, 0, %r931, %p381;
	add.s32 	%r937, %r932, %r950;
	mov.b32 	%r938, 16;
	// begin inline asm
	shfl.sync.down.b32 %r936, %r937, %r938, %r919, %r940;
	// end inline asm
	setp.gt.s32 	%p382, %r89, %r919;
	selp.b32 	%r951, 0, %r936, %p382;
	add.s32 	%r952, %r951, %r1101;
	add.s32 	%r1101, %r952, %r937;
	add.s32 	%r1103, %r1103, -32;
	bra.uni 	$L__BB13_105;
$L__BB13_113:
	setp.ne.s32 	%p326, %r1110, 0;
	@%p326 bra 	$L__BB13_115;
	add.s32 	%r852, %r1101, %r72;
	add.s64 	%rd538, %rd67, 256;
	mov.b32 	%r851, 101;
	// begin inline asm
	st.relaxed.gpu.v2.u32 [%rd538], {%r851, %r852};
	// end inline asm
	st.shared.u32 	[_ZZN3cub18CUB_300001_SM_10006detail6select23DeviceSelectSweepKernelINS2_10policy_hubIlNS0_8NullTypeEiLb0ELNS0_10SelectImplE1EE10Policy1000EN6thrust24THRUST_300001_SM_1000_NS6detail15normal_iteratorINSA_10device_ptrIlEEEEPS5_SF_PlNS0_13ScanTileStateIiLb1EEEN4cuda3std3__410__not_fn_tI7is_zeroEES5_iNS2_19streaming_context_tIlLb1EEELS6_1EEEvT0_T1_T2_T3_T4_T5_T6_T7_iT8_NS1_7vsmem_tEE19static_temp_storage+68], %r1101;
	st.shared.u32 	[_ZZN3cub18CUB_300001_SM_10006detail6select23DeviceSelectSweepKernelINS2_10policy_hubIlNS0_8NullTypeEiLb0ELNS0_10SelectImplE1EE10Policy1000EN6thrust24THRUST_300001_SM_1000_NS6detail15normal_iteratorINSA_10device_ptrIlEEEEPS5_SF_PlNS0_13ScanTileStateIiLb1EEEN4cuda3std3__410__not_fn_tI7is_zeroEES5_iNS2_19streaming_context_tIlLb1EEELS6_1EEEvT0_T1_T2_T3_T4_T5_T6_T7_iT8_NS1_7vsmem_tEE19static_temp_storage+72], %r852;
$L__BB13_115:
	setp.ne.s32 	%p327, %r717, 0;
	mov.u32 	%r1106, %r74;
	@%p327 bra 	$L__BB13_117;
	st.shared.u32 	[_ZZN3cub18CUB_300001_SM_10006detail6select23DeviceSelectSweepKernelINS2_10policy_hubIlNS0_8NullTypeEiLb0ELNS0_10SelectImplE1EE10Policy1000EN6thrust24THRUST_300001_SM_1000_NS6detail15normal_iteratorINSA_10device_ptrIlEEEEPS5_SF_PlNS0_13ScanTileStateIiLb1EEEN4cuda3std3__410__not_fn_tI7is_zeroEES5_iNS2_19streaming_context_tIlLb1EEELS6_1EEEvT0_T1_T2_T3_T4_T5_T6_T7_iT8_NS1_7vsmem_tEE19static_temp_storage+60], %r1101;
	mov.u32 	%r1106, %r1101;
$L__BB13_117:
	mov.u64 	%rd71, %rd260;
	bar.sync 	0;
	setp.eq.s32 	%p328, %r1110, 0;
	ld.shared.u32 	%r853, [_ZZN3cub18CUB_300001_SM_10006detail6select23DeviceSelectSweepKernelINS2_10policy_hubIlNS0_8NullTypeEiLb0ELNS0_10SelectImplE1EE10Policy1000EN6thrust24THRUST_300001_SM_1000_NS6detail15normal_iteratorINSA_10device_ptrIlEEEEPS5_SF_PlNS0_13ScanTileStateIiLb1EEEN4cuda3std3__410__not_fn_tI7is_zeroEES5_iNS2_19streaming_context_tIlLb1EEELS6_1EEEvT0_T1_T2_T3_T4_T5_T6_T7_iT8_NS1_7vsmem_tEE19static_temp_storage+60];
	.pragma "used_bytes_mask 61680";
	ld.shared.v4.u32 	{%r854, %r105, %r855, %r106}, [_ZZN3cub18CUB_300001_SM_10006detail6select23DeviceSelectSweepKernelINS2_10policy_hubIlNS0_8NullTypeEiLb0ELNS0_10SelectImplE1EE10Policy1000EN6thrust24THRUST_300001_SM_1000_NS6detail15normal_iteratorINSA_10device_ptrIlEEEEPS5_SF_PlNS0_13ScanTileStateIiLb1EEEN4cuda3std3__410__not_fn_tI7is_zeroEES5_iNS2_19streaming_context_tIlLb1EEELS6_1EEEvT0_T1_T2_T3_T4_T5_T6_T7_iT8_NS1_7vsmem_tEE19static_temp_storage+64];
	selp.b32 	%r856, 0, %r853, %p328;
	add.s32 	%r107, %r856, %r1106;
	add.s32 	%r108, %r107, %r60;
	add.s32 	%r109, %r61, %r107;
	add.s32 	%r110, %r62, %r107;
	add.s32 	%r111, %r63, %r107;
	add.s32 	%r112, %r64, %r107;
	add.s32 	%r113, %r65, %r107;
	add.s32 	%r114, %r66, %r107;
	add.s32 	%r115, %r67, %r107;
	add.s32 	%r116, %r68, %r107;
	add.s32 	%r117, %r69, %r107;
	setp.gt.s32 	%p329, %r106, 384;
	@%p329 bra 	$L__BB13_162;
	setp.ne.s64 	%p330, %rd56, 0;
	ld.param.u8 	%rs3, [%rd71];
	ld.param.u64 	%rd539, [%rd71+24];
	cvta.to.global.u64 	%rd72, %rd539;
	@%p330 bra 	$L__BB13_119;
	bra.uni 	$L__BB13_122;
$L__BB13_119:
	setp.ne.s16 	%p331, %rs3, 0;
	mov.b64 	%rd757, 0;
	@%p331 bra 	$L__BB13_121;
	ld.global.u64 	%rd757, [%rd72];
$L__BB13_121:
	cvt.s64.s32 	%rd541, %r107;
	add.s64 	%rd542, %rd757, %rd541;
	shl.b64 	%rd543, %rd542, 3;
	add.s64 	%rd544, %rd4, %rd543;
	st.global.u64 	[%rd544], %rd56;
$L__BB13_122:
	setp.eq.s64 	%p332, %rd57, 0;
	@%p332 bra 	$L__BB13_126;
	setp.ne.s16 	%p333, %rs3, 0;
	mov.b64 	%rd758, 0;
	@%p333 bra 	$L__BB13_125;
	ld.global.u64 	%rd758, [%rd72];
$L__BB13_125:
	cvt.s64.s32 	%rd546, %r108;
	add.s64 	%rd547, %rd758, %rd546;
	shl.b64 	%rd548, %rd547, 3;
	add.s64 	%rd549, %rd4, %rd548;
	st.global.u64 	[%rd549], %rd57;
$L__BB13_126:
	setp.eq.s64 	%p334, %rd58, 0;
	@%p334 bra 	$L__BB13_130;
	setp.ne.s16 	%p335, %rs3, 0;
	mov.b64 	%rd759, 0;
	@%p335 bra 	$L__BB13_129;
	ld.global.u64 	%rd759, [%rd72];
$L__BB13_129:
	cvt.s64.s32 	%rd551, %r109;
	add.s64 	%rd552, %rd759, %rd551;
	shl.b64 	%rd553, %rd552, 3;
	add.s64 	%rd554, %rd4, %rd553;
	st.global.u64 	[%rd554], %rd58;
$L__BB13_130:
	setp.eq.s64 	%p336, %rd59, 0;
	@%p336 bra 	$L__BB13_134;
	setp.ne.s16 	%p337, %rs3, 0;
	mov.b64 	%rd760, 0;
	@%p337 bra 	$L__BB13_133;
	ld.global.u64 	%rd760, [%rd72];
$L__BB13_133:
	cvt.s64.s32 	%rd556, %r110;
	add.s64 	%rd557, %rd760, %rd556;
	shl.b64 	%rd558, %rd557, 3;
	add.s64 	%rd559, %rd4, %rd558;
	st.global.u64 	[%rd559], %rd59;
$L__BB13_134:
	setp.eq.s64 	%p338, %rd60, 0;
	@%p338 bra 	$L__BB13_138;
	setp.ne.s16 	%p339, %rs3, 0;
	mov.b64 	%rd761, 0;
	@%p339 bra 	$L__BB13_137;
	ld.global.u64 	%rd761, [%rd72];
$L__BB13_137:
	cvt.s64.s32 	%rd561, %r111;
	add.s64 	%rd562, %rd761, %rd561;
	shl.b64 	%rd563, %rd562, 3;
	add.s64 	%rd564, %rd4, %rd563;
	st.global.u64 	[%rd564], %rd60;
$L__BB13_138:
	setp.eq.s64 	%p340, %rd61, 0;
	@%p340 bra 	$L__BB13_142;
	setp.ne.s16 	%p341, %rs3, 0;
	mov.b64 	%rd762, 0;
	@%p341 bra 	$L__BB13_141;
	ld.global.u64 	%rd762, [%rd72];
$L__BB13_141:
	cvt.s64.s32 	%rd566, %r112;
	add.s64 	%rd567, %rd762, %rd566;
	shl.b64 	%rd568, %rd567, 3;
	add.s64 	%rd569, %rd4, %rd568;
	st.global.u64 	[%rd569], %rd61;
$L__BB13_142:
	setp.eq.s64 	%p342, %rd62, 0;
	@%p342 bra 	$L__BB13_146;
	setp.ne.s16 	%p343, %rs3, 0;
	mov.b64 	%rd763, 0;
	@%p343 bra 	$L__BB13_145;
	ld.global.u64 	%rd763, [%rd72];
$L__BB13_145:
	cvt.s64.s32 	%rd571, %r113;
	add.s64 	%rd572, %rd763, %rd571;
	shl.b64 	%rd573, %rd572, 3;
	add.s64 	%rd574, %rd4, %rd573;
	st.global.u64 	[%rd574], %rd62;
$L__BB13_146:
	setp.eq.s64 	%p344, %rd63, 0;
	@%p344 bra 	$L__BB13_150;
	setp.ne.s16 	%p345, %rs3, 0;
	mov.b64 	%rd764, 0;
	@%p345 bra 	$L__BB13_149;
	ld.global.u64 	%rd764, [%rd72];
$L__BB13_149:
	cvt.s64.s32 	%rd576, %r114;
	add.s64 	%rd577, %rd764, %rd576;
	shl.b64 	%rd578, %rd577, 3;
	add.s64 	%rd579, %rd4, %rd578;
	st.global.u64 	[%rd579], %rd63;
$L__BB13_150:
	setp.eq.s64 	%p346, %rd64, 0;
	@%p346 bra 	$L__BB13_154;
	setp.ne.s16 	%p347, %rs3, 0;
	mov.b64 	%rd765, 0;
	@%p347 bra 	$L__BB13_153;
	ld.global.u64 	%rd765, [%rd72];
$L__BB13_153:
	cvt.s64.s32 	%rd581, %r115;
	add.s64 	%rd582, %rd765, %rd581;
	shl.b64 	%rd583, %rd582, 3;
	add.s64 	%rd584, %rd4, %rd583;
	st.global.u64 	[%rd584], %rd64;
$L__BB13_154:
	setp.eq.s64 	%p348, %rd65, 0;
	@%p348 bra 	$L__BB13_158;
	setp.ne.s16 	%p349, %rs3, 0;
	mov.b64 	%rd766, 0;
	@%p349 bra 	$L__BB13_157;
	ld.global.u64 	%rd766, [%rd72];
$L__BB13_157:
	cvt.s64.s32 	%rd586, %r116;
	add.s64 	%rd587, %rd766, %rd586;
	shl.b64 	%rd588, %rd587, 3;
	add.s64 	%rd589, %rd4, %rd588;
	st.global.u64 	[%rd589], %rd65;
$L__BB13_158:
	setp.eq.s64 	%p350, %rd66, 0;
	@%p350 bra 	$L__BB13_451;
	setp.ne.s16 	%p351, %rs3, 0;
	mov.b64 	%rd767, 0;
	@%p351 bra 	$L__BB13_161;
	ld.global.u64 	%rd767, [%rd72];
$L__BB13_161:
	cvt.s64.s32 	%rd591, %r117;
	add.s64 	%rd592, %rd767, %rd591;
	shl.b64 	%rd593, %rd592, 3;
	add.s64 	%rd594, %rd4, %rd593;
	st.global.u64 	[%rd594], %rd66;
	bra.uni 	$L__BB13_451;
$L__BB13_162:
	setp.eq.s64 	%p352, %rd56, 0;
	bar.sync 	0;
	@%p352 bra 	$L__BB13_164;
	sub.s32 	%r857, %r107, %r105;
	shl.b32 	%r858, %r857, 3;
	mov.u32 	%r859, _ZZN3cub18CUB_300001_SM_10006detail6select23DeviceSelectSweepKernelINS2_10policy_hubIlNS0_8NullTypeEiLb0ELNS0_10SelectImplE1EE10Policy1000EN6thrust24THRUST_300001_SM_1000_NS6detail15normal_iteratorINSA_10device_ptrIlEEEEPS5_SF_PlNS0_13ScanTileStateIiLb1EEEN4cuda3std3__410__not_fn_tI7is_zeroEES5_iNS2_19streaming_context_tIlLb1EEELS6_1EEEvT0_T1_T2_T3_T4_T5_T6_T7_iT8_NS1_7vsmem_tEE19static_temp_storage;
	add.s32 	%r860, %r859, %r858;
	st.shared.u64 	[%r860], %rd56;
$L__BB13_164:
	setp.eq.s64 	%p353, %rd57, 0;
	@%p353 bra 	$L__BB13_166;
	sub.s32 	%r861, %r108, %r105;
	shl.b32 	%r862, %r861, 3;
	mov.u32 	%r863, _ZZN3cub18CUB_300001_SM_10006detail6select23DeviceSelectSweepKernelINS2_10policy_hubIlNS0_8NullTypeEiLb0ELNS0_10SelectImplE1EE10Policy1000EN6thrust24THRUST_300001_SM_1000_NS6detail15normal_iteratorINSA_10device_ptrIlEEEEPS5_SF_PlNS0_13ScanTileStateIiLb1EEEN4cuda3std3__410__not_fn_tI7is_zeroEES5_iNS2_19streaming_context_tIlLb1EEELS6_1EEEvT0_T1_T2_T3_T4_T5_T6_T7_iT8_NS1_7vsmem_tEE19static_temp_storage;
	add.s32 	%r864, %r863, %r862;
	st.shared.u64 	[%r864], %rd57;
$L__BB13_166:
	setp.eq.s64 	%p354, %rd58, 0;
	@%p354 bra 	$L__BB13_168;
	sub.s32 	%r865, %r109, %r105;
	shl.b32 	%r866, %r865, 3;
	mov.u32 	%r867, _ZZN3cub18CUB_300001_SM_10006detail6select23DeviceSelectSweepKernelINS2_10policy_hubIlNS0_8NullTypeEiLb0ELNS0_10SelectImplE1EE10Policy1000EN6thrust24THRUST_300001_SM_1000_NS6detail15normal_iteratorINSA_10device_ptrIlEEEEPS5_SF_PlNS0_13ScanTileStateIiLb1EEEN4cuda3std3__410__not_fn_tI7is_zeroEES5_iNS2_19streaming_context_tIlLb1EEELS6_1EEEvT0_T1_T2_T3_T4_T5_T6_T7_iT8_NS1_7vsmem_tEE19static_temp_storage;
	add.s32 	%r868, %r867, %r866;
	st.shared.u64 	[%r868], %rd58;
$L__BB13_168:
	setp.eq.s64 	%p355, %rd59, 0;
	@%p355 bra 	$L__BB13_170;
	sub.s32 	%r869, %r110, %r105;
	shl.b32 	%r870, %r869, 3;
	mov.u32 	%r871, _ZZN3cub18CUB_300001_SM_10006detail6select23DeviceSelectSweepKernelINS2_10policy_hubIlNS0_8NullTypeEiLb0ELNS0_10SelectImplE1EE10Policy1000EN6thrust24THRUST_300001_SM_1000_NS6detail15normal_iteratorINSA_10device_ptrIlEEEEPS5_SF_PlNS0_13ScanTileStateIiLb1EEEN4cuda3std3__410__not_fn_tI7is_zeroEES5_iNS2_19streaming_context_tIlLb1EEELS6_1EEEvT0_T1_T2_T3_T4_T5_T6_T7_iT8_NS1_7vsmem_tEE19static_temp_storage;
	add.s32 	%r872, %r871, %r870;
	st.shared.u64 	[%r872], %rd59;
$L__BB13_170:
	setp.eq.s64 	%p356, %rd60, 0;
	@%p356 bra 	$L__BB13_172;
	sub.s32 	%r873, %r111, %r105;
	shl.b32 	%r874, %r873, 3;
	mov.u32 	%r875, _ZZN3cub18CUB_300001_SM_10006detail6select23DeviceSelectSweepKernelINS2_10policy_hubIlNS0_8NullTypeEiLb0ELNS0_10SelectImplE1EE10Policy1000EN6thrust24THRUST_300001_SM_1000_NS6detail15normal_iteratorINSA_10device_ptrIlEEEEPS5_SF_PlNS0_13ScanTileStateIiLb1EEEN4cuda3std3__410__not_fn_tI7is_zeroEES5_iNS2_19streaming_context_tIlLb1EEELS6_1EEEvT0_T1_T2_T3_T4_T5_T6_T7_iT8_NS1_7vsmem_tEE19static_temp_storage;
	add.s32 	%r876, %r875, %r874;
	st.shared.u64 	[%r876], %rd60;
$L__BB13_172:
	setp.eq.s64 	%p357, %rd61, 0;
	@%p357 bra 	$L__BB13_174;
	sub.s32 	%r877, %r112, %r105;
	shl.b32 	%r878, %r877, 3;
	mov.u32 	%r879, _ZZN3cub18CUB_300001_SM_10006detail6select23DeviceSelectSweepKernelINS2_10policy_hubIlNS0_8NullTypeEiLb0ELNS0_10SelectImplE1EE10Policy1000EN6thrust24THRUST_300001_SM_1000_NS6detail15normal_iteratorINSA_10device_ptrIlEEEEPS5_SF_PlNS0_13ScanTileStateIiLb1EEEN4cuda3std3__410__not_fn_tI7is_zeroEES5_iNS2_19streaming_context_tIlLb1EEELS6_1EEEvT0_T1_T2_T3_T4_T5_T6_T7_iT8_NS1_7vsmem_tEE19static_temp_storage;
	add.s32 	%r880, %r879, %r878;
	st.shared.u64 	[%r880], %rd61;
$L__BB13_174:
	setp.eq.s64 	%p358, %rd62, 0;
	@%p358 bra 	$L__BB13_176;
	sub.s32 	%r881, %r113, %r105;
	shl.b32 	%r882, %r881, 3;
	mov.u32 	%r883, _ZZN3cub18CUB_300001_SM_10006detail6select23DeviceSelectSweepKernelINS2_10policy_hubIlNS0_8NullTypeEiLb0ELNS0_10SelectImplE1EE10Policy1000EN6thrust24THRUST_300001_SM_1000_NS6detail15normal_iteratorINSA_10device_ptrIlEEEEPS5_SF_PlNS0_13ScanTileStateIiLb1EEEN4cuda3std3__410__not_fn_tI7is_zeroEES5_iNS2_19streaming_context_tIlLb1EEELS6_1EEEvT0_T1_T2_T3_T4_T5_T6_T7_iT8_NS1_7vsmem_tEE19static_temp_storage;
	add.s32 	%r884, %r883, %r882;
	st.shared.u64 	[%r884], %rd62;
$L__BB13_176:
	setp.eq.s64 	%p359, %rd63, 0;
	@%p359 bra 	$L__BB13_178;
	sub.s32 	%r885, %r114, %r105;
	shl.b32 	%r886, %r885, 3;
	mov.u32 	%r887, _ZZN3cub18CUB_300001_SM_10006detail6select23DeviceSelectSweepKernelINS2_10policy_hubIlNS0_8NullTypeEiLb0ELNS0_10SelectImplE1EE10Policy1000EN6thrust24THRUST_300001_SM_1000_NS6detail15normal_iteratorINSA_10device_ptrIlEEEEPS5_SF_PlNS0_13ScanTileStateIiLb1EEEN4cuda3std3__410__not_fn_tI7is_zeroEES5_iNS2_19streaming_context_tIlLb1EEELS6_1EEEvT0_T1_T2_T3_T4_T5_T6_T7_iT8_NS1_7vsmem_tEE19static_temp_storage;
	add.s32 	%r888, %r887, %r886;
	st.shared.u64 	[%r888], %rd63;
$L__BB13_178:
	setp.eq.s64 	%p360, %rd64, 0;
	@%p360 bra 	$L__BB13_180;
	sub.s32 	%r889, %r115, %r105;
	shl.b32 	%r890, %r889, 3;
	mov.u32 	%r891, _ZZN3cub18CUB_300001_SM_10006detail6select23DeviceSelectSweepKernelINS2_10policy_hubIlNS0_8NullTypeEiLb0ELNS0_10SelectImplE1EE10Policy1000EN6thrust24THRUST_300001_SM_1000_NS6detail15normal_iteratorINSA_10device_ptrIlEEEEPS5_SF_PlNS0_13ScanTileStateIiLb1EEEN4cuda3std3__410__not_fn_tI7is_zeroEES5_iNS2_19streaming_context_tIlLb1EEELS6_1EEEvT0_T1_T2_T3_T4_T5_T6_T7_iT8_NS1_7vsmem_tEE19static_temp_storage;
	add.s32 	%r892, %r891, %r890;
	st.shared.u64 	[%r892], %rd64;
$L__BB13_180:
	setp.eq.s64 	%p361, %rd65, 0;
	@%p361 bra 	$L__BB13_182;
	sub.s32 	%r893, %r116, %r105;
	shl.b32 	%r894, %r893, 3;
	mov.u32 	%r895, _ZZN3cub18CUB_300001_SM_10006detail6select23DeviceSelectSweepKernelINS2_10policy_hubIlNS0_8NullTypeEiLb0ELNS0_10SelectImplE1EE10Policy1000EN6thrust24THRUST_300001_SM_1000_NS6detail15normal_iteratorINSA_10device_ptrIlEEEEPS5_SF_PlNS0_13ScanTileStateIiLb1EEEN4cuda3std3__410__not_fn_tI7is_zeroEES5_iNS2_19streaming_context_tIlLb1EEELS6_1EEEvT0_T1_T2_T3_T4_T5_T6_T7_iT8_NS1_7vsmem_tEE19static_temp_storage;
	add.s32 	%r896, %r895, %r894;
	st.shared.u64 	[%r896], %rd65;
$L__BB13_182:
	setp.eq.s64 	%p362, %rd66, 0;
	@%p362 bra 	$L__BB13_184;
	sub.s32 	%r897, %r117, %r105;
	shl.b32 	%r898, %r897, 3;
	mov.u32 	%r899, _ZZN3cub18CUB_300001_SM_10006detail6select23DeviceSelectSweepKernelINS2_10policy_hubIlNS0_8NullTypeEiLb0ELNS0_10SelectImplE1EE10Policy1000EN6thrust24THRUST_300001_SM_1000_NS6detail15normal_iteratorINSA_10device_ptrIlEEEEPS5_SF_PlNS0_13ScanTileStateIiLb1EEEN4cuda3std3__410__not_fn_tI7is_zeroEES5_iNS2_19streaming_context_tIlLb1EEELS6_1EEEvT0_T1_T2_T3_T4_T5_T6_T7_iT8_NS1_7vsmem_tEE19static_temp_storage;
	add.s32 	%r900, %r899, %r898;
	st.shared.u64 	[%r900], %rd66;
$L__BB13_184:
	bar.sync 	0;
	setp.ge.s32 	%p363, %r1110, %r106;
	@%p363 bra 	$L__BB13_451;
	ld.param.u8 	%rs4, [%rd71];
	ld.param.u64 	%rd595, [%rd71+24];
	cvta.to.global.u64 	%rd73, %rd595;
	not.b32 	%r901, %r1110;
	add.s32 	%r118, %r106, %r901;
	mul.hi.u32 	%r902, %r118, -1431655765;
	shr.u32 	%r903, %r902, 8;
	add.s32 	%r119, %r903, 1;
	and.b32  	%r904, %r903, 3;
	setp.eq.s32 	%p364, %r904, 3;
	@%p364 bra 	$L__BB13_190;
	and.b32  	%r905, %r119, 3;
	add.s32 	%r1109, %r105, %r1110;
	shl.b32 	%r906, %r1110, 3;
	mov.u32 	%r907, _ZZN3cub18CUB_300001_SM_10006detail6select23DeviceSelectSweepKernelINS2_10policy_hubIlNS0_8NullTypeEiLb0ELNS0_10SelectImplE1EE10Policy1000EN6thrust24THRUST_300001_SM_1000_NS6detail15normal_iteratorINSA_10device_ptrIlEEEEPS5_SF_PlNS0_13ScanTileStateIiLb1EEEN4cuda3std3__410__not_fn_tI7is_zeroEES5_iNS2_19streaming_context_tIlLb1EEELS6_1EEEvT0_T1_T2_T3_T4_T5_T6_T7_iT8_NS1_7vsmem_tEE19static_temp_storage;
	add.s32 	%r1108, %r907, %r906;
	neg.s32 	%r1107, %r905;
	mad.lo.s32 	%r1110, %r905, 384, %r1110;
$L__BB13_187:
	.pragma "nounroll";
	setp.ne.s16 	%p365, %rs4, 0;
	mov.b64 	%rd752, 0;
	@%p365 bra 	$L__BB13_189;
	ld.global.u64 	%rd752, [%rd73];
$L__BB13_189:
	cvt.s64.s32 	%rd597, %r1109;
	add.s64 	%rd598, %rd752, %rd597;
	shl.b64 	%rd599, %rd598, 3;
	add.s64 	%rd600, %rd4, %rd599;
	ld.shared.u64 	%rd601, [%r1108];
	st.global.u64 	[%rd600], %rd601;
	add.s32 	%r1109, %r1109, 384;
	add.s32 	%r1108, %r1108, 3072;
	add.s32 	%r1107, %r1107, 1;
	setp.ne.s32 	%p366, %r1107, 0;
	@%p366 bra 	$L__BB13_187;
$L__BB13_190:
	setp.lt.u32 	%p367, %r118, 1152;
	@%p367 bra 	$L__BB13_451;
	add.s32 	%r1112, %r105, %r1110;
	shl.b32 	%r908, %r1110, 3;
	mov.u32 	%r909, _ZZN3cub18CUB_300001_SM_10006detail6select23DeviceSelectSweepKernelINS2_10policy_hubIlNS0_8NullTypeEiLb0ELNS0_10SelectImplE1EE10Policy1000EN6thrust24THRUST_300001_SM_1000_NS6detail15normal_iteratorINSA_10device_ptrIlEEEEPS5_SF_PlNS0_13ScanTileStateIiLb1EEEN4cuda3std3__410__not_fn_tI7is_zeroEES5_iNS2_19streaming_context_tIlLb1EEELS6_1EEEvT0_T1_T2_T3_T4_T5_T6_T7_iT8_NS1_7vsmem_tEE19static_temp_storage;
	add.s32 	%r910, %r908, %r909;
	add.s32 	%r1111, %r910, 6144;
$L__BB13_192:
	setp.ne.s16 	%p368, %rs4, 0;
	cvt.s64.s32 	%rd76, %r1112;
	mov.b64 	%rd753, 0;
	@%p368 bra 	$L__BB13_194;
	ld.global.u64 	%rd753, [%rd73];
$L__BB13_194:
	setp.ne.s16 	%p369, %rs4, 0;
	add.s64 	%rd604, %rd753, %rd76;
	shl.b64 	%rd605, %rd604, 3;
	add.s64 	%rd606, %rd4, %rd605;
	ld.shared.u64 	%rd607, [%r1111+-6144];
	st.global.u64 	[%rd606], %rd607;
	mov.b64 	%rd754, 0;
	@%p369 bra 	$L__BB13_196;
	ld.global.u64 	%rd754, [%rd73];
$L__BB13_196:
	setp.ne.s16 	%p370, %rs4, 0;
	add.s64 	%rd609, %rd754, %rd76;
	shl.b64 	%rd610, %rd609, 3;
	add.s64 	%rd611, %rd4, %rd610;
	ld.shared.u64 	%rd612, [%r1111+-3072];
	st.global.u64 	[%rd611+3072], %rd612;
	mov.b64 	%rd755, 0;
	@%p370 bra 	$L__BB13_198;
	ld.global.u64 	%rd755, [%rd73];
$L__BB13_198:
	setp.ne.s16 	%p371, %rs4, 0;
	add.s64 	%rd614, %rd755, %rd76;
	shl.b64 	%rd615, %rd614, 3;
	add.s64 	%rd616, %rd4, %rd615;
	ld.shared.u64 	%rd617, [%r1111];
	st.global.u64 	[%rd616+6144], %rd617;
	mov.b64 	%rd756, 0;
	@%p371 bra 	$L__BB13_200;
	ld.global.u64 	%rd756, [%rd73];
$L__BB13_200:
	cvt.u32.u64 	%r911, %rd76;
	add.s64 	%rd618, %rd756, %rd76;
	shl.b64 	%rd619, %rd618, 3;
	add.s64 	%rd620, %rd4, %rd619;
	ld.shared.u64 	%rd621, [%r1111+3072];
	st.global.u64 	[%rd620+9216], %rd621;
	add.s32 	%r1110, %r1110, 1536;
	add.s32 	%r1112, %r911, 1536;
	add.s32 	%r1111, %r1111, 12288;
	setp.lt.s32 	%p372, %r1110, %r106;
	@%p372 bra 	$L__BB13_192;
	bra.uni 	$L__BB13_451;
$L__BB13_201:
	ld.param.u32 	%r1091, [_ZN3cub18CUB_300001_SM_10006detail6select23DeviceSelectSweepKernelINS2_10policy_hubIlNS0_8NullTypeEiLb0ELNS0_10SelectImplE1EE10Policy1000EN6thrust24THRUST_300001_SM_1000_NS6detail15normal_iteratorINSA_10device_ptrIlEEEEPS5_SF_PlNS0_13ScanTileStateIiLb1EEEN4cuda3std3__410__not_fn_tI7is_zeroEES5_iNS2_19streaming_context_tIlLb1EEELS6_1EEEvT0_T1_T2_T3_T4_T5_T6_T7_iT8_NS1_7vsmem_tE_param_7];
	sub.s32 	%r139, %r1091, %r2;
	setp.ne.s32 	%p24, %r1, 0;
	@%p24 bra 	$L__BB13_310;
	ld.param.u8 	%rs26, [%rd1];
	setp.eq.s16 	%p168, %rs26, 0;
	ld.param.u64 	%rd387, [%rd1+16];
	selp.b64 	%rd388, %rd387, 0, %p168;
	cvt.u64.u32 	%rd389, %r2;
	add.s64 	%rd390, %rd388, %rd389;
	mov.u32 	%r1116, %tid.x;
	and.b32  	%r563, %r1116, 31;
	and.b32  	%r564, %r1116, 992;
	mul.lo.s32 	%r565, %r564, 11;
	or.b32  	%r141, %r565, %r563;
	setp.ge.s32 	%p169, %r141, %r139;
	cvt.u64.u32 	%rd391, %r141;
	add.s64 	%rd392, %rd390, %rd391;
	shl.b64 	%rd393, %rd392, 3;
	add.s64 	%rd107, %rd3, %rd393;
	@%p169 bra 	$L__BB13_204;
	ld.global.u64 	%rd768, [%rd107];
$L__BB13_204:
	add.s32 	%r566, %r141, 32;
	setp.ge.s32 	%p170, %r566, %r139;
	@%p170 bra 	$L__BB13_206;
	ld.global.u64 	%rd769, [%rd107+256];
$L__BB13_206:
	add.s32 	%r567, %r141, 64;
	setp.ge.s32 	%p171, %r567, %r139;
	@%p171 bra 	$L__BB13_208;
	ld.global.u64 	%rd770, [%rd107+512];
$L__BB13_208:
	add.s32 	%r568, %r141, 96;
	setp.ge.s32 	%p172, %r568, %r139;
	@%p172 bra 	$L__BB13_210;
	ld.global.u64 	%rd771, [%rd107+768];
$L__BB13_210:
	add.s32 	%r569, %r141, 128;
	setp.ge.s32 	%p173, %r569, %r139;
	@%p173 bra 	$L__BB13_212;
	ld.global.u64 	%rd772, [%rd107+1024];
$L__BB13_212:
	add.s32 	%r570, %r141, 160;
	setp.ge.s32 	%p174, %r570, %r139;
	@%p174 bra 	$L__BB13_214;
	ld.global.u64 	%rd773, [%rd107+1280];
$L__BB13_214:
	add.s32 	%r571, %r141, 192;
	setp.ge.s32 	%p175, %r571, %r139;
	@%p175 bra 	$L__BB13_216;
	ld.global.u64 	%rd774, [%rd107+1536];
$L__BB13_216:
	add.s32 	%r572, %r141, 224;
	setp.ge.s32 	%p176, %r572, %r139;
	@%p176 bra 	$L__BB13_218;
	ld.global.u64 	%rd775, [%rd107+1792];
$L__BB13_218:
	add.s32 	%r573, %r141, 256;
	setp.ge.s32 	%p177, %r573, %r139;
	@%p177 bra 	$L__BB13_220;
	ld.global.u64 	%rd776, [%rd107+2048];
$L__BB13_220:
	add.s32 	%r574, %r141, 288;
	setp.ge.s32 	%p178, %r574, %r139;
	@%p178 bra 	$L__BB13_222;
	ld.global.u64 	%rd777, [%rd107+2304];
$L__BB13_222:
	add.s32 	%r575, %r141, 320;
	setp.ge.s32 	%p179, %r575, %r139;
	@%p179 bra 	$L__BB13_224;
	ld.global.u64 	%rd778, [%rd107+2560];
$L__BB13_224:
	// begin inline asm
	mov.u32 %r576, %laneid;
	// end inline asm
	shr.u32 	%r143, %r1116, 5;
	mad.lo.s32 	%r607, %r143, 352, %r576;
	shl.b32 	%r608, %r607, 3;
	mov.u32 	%r609, _ZZN3cub18CUB_300001_SM_10006detail6select23DeviceSelectSweepKernelINS2_10policy_hubIlNS0_8NullTypeEiLb0ELNS0_10SelectImplE1EE10Policy1000EN6thrust24THRUST_300001_SM_1000_NS6detail15normal_iteratorINSA_10device_ptrIlEEEEPS5_SF_PlNS0_13ScanTileStateIiLb1EEEN4cuda3std3__410__not_fn_tI7is_zeroEES5_iNS2_19streaming_context_tIlLb1EEELS6_1EEEvT0_T1_T2_T3_T4_T5_T6_T7_iT8_NS1_7vsmem_tEE19static_temp_storage;
	add.s32 	%r610, %r609, %r608;
	st.shared.u64 	[%r610], %rd768;
	st.shared.u64 	[%r610+256], %rd769;
	st.shared.u64 	[%r610+512], %rd770;
	st.shared.u64 	[%r610+768], %rd771;
	st.shared.u64 	[%r610+1024], %rd772;
	st.shared.u64 	[%r610+1280], %rd773;
	st.shared.u64 	[%r610+1536], %rd774;
	st.shared.u64 	[%r610+1792], %rd775;
	st.shared.u64 	[%r610+2048], %rd776;
	st.shared.u64 	[%r610+2304], %rd777;
	st.shared.u64 	[%r610+2560], %rd778;
	bar.warp.sync 	-1;
	mad.lo.s32 	%r611, %r576, 80, %r610;
	ld.shared.u64 	%rd404, [%r611];
	ld.shared.u64 	%rd405, [%r611+8];
	ld.shared.u64 	%rd406, [%r611+16];
	ld.shared.u64 	%rd407, [%r611+24];
	ld.shared.u64 	%rd408, [%r611+32];
	ld.shared.u64 	%rd409, [%r611+40];
	ld.shared.u64 	%rd410, [%r611+48];
	ld.shared.u64 	%rd411, [%r611+56];
	ld.shared.u64 	%rd412, [%r611+64];
	ld.shared.u64 	%rd413, [%r611+72];
	ld.shared.u64 	%rd414, [%r611+80];
	mul.lo.s32 	%r612, %r1116, 11;
	setp.ge.s32 	%p180, %r612, %r139;
	setp.ne.s64 	%p181, %rd404, 0;
	or.pred  	%p1, %p180, %p181;
	selp.u32 	%r144, 1, 0, %p1;
	add.s32 	%r613, %r612, 1;
	setp.ge.s32 	%p182, %r613, %r139;
	setp.ne.s64 	%p183, %rd405, 0;
	or.pred  	%p2, %p182, %p183;
	selp.u32 	%r614, 1, 0, %p2;
	add.s32 	%r615, %r612, 2;
	setp.ge.s32 	%p184, %r615, %r139;
	setp.ne.s64 	%p185, %rd406, 0;
	or.pred  	%p3, %p184, %p185;
	selp.u32 	%r616, 1, 0, %p3;
	add.s32 	%r617, %r612, 3;
	setp.ge.s32 	%p186, %r617, %r139;
	setp.ne.s64 	%p187, %rd407, 0;
	or.pred  	%p4, %p186, %p187;
	selp.u32 	%r618, 1, 0, %p4;
	add.s32 	%r619, %r612, 4;
	setp.ge.s32 	%p188, %r619, %r139;
	setp.ne.s64 	%p189, %rd408, 0;
	or.pred  	%p5, %p188, %p189;
	selp.u32 	%r620, 1, 0, %p5;
	add.s32 	%r621, %r612, 5;
	setp.ge.s32 	%p190, %r621, %r139;
	setp.ne.s64 	%p191, %rd409, 0;
	or.pred  	%p6, %p190, %p191;
	selp.u32 	%r622, 1, 0, %p6;
	add.s32 	%r623, %r612, 6;
	setp.ge.s32 	%p192, %r623, %r139;
	setp.ne.s64 	%p193, %rd410, 0;
	or.pred  	%p7, %p192, %p193;
	selp.u32 	%r624, 1, 0, %p7;
	add.s32 	%r625, %r612, 7;
	setp.ge.s32 	%p194, %r625, %r139;
	setp.ne.s64 	%p195, %rd411, 0;
	or.pred  	%p8, %p194, %p195;
	selp.u32 	%r626, 1, 0, %p8;
	add.s32 	%r627, %r612, 8;
	setp.ge.s32 	%p196, %r627, %r139;
	setp.ne.s64 	%p197, %rd412, 0;
	or.pred  	%p9, %p196, %p197;
	selp.u32 	%r628, 1, 0, %p9;
	add.s32 	%r629, %r612, 9;
	setp.ge.s32 	%p198, %r629, %r139;
	setp.ne.s64 	%p199, %rd413, 0;
	or.pred  	%p10, %p198, %p199;
	selp.u32 	%r630, 1, 0, %p10;
	add.s32 	%r631, %r612, 10;
	setp.ge.s32 	%p200, %r631, %r139;
	setp.ne.s64 	%p201, %rd414, 0;
	or.pred  	%p11, %p200, %p201;
	selp.u32 	%r632, 1, 0, %p11;
	bar.sync 	0;
	add.s32 	%r145, %r614, %r144;
	add.s32 	%r146, %r145, %r616;
	add.s32 	%r147, %r146, %r618;
	add.s32 	%r148, %r147, %r620;
	add.s32 	%r149, %r148, %r622;
	add.s32 	%r150, %r149, %r624;
	add.s32 	%r151, %r150, %r626;
	add.s32 	%r152, %r151, %r628;
	add.s32 	%r153, %r152, %r630;
	add.s32 	%r581, %r153, %r632;
	mov.b32 	%r579, 1;
	mov.b32 	%r604, 0;
	mov.b32 	%r606, -1;
	// begin inline asm
	{  .reg .s32 r0;  .reg .pred p;  shfl.sync.up.b32 r0|p, %r581, %r579, %r604, %r606;  @p add.s32 r0, r0, %r581;  mov.s32 %r577, r0;}
	// end inline asm
	mov.b32 	%r585, 2;
	// begin inline asm
	{  .reg .s32 r0;  .reg .pred p;  shfl.sync.up.b32 r0|p, %r577, %r585, %r604, %r606;  @p add.s32 r0, r0, %r577;  mov.s32 %r583, r0;}
	// end inline asm
	mov.b32 	%r591, 4;
	// begin inline asm
	{  .reg .s32 r0;  .reg .pred p;  shfl.sync.up.b32 r0|p, %r583, %r591, %r604, %r606;  @p add.s32 r0, r0, %r583;  mov.s32 %r589, r0;}
	// end inline asm
	mov.b32 	%r597, 8;
	// begin inline asm
	{  .reg .s32 r0;  .reg .pred p;  shfl.sync.up.b32 r0|p, %r589, %r597, %r604, %r606;  @p add.s32 r0, r0, %r589;  mov.s32 %r595, r0;}
	// end inline asm
	mov.b32 	%r603, 16;
	// begin inline asm
	{  .reg .s32 r0;  .reg .pred p;  shfl.sync.up.b32 r0|p, %r595, %r603, %r604, %r606;  @p add.s32 r0, r0, %r595;  mov.s32 %r601, r0;}
	// end inline asm
	setp.ne.s32 	%p202, %r576, 31;
	@%p202 bra 	$L__BB13_226;
	shl.b32 	%r633, %r143, 2;
	mov.u32 	%r634, _ZZN3cub18CUB_300001_SM_10006detail6select23DeviceSelectSweepKernelINS2_10policy_hubIlNS0_8NullTypeEiLb0ELNS0_10SelectImplE1EE10Policy1000EN6thrust24THRUST_300001_SM_1000_NS6detail15normal_iteratorINSA_10device_ptrIlEEEEPS5_SF_PlNS0_13ScanTileStateIiLb1EEEN4cuda3std3__410__not_fn_tI7is_zeroEES5_iNS2_19streaming_context_tIlLb1EEELS6_1EEEvT0_T1_T2_T3_T4_T5_T6_T7_iT8_NS1_7vsmem_tEE19static_temp_storage;
	add.s32 	%r635, %r634, %r633;
	st.shared.u32 	[%r635], %r601;
$L__BB13_226:
	bar.sync 	0;
	ld.shared.v4.u32 	{%r156, %r157, %r158, %r159}, [_ZZN3cub18CUB_300001_SM_10006detail6select23DeviceSelectSweepKernelINS2_10policy_hubIlNS0_8NullTypeEiLb0ELNS0_10SelectImplE1EE10Policy1000EN6thrust24THRUST_300001_SM_1000_NS6detail15normal_iteratorINSA_10device_ptrIlEEEEPS5_SF_PlNS0_13ScanTileStateIiLb1EEEN4cuda3std3__410__not_fn_tI7is_zeroEES5_iNS2_19streaming_context_tIlLb1EEELS6_1EEEvT0_T1_T2_T3_T4_T5_T6_T7_iT8_NS1_7vsmem_tEE19static_temp_storage];
	add.s32 	%r636, %r157, %r156;
	setp.eq.s32 	%p203, %r143, 2;
	selp.b32 	%r637, %r636, %r156, %p203;
	add.s32 	%r638, %r636, %r158;
	setp.eq.s32 	%p204, %r143, 3;
	selp.b32 	%r639, %r638, %r637, %p204;
	add.s32 	%r640, %r638, %r159;
	setp.eq.s32 	%p205, %r143, 4;
	selp.b32 	%r641, %r640, %r639, %p205;
	ld.shared.v4.u32 	{%r160, %r161, %r162, %r163}, [_ZZN3cub18CUB_300001_SM_10006detail6select23DeviceSelectSweepKernelINS2_10policy_hubIlNS0_8NullTypeEiLb0ELNS0_10SelectImplE1EE10Policy1000EN6thrust24THRUST_300001_SM_1000_NS6detail15normal_iteratorINSA_10device_ptrIlEEEEPS5_SF_PlNS0_13ScanTileStateIiLb1EEEN4cuda3std3__410__not_fn_tI7is_zeroEES5_iNS2_19streaming_context_tIlLb1EEELS6_1EEEvT0_T1_T2_T3_T4_T5_T6_T7_iT8_NS1_7vsmem_tEE19static_temp_storage+16];
	add.s32 	%r642, %r640, %r160;
	setp.eq.s32 	%p206, %r143, 5;
	selp.b32 	%r643, %r642, %r641, %p206;
	add.s32 	%r644, %r642, %r161;
	setp.eq.s32 	%p207, %r143, 6;
	selp.b32 	%r645, %r644, %r643, %p207;
	add.s32 	%r646, %r644, %r162;
	setp.eq.s32 	%p208, %r143, 7;
	selp.b32 	%r647, %r646, %r645, %p208;
	add.s32 	%r648, %r646, %r163;
	setp.eq.s32 	%p209, %r143, 8;
	selp.b32 	%r649, %r648, %r647, %p209;
	ld.shared.v4.u32 	{%r164, %r165, %r166, %r167}, [_ZZN3cub18CUB_300001_SM_10006detail6select23DeviceSelectSweepKernelINS2_10policy_hubIlNS0_8NullTypeEiLb0ELNS0_10SelectImplE1EE10Policy1000EN6thrust24THRUST_300001_SM_1000_NS6detail15normal_iteratorINSA_10device_ptrIlEEEEPS5_SF_PlNS0_13ScanTileStateIiLb1EEEN4cuda3std3__410__not_fn_tI7is_zeroEES5_iNS2_19streaming_context_tIlLb1EEELS6_1EEEvT0_T1_T2_T3_T4_T5_T6_T7_iT8_NS1_7vsmem_tEE19static_temp_storage+32];
	add.s32 	%r650, %r648, %r164;
	setp.eq.s32 	%p210, %r143, 9;
	selp.b32 	%r651, %r650, %r649, %p210;
	add.s32 	%r652, %r650, %r165;
	setp.eq.s32 	%p211, %r143, 10;
	selp.b32 	%r653, %r652, %r651, %p211;
	add.s32 	%r654, %r652, %r166;
	setp.eq.s32 	%p212, %r143, 11;
	selp.b32 	%r655, %r654, %r653, %p212;
	setp.lt.u32 	%p213, %r1116, 32;
	selp.b32 	%r656, 0, %r655, %p213;
	setp.eq.s32 	%p214, %r576, 0;
	sub.s32 	%r657, %r601, %r581;
	selp.b32 	%r658, 0, %r657, %p214;
	add.s32 	%r168, %r656, %r658;
	add.s32 	%r169, %r168, %r144;
	add.s32 	%r170, %r145, %r168;
	add.s32 	%r171, %r146, %r168;
	add.s32 	%r172, %r147, %r168;
	add.s32 	%r173, %r148, %r168;
	add.s32 	%r174, %r149, %r168;
	add.s32 	%r175, %r150, %r168;
	add.s32 	%r176, %r151, %r168;
	add.s32 	%r177, %r152, %r168;
	add.s32 	%r178, %r153, %r168;
	add.s32 	%r659, %r139, %r167;
	add.s32 	%r660, %r659, %r654;
	add.s32 	%r1134, %r660, -4224;
	setp.gt.s32 	%p215, %r1134, 384;
	@%p215 bra 	$L__BB13_271;
	mov.u64 	%rd415, %rd260;
	ld.param.u8 	%rs5, [%rd415];
	ld.param.u64 	%rd416, [%rd415+24];
	cvta.to.global.u64 	%rd141, %rd416;
	setp.lt.s32 	%p216, %r168, %r1134;
	and.pred  	%p217, %p1, %p216;
	@%p217 bra 	$L__BB13_228;
	bra.uni 	$L__BB13_231;
$L__BB13_228:
	setp.ne.s16 	%p218, %rs5, 0;
	mov.b64 	%rd786, 0;
	@%p218 bra 	$L__BB13_230;
	ld.global.u64 	%rd786, [%rd141];
$L__BB13_230:
	cvt.s64.s32 	%rd418, %r168;
	add.s64 	%rd419, %rd786, %rd418;
	shl.b64 	%rd420, %rd419, 3;
	add.s64 	%rd421, %rd4, %rd420;
	st.global.u64 	[%rd421], %rd404;
$L__BB13_231:
	setp.ge.s32 	%p219, %r169, %r1134;
	not.pred 	%p220, %p2;
	or.pred  	%p221, %p220, %p219;
	@%p221 bra 	$L__BB13_235;
	setp.ne.s16 	%p222, %rs5, 0;
	mov.b64 	%rd787, 0;
	@%p222 bra 	$L__BB13_234;
	ld.global.u64 	%rd787, [%rd141];
$L__BB13_234:
	cvt.s64.s32 	%rd423, %r169;
	add.s64 	%rd424, %rd787, %rd423;
	shl.b64 	%rd425, %rd424, 3;
	add.s64 	%rd426, %rd4, %rd425;
	st.global.u64 	[%rd426], %rd405;
$L__BB13_235:
	setp.ge.s32 	%p223, %r170, %r1134;
	not.pred 	%p224, %p3;
	or.pred  	%p225, %p224, %p223;
	@%p225 bra 	$L__BB13_239;
	setp.ne.s16 	%p226, %rs5, 0;
	mov.b64 	%rd788, 0;
	@%p226 bra 	$L__BB13_238;
	ld.global.u64 	%rd788, [%rd141];
$L__BB13_238:
	cvt.s64.s32 	%rd428, %r170;
	add.s64 	%rd429, %rd788, %rd428;
	shl.b64 	%rd430, %rd429, 3;
	add.s64 	%rd431, %rd4, %rd430;
	st.global.u64 	[%rd431], %rd406;
$L__BB13_239:
	setp.ge.s32 	%p227, %r171, %r1134;
	not.pred 	%p228, %p4;
	or.pred  	%p229, %p228, %p227;
	@%p229 bra 	$L__BB13_243;
	setp.ne.s16 	%p230, %rs5, 0;
	mov.b64 	%rd789, 0;
	@%p230 bra 	$L__BB13_242;
	ld.global.u64 	%rd789, [%rd141];
$L__BB13_242:
	cvt.s64.s32 	%rd433, %r171;
	add.s64 	%rd434, %rd789, %rd433;
	shl.b64 	%rd435, %rd434, 3;
	add.s64 	%rd436, %rd4, %rd435;
	st.global.u64 	[%rd436], %rd407;
$L__BB13_243:
	setp.ge.s32 	%p231, %r172, %r1134;
	not.pred 	%p232, %p5;
	or.pred  	%p233, %p232, %p231;
	@%p233 bra 	$L__BB13_247;
	setp.ne.s16 	%p234, %rs5, 0;
	mov.b64 	%rd790, 0;
	@%p234 bra 	$L__BB13_246;
	ld.global.u64 	%rd790, [%rd141];
$L__BB13_246:
	cvt.s64.s32 	%rd438, %r172;
	add.s64 	%rd439, %rd790, %rd438;
	shl.b64 	%rd440, %rd439, 3;
	add.s64 	%rd441, %rd4, %rd440;
	st.global.u64 	[%rd441], %rd408;
$L__BB13_247:
	setp.ge.s32 	%p235, %r173, %r1134;
	not.pred 	%p236, %p6;
	or.pred  	%p237, %p236, %p235;
	@%p237 bra 	$L__BB13_251;
	setp.ne.s16 	%p238, %rs5, 0;
	mov.b64 	%rd791, 0;
	@%p238 bra 	$L__BB13_250;
	ld.global.u64 	%rd791, [%rd141];
$L__BB13_250:
	cvt.s64.s32 	%rd443, %r173;
	add.s64 	%rd444, %rd791, %rd443;
	shl.b64 	%rd445, %rd444, 3;
	add.s64 	%rd446, %rd4, %rd445;
	st.global.u64 	[%rd446], %rd409;
$L__BB13_251:
	setp.ge.s32 	%p239, %r174, %r1134;
	not.pred 	%p240, %p7;
	or.pred  	%p241, %p240, %p239;
	@%p241 bra 	$L__BB13_255;
	setp.ne.s16 	%p242, %rs5, 0;
	mov.b64 	%rd792, 0;
	@%p242 bra 	$L__BB13_254;
	ld.global.u64 	%rd792, [%rd141];
$L__BB13_254:
	cvt.s64.s32 	%rd448, %r174;
	add.s64 	%rd449, %rd792, %rd448;
	shl.b64 	%rd450, %rd449, 3;
	add.s64 	%rd451, %rd4, %rd450;
	st.global.u64 	[%rd451], %rd410;
$L__BB13_255:
	setp.ge.s32 	%p243, %r175, %r1134;
	not.pred 	%p244, %p8;
	or.pred  	%p245, %p244, %p243;
	@%p245 bra 	$L__BB13_259;
	setp.ne.s16 	%p246, %rs5, 0;
	mov.b64 	%rd793, 0;
	@%p246 bra 	$L__BB13_258;
	ld.global.u64 	%rd793, [%rd141];
$L__BB13_258:
	cvt.s64.s32 	%rd453, %r175;
	add.s64 	%rd454, %rd793, %rd453;
	shl.b64 	%rd455, %rd454, 3;
	add.s64 	%rd456, %rd4, %rd455;
	st.global.u64 	[%rd456], %rd411;
$L__BB13_259:
	setp.ge.s32 	%p247, %r176, %r1134;
	not.pred 	%p248, %p9;
	or.pred  	%p249, %p248, %p247;
	@%p249 bra 	$L__BB13_263;
	setp.ne.s16 	%p250, %rs5, 0;
	mov.b64 	%rd794, 0;
	@%p250 bra 	$L__BB13_262;
	ld.global.u64 	%rd794, [%rd141];
$L__BB13_262:
	cvt.s64.s32 	%rd458, %r176;
	add.s64 	%rd459, %rd794, %rd458;
	shl.b64 	%rd460, %rd459, 3;
	add.s64 	%rd461, %rd4, %rd460;
	st.global.u64 	[%rd461], %rd412;
$L__BB13_263:
	setp.ge.s32 	%p251, %r177, %r1134;
	not.pred 	%p252, %p10;
	or.pred  	%p253, %p252, %p251;
	@%p253 bra 	$L__BB13_267;
	setp.ne.s16 	%p254, %rs5, 0;
	mov.b64 	%rd795, 0;
	@%p254 bra 	$L__BB13_266;
	ld.global.u64 	%rd795, [%rd141];
$L__BB13_266:
	cvt.s64.s32 	%rd463, %r177;
	add.s64 	%rd464, %rd795, %rd463;
	shl.b64 	%rd465, %rd464, 3;
	add.s64 	%rd466, %rd4, %rd465;
	st.global.u64 	[%rd466], %rd413;
$L__BB13_267:
	setp.ge.s32 	%p255, %r178, %r1134;
	not.pred 	%p256, %p11;
	or.pred  	%p257, %p256, %p255;
	@%p257 bra 	$L__BB13_443;
	setp.ne.s16 	%p258, %rs5, 0;
	mov.b64 	%rd796, 0;
	@%p258 bra 	$L__BB13_270;
	ld.global.u64 	%rd796, [%rd141];
$L__BB13_270:
	cvt.s64.s32 	%rd468, %r178;
	add.s64 	%rd469, %rd796, %rd468;
	shl.b64 	%rd470, %rd469, 3;
	add.s64 	%rd471, %rd4, %rd470;
	st.global.u64 	[%rd471], %rd414;
	bra.uni 	$L__BB13_443;
$L__BB13_271:
	bar.sync 	0;
	not.pred 	%p259, %p1;
	@%p259 bra 	$L__BB13_273;
	shl.b32 	%r661, %r168, 3;
	mov.u32 	%r662, _ZZN3cub18CUB_300001_SM_10006detail6select23DeviceSelectSweepKernelINS2_10policy_hubIlNS0_8NullTypeEiLb0ELNS0_10SelectImplE1EE10Policy1000EN6thrust24THRUST_300001_SM_1000_NS6detail15normal_iteratorINSA_10device_ptrIlEEEEPS5_SF_PlNS0_13ScanTileStateIiLb1EEEN4cuda3std3__410__not_fn_tI7is_zeroEES5_iNS2_19streaming_context_tIlLb1EEELS6_1EEEvT0_T1_T2_T3_T4_T5_T6_T7_iT8_NS1_7vsmem_tEE19static_temp_storage;
	add.s32 	%r663, %r662, %r661;
	st.shared.u64 	[%r663], %rd404;
$L__BB13_273:
	not.pred 	%p260, %p2;
	@%p260 bra 	$L__BB13_275;
	shl.b32 	%r664, %r169, 3;
	mov.u32 	%r665, _ZZN3cub18CUB_300001_SM_10006detail6select23DeviceSelectSweepKernelINS2_10policy_hubIlNS0_8NullTypeEiLb0ELNS0_10SelectImplE1EE10Policy1000EN6thrust24THRUST_300001_SM_1000_NS6detail15normal_iteratorINSA_10device_ptrIlEEEEPS5_SF_PlNS0_13ScanTileStateIiLb1EEEN4cuda3std3__410__not_fn_tI7is_zeroEES5_iNS2_19streaming_context_tIlLb1EEELS6_1EEEvT0_T1_T2_T3_T4_T5_T6_T7_iT8_NS1_7vsmem_tEE19static_temp_storage;
	add.s32 	%r666, %r665, %r664;
	st.shared.u64 	[%r666], %rd405;
$L__BB13_275:
	not.pred 	%p261, %p3;
	@%p261 bra 	$L__BB13_277;
	shl.b32 	%r667, %r170, 3;
	mov.u32 	%r668, _ZZN3cub18CUB_300001_SM_10006detail6select23DeviceSelectSweepKernelINS2_10policy_hubIlNS0_8NullTypeEiLb0ELNS0_10SelectImplE1EE10Policy1000EN6thrust24THRUST_300001_SM_1000_NS6detail15normal_iteratorINSA_10device_ptrIlEEEEPS5_SF_PlNS0_13ScanTileStateIiLb1EEEN4cuda3std3__410__not_fn_tI7is_zeroEES5_iNS2_19streaming_context_tIlLb1EEELS6_1EEEvT0_T1_T2_T3_T4_T5_T6_T7_iT8_NS1_7vsmem_tEE19static_temp_storage;
	add.s32 	%r669, %r668, %r667;
	st.shared.u64 	[%r669], %rd406;
$L__BB13_277:
	not.pred 	%p262, %p4;
	@%p262 bra 	$L__BB13_279;
	shl.b32 	%r670, %r171, 3;
	mov.u32 	%r671, _ZZN3cub18CUB_300001_SM_10006detail6select23DeviceSelectSweepKernelINS2_10policy_hubIlNS0_8NullTypeEiLb0ELNS0_10SelectImplE1EE10Policy1000EN6thrust24THRUST_300001_SM_1000_NS6detail15normal_iteratorINSA_10device_ptrIlEEEEPS5_SF_PlNS0_13ScanTileStateIiLb1EEEN4cuda3std3__410__not_fn_tI7is_zeroEES5_iNS2_19streaming_context_tIlLb1EEELS6_1EEEvT0_T1_T2_T3_T4_T5_T6_T7_iT8_NS1_7vsmem_tEE19static_temp_storage;
	add.s32 	%r672, %r671, %r670;
	st.shared.u64 	[%r672], %rd407;
$L__BB13_279:
	not.pred 	%p263, %p5;
	@%p263 bra 	$L__BB13_281;
	shl.b32 	%r673, %r172, 3;
	mov.u32 	%r674, _ZZN3cub18CUB_300001_SM_10006detail6select23DeviceSelectSweepKernelINS2_10policy_hubIlNS0_8NullTypeEiLb0ELNS0_10SelectImplE1EE10Policy1000EN6thrust24THRUST_300001_SM_1000_NS6detail15normal_iteratorINSA_10device_ptrIlEEEEPS5_SF_PlNS0_13ScanTileStateIiLb1EEEN4cuda3std3__410__not_fn_tI7is_zeroEES5_iNS2_19streaming_context_tIlLb1EEELS6_1EEEvT0_T1_T2_T3_T4_T5_T6_T7_iT8_NS1_7vsmem_tEE19static_temp_storage;
	add.s32 	%r675, %r674, %r673;
	st.shared.u64 	[%r675], %rd408;
$L__BB13_281:
	not.pred 	%p264, %p6;
	@%p264 bra 	$L__BB13_283;
	shl.b32 	%r676, %r173, 3;
	mov.u32 	%r677, _ZZN3cub18CUB_300001_SM_10006detail6select23DeviceSelectSweepKernelINS2_10policy_hubIlNS0_8NullTypeEiLb0ELNS0_10SelectImplE1EE10Policy1000EN6thrust24THRUST_300001_SM_1000_NS6detail15normal_iteratorINSA_10device_ptrIlEEEEPS5_SF_PlNS0_13ScanTileStateIiLb1EEEN4cuda3std3__410__not_fn_tI7is_zeroEES5_iNS2_19streaming_context_tIlLb1EEELS6_1EEEvT0_T1_T2_T3_T4_T5_T6_T7_iT8_NS1_7vsmem_tEE19static_temp_storage;
	add.s32 	%r678, %r677, %r676;
	st.shared.u64 	[%r678], %rd409;
$L__BB13_283:
	not.pred 	%p265, %p7;
	@%p265 bra 	$L__BB13_285;
	shl.b32 	%r679, %r174, 3;
	mov.u32 	%r680, _ZZN3cub18CUB_300001_SM_10006detail6select23DeviceSelectSweepKernelINS2_10policy_hubIlNS0_8NullTypeEiLb0ELNS0_10SelectImplE1EE10Policy1000EN6thrust24THRUST_300001_SM_1000_NS6detail15normal_iteratorINSA_10device_ptrIlEEEEPS5_SF_PlNS0_13ScanTileStateIiLb1EEEN4cuda3std3__410__not_fn_tI7is_zeroEES5_iNS2_19streaming_context_tIlLb1EEELS6_1EEEvT0_T1_T2_T3_T4_T5_T6_T7_iT8_NS1_7vsmem_tEE19static_temp_storage;
	add.s32 	%r681, %r680, %r679;
	st.shared.u64 	[%r681], %rd410;
$L__BB13_285:
	not.pred 	%p266, %p8;
	@%p266 bra 	$L__BB13_287;
	shl.b32 	%r682, %r175, 3;
	mov.u32 	%r683, _ZZN3cub18CUB_300001_SM_10006detail6select23DeviceSelectSweepKernelINS2_10policy_hubIlNS0_8NullTypeEiLb0ELNS0_10SelectImplE1EE10Policy1000EN6thrust24THRUST_300001_SM_1000_NS6detail15normal_iteratorINSA_10device_ptrIlEEEEPS5_SF_PlNS0_13ScanTileStateIiLb1EEEN4cuda3std3__410__not_fn_tI7is_zeroEES5_iNS2_19streaming_context_tIlLb1EEELS6_1EEEvT0_T1_T2_T3_T4_T5_T6_T7_iT8_NS1_7vsmem_tEE19static_temp_storage;
	add.s32 	%r684, %r683, %r682;
	st.shared.u64 	[%r684], %rd411;
$L__BB13_287:
	not.pred 	%p267, %p9;
	@%p267 bra 	$L__BB13_289;
	shl.b32 	%r685, %r176, 3;
	mov.u32 	%r686, _ZZN3cub18CUB_300001_SM_10006detail6select23DeviceSelectSweepKernelINS2_10policy_hubIlNS0_8NullTypeEiLb0ELNS0_10SelectImplE1EE10Policy1000EN6thrust24THRUST_300001_SM_1000_NS6detail15normal_iteratorINSA_10device_ptrIlEEEEPS5_SF_PlNS0_13ScanTileStateIiLb1EEEN4cuda3std3__410__not_fn_tI7is_zeroEES5_iNS2_19streaming_context_tIlLb1EEELS6_1EEEvT0_T1_T2_T3_T4_T5_T6_T7_iT8_NS1_7vsmem_tEE19static_temp_storage;
	add.s32 	%r687, %r686, %r685;
	st.shared.u64 	[%r687], %rd412;
$L__BB13_289:
	not.pred 	%p268, %p10;
	@%p268 bra 	$L__BB13_291;
	shl.b32 	%r688, %r177, 3;
	mov.u32 	%r689, _ZZN3cub18CUB_300001_SM_10006detail6select23DeviceSelectSweepKernelINS2_10policy_hubIlNS0_8NullTypeEiLb0ELNS0_10SelectImplE1EE10Policy1000EN6thrust24THRUST_300001_SM_1000_NS6detail15normal_iteratorINSA_10device_ptrIlEEEEPS5_SF_PlNS0_13ScanTileStateIiLb1EEEN4cuda3std3__410__not_fn_tI7is_zeroEES5_iNS2_19streaming_context_tIlLb1EEELS6_1EEEvT0_T1_T2_T3_T4_T5_T6_T7_iT8_NS1_7vsmem_tEE19static_temp_storage;
	add.s32 	%r690, %r689, %r688;
	st.shared.u64 	[%r690], %rd413;
$L__BB13_291:
	not.pred 	%p269, %p11;
	@%p269 bra 	$L__BB13_293;
	shl.b32 	%r691, %r178, 3;
	mov.u32 	%r692, _ZZN3cub18CUB_300001_SM_10006detail6select23DeviceSelectSweepKernelINS2_10policy_hubIlNS0_8NullTypeEiLb0ELNS0_10SelectImplE1EE10Policy1000EN6thrust24THRUST_300001_SM_1000_NS6detail15normal_iteratorINSA_10device_ptrIlEEEEPS5_SF_PlNS0_13ScanTileStateIiLb1EEEN4cuda3std3__410__not_fn_tI7is_zeroEES5_iNS2_19streaming_context_tIlLb1EEELS6_1EEEvT0_T1_T2_T3_T4_T5_T6_T7_iT8_NS1_7vsmem_tEE19static_temp_storage;
	add.s32 	%r693, %r692, %r691;
	st.shared.u64 	[%r693], %rd414;
$L__BB13_293:
	bar.sync 	0;
	setp.ge.u32 	%p270, %r1116, %r1134;
	@%p270 bra 	$L__BB13_443;
	ld.param.u32 	%r1093, [_ZN3cub18CUB_300001_SM_10006detail6select23DeviceSelectSweepKernelINS2_10policy_hubIlNS0_8NullTypeEiLb0ELNS0_10SelectImplE1EE10Policy1000EN6thrust24THRUST_300001_SM_1000_NS6detail15normal_iteratorINSA_10device_ptrIlEEEEPS5_SF_PlNS0_13ScanTileStateIiLb1EEEN4cuda3std3__410__not_fn_tI7is_zeroEES5_iNS2_19streaming_context_tIlLb1EEELS6_1EEEvT0_T1_T2_T3_T4_T5_T6_T7_iT8_NS1_7vsmem_tE_param_7];
	mov.u64 	%rd472, %rd260;
	ld.param.u8 	%rs6, [%rd472];
	ld.param.u64 	%rd473, [%rd472+24];
	cvta.to.global.u64 	%rd142, %rd473;
	add.s32 	%r694, %r157, %r158;
	add.s32 	%r695, %r694, %r159;
	add.s32 	%r696, %r695, %r160;
	add.s32 	%r697, %r696, %r161;
	add.s32 	%r698, %r697, %r162;
	add.s32 	%r699, %r698, %r163;
	add.s32 	%r700, %r699, %r164;
	add.s32 	%r701, %r700, %r165;
	add.s32 	%r702, %r701, %r166;
	add.s32 	%r703, %r702, %r167;
	add.s32 	%r704, %r703, %r156;
	add.s32 	%r705, %r704, %r1093;
	sub.s32 	%r706, %r705, %r1116;
	add.s32 	%r180, %r706, -4225;
	mul.hi.u32 	%r707, %r180, -1431655765;
	shr.u32 	%r708, %r707, 8;
	add.s32 	%r181, %r708, 1;
	and.b32  	%r709, %r708, 3;
	setp.eq.s32 	%p271, %r709, 3;
	@%p271 bra 	$L__BB13_299;
	cvt.u64.u32 	%rd779, %r1116;
	shl.b32 	%r710, %r1116, 3;
	mov.u32 	%r711, _ZZN3cub18CUB_300001_SM_10006detail6select23DeviceSelectSweepKernelINS2_10policy_hubIlNS0_8NullTypeEiLb0ELNS0_10SelectImplE1EE10Policy1000EN6thrust24THRUST_300001_SM_1000_NS6detail15normal_iteratorINSA_10device_ptrIlEEEEPS5_SF_PlNS0_13ScanTileStateIiLb1EEEN4cuda3std3__410__not_fn_tI7is_zeroEES5_iNS2_19streaming_context_tIlLb1EEELS6_1EEEvT0_T1_T2_T3_T4_T5_T6_T7_iT8_NS1_7vsmem_tEE19static_temp_storage;
	add.s32 	%r1115, %r711, %r710;
	and.b32  	%r712, %r181, 3;
	neg.s32 	%r1114, %r712;
$L__BB13_296:
	.pragma "nounroll";
	setp.ne.s16 	%p272, %rs6, 0;
	mov.b64 	%rd780, 0;
	@%p272 bra 	$L__BB13_298;
	ld.global.u64 	%rd780, [%rd142];
$L__BB13_298:
	add.s64 	%rd475, %rd780, %rd779;
	shl.b64 	%rd476, %rd475, 3;
	add.s64 	%rd477, %rd4, %rd476;
	ld.shared.u64 	%rd478, [%r1115];
	st.global.u64 	[%rd477], %rd478;
	add.s64 	%rd779, %rd779, 384;
	cvt.u32.u64 	%r1116, %rd779;
	add.s32 	%r1115, %r1115, 3072;
	add.s32 	%r1114, %r1114, 1;
	setp.ne.s32 	%p273, %r1114, 0;
	@%p273 bra 	$L__BB13_296;
$L__BB13_299:
	setp.lt.u32 	%p274, %r180, 1152;
	@%p274 bra 	$L__BB13_443;
	mul.wide.u32 	%rd480, %r1116, 8;
	add.s64 	%rd148, %rd4, %rd480;
	shl.b32 	%r713, %r1116, 3;
	mov.u32 	%r714, _ZZN3cub18CUB_300001_SM_10006detail6select23DeviceSelectSweepKernelINS2_10policy_hubIlNS0_8NullTypeEiLb0ELNS0_10SelectImplE1EE10Policy1000EN6thrust24THRUST_300001_SM_1000_NS6detail15normal_iteratorINSA_10device_ptrIlEEEEPS5_SF_PlNS0_13ScanTileStateIiLb1EEEN4cuda3std3__410__not_fn_tI7is_zeroEES5_iNS2_19streaming_context_tIlLb1EEELS6_1EEEvT0_T1_T2_T3_T4_T5_T6_T7_iT8_NS1_7vsmem_tEE19static_temp_storage;
	add.s32 	%r715, %r713, %r714;
	add.s32 	%r1117, %r715, 6144;
	mov.b64 	%rd781, 0;
$L__BB13_301:
	setp.ne.s16 	%p275, %rs6, 0;
	mov.b64 	%rd782, 0;
	@%p275 bra 	$L__BB13_303;
	ld.global.u64 	%rd782, [%rd142];
$L__BB13_303:
	setp.ne.s16 	%p276, %rs6, 0;
	shl.b64 	%rd483, %rd782, 3;
	add.s64 	%rd484, %rd781, %rd483;
	add.s64 	%rd485, %rd148, %rd484;
	ld.shared.u64 	%rd486, [%r1117+-6144];
	st.global.u64 	[%rd485], %rd486;
	mov.b64 	%rd783, 0;
	@%p276 bra 	$L__BB13_305;
	ld.global.u64 	%rd783, [%rd142];
$L__BB13_305:
	setp.ne.s16 	%p277, %rs6, 0;
	shl.b64 	%rd488, %rd783, 3;
	add.s64 	%rd489, %rd781, %rd488;
	add.s64 	%rd490, %rd148, %rd489;
	ld.shared.u64 	%rd491, [%r1117+-3072];
	st.global.u64 	[%rd490+3072], %rd491;
	mov.b64 	%rd784, 0;
	@%p277 bra 	$L__BB13_307;
	ld.global.u64 	%rd784, [%rd142];
$L__BB13_307:
	setp.ne.s16 	%p278, %rs6, 0;
	shl.b64 	%rd493, %rd784, 3;
	add.s64 	%rd494, %rd781, %rd493;
	add.s64 	%rd495, %rd148, %rd494;
	ld.shared.u64 	%rd496, [%r1117];
	st.global.u64 	[%rd495+6144], %rd496;
	mov.b64 	%rd785, 0;
	@%p278 bra 	$L__BB13_309;
	ld.global.u64 	%rd785, [%rd142];
$L__BB13_309:
	shl.b64 	%rd497, %rd785, 3;
	add.s64 	%rd498, %rd781, %rd497;
	add.s64 	%rd499, %rd148, %rd498;
	ld.shared.u64 	%rd500, [%r1117+3072];
	st.global.u64 	[%rd499+9216], %rd500;
	add.s32 	%r1116, %r1116, 1536;
	add.s64 	%rd781, %rd781, 12288;
	add.s32 	%r1117, %r1117, 12288;
	setp.lt.s32 	%p279, %r1116, %r1134;
	@%p279 bra 	$L__BB13_301;
	bra.uni 	$L__BB13_443;
$L__BB13_310:
	ld.param.u8 	%rs9, [%rd1];
	setp.eq.s16 	%p25, %rs9, 0;
	ld.param.u64 	%rd264, [%rd1+16];
	selp.b64 	%rd265, %rd264, 0, %p25;
	cvt.s64.s32 	%rd266, %r2;
	add.s64 	%rd267, %rd265, %rd266;
	mov.u32 	%r1130, %tid.x;
	and.b32  	%r277, %r1130, 31;
	and.b32  	%r278, %r1130, 992;
	mul.lo.s32 	%r279, %r278, 11;
	or.b32  	%r196, %r279, %r277;
	setp.ge.s32 	%p26, %r196, %r139;
	cvt.u64.u32 	%rd268, %r196;
	add.s64 	%rd269, %rd267, %rd268;
	shl.b64 	%rd270, %rd269, 3;
	add.s64 	%rd181, %rd3, %rd270;
	@%p26 bra 	$L__BB13_312;
	ld.global.u64 	%rd797, [%rd181];
$L__BB13_312:
	add.s32 	%r280, %r196, 32;
	setp.ge.s32 	%p27, %r280, %r139;
	@%p27 bra 	$L__BB13_314;
	ld.global.u64 	%rd798, [%rd181+256];
$L__BB13_314:
	add.s32 	%r281, %r196, 64;
	setp.ge.s32 	%p28, %r281, %r139;
	@%p28 bra 	$L__BB13_316;
	ld.global.u64 	%rd799, [%rd181+512];
$L__BB13_316:
	add.s32 	%r282, %r196, 96;
	setp.ge.s32 	%p29, %r282, %r139;
	@%p29 bra 	$L__BB13_318;
	ld.global.u64 	%rd800, [%rd181+768];
$L__BB13_318:
	add.s32 	%r283, %r196, 128;
	setp.ge.s32 	%p30, %r283, %r139;
	@%p30 bra 	$L__BB13_320;
	ld.global.u64 	%rd801, [%rd181+1024];
$L__BB13_320:
	add.s32 	%r284, %r196, 160;
	setp.ge.s32 	%p31, %r284, %r139;
	@%p31 bra 	$L__BB13_322;
	ld.global.u64 	%rd802, [%rd181+1280];
$L__BB13_322:
	add.s32 	%r285, %r196, 192;
	setp.ge.s32 	%p32, %r285, %r139;
	@%p32 bra 	$L__BB13_324;
	ld.global.u64 	%rd803, [%rd181+1536];
$L__BB13_324:
	add.s32 	%r286, %r196, 224;
	setp.ge.s32 	%p33, %r286, %r139;
	@%p33 bra 	$L__BB13_326;
	ld.global.u64 	%rd804, [%rd181+1792];
$L__BB13_326:
	add.s32 	%r287, %r196, 256;
	setp.ge.s32 	%p34, %r287, %r139;
	@%p34 bra 	$L__BB13_328;
	ld.global.u64 	%rd805, [%rd181+2048];
$L__BB13_328:
	add.s32 	%r288, %r196, 288;
	setp.ge.s32 	%p35, %r288, %r139;
	@%p35 bra 	$L__BB13_330;
	ld.global.u64 	%rd806, [%rd181+2304];
$L__BB13_330:
	add.s32 	%r289, %r196, 320;
	setp.ge.s32 	%p36, %r289, %r139;
	@%p36 bra 	$L__BB13_332;
	ld.global.u64 	%rd807, [%rd181+2560];
$L__BB13_332:
	// begin inline asm
	mov.u32 %r290, %laneid;
	// end inline asm
	shr.u32 	%r198, %r1130, 5;
	mad.lo.s32 	%r321, %r198, 352, %r290;
	shl.b32 	%r322, %r321, 3;
	mov.u32 	%r323, _ZZN3cub18CUB_300001_SM_10006detail6select23DeviceSelectSweepKernelINS2_10policy_hubIlNS0_8NullTypeEiLb0ELNS0_10SelectImplE1EE10Policy1000EN6thrust24THRUST_300001_SM_1000_NS6detail15normal_iteratorINSA_10device_ptrIlEEEEPS5_SF_PlNS0_13ScanTileStateIiLb1EEEN4cuda3std3__410__not_fn_tI7is_zeroEES5_iNS2_19streaming_context_tIlLb1EEELS6_1EEEvT0_T1_T2_T3_T4_T5_T6_T7_iT8_NS1_7vsmem_tEE19static_temp_storage;
	add.s32 	%r324, %r323, %r322;
	st.shared.u64 	[%r324], %rd797;
	st.shared.u64 	[%r324+256], %rd798;
	st.shared.u64 	[%r324+512], %rd799;
	st.shared.u64 	[%r324+768], %rd800;
	st.shared.u64 	[%r324+1024], %rd801;
	st.shared.u64 	[%r324+1280], %rd802;
	st.shared.u64 	[%r324+1536], %rd803;
	st.shared.u64 	[%r324+1792], %rd804;
	st.shared.u64 	[%r324+2048], %rd805;
	st.shared.u64 	[%r324+2304], %rd806;
	st.shared.u64 	[%r324+2560], %rd807;
	bar.warp.sync 	-1;
	mad.lo.s32 	%r325, %r290, 80, %r324;
	ld.shared.u64 	%rd281, [%r325];
	ld.shared.u64 	%rd282, [%r325+8];
	ld.shared.u64 	%rd283, [%r325+16];
	ld.shared.u64 	%rd284, [%r325+24];
	ld.shared.u64 	%rd285, [%r325+32];
	ld.shared.u64 	%rd286, [%r325+40];
	ld.shared.u64 	%rd287, [%r325+48];
	ld.shared.u64 	%rd288, [%r325+56];
	ld.shared.u64 	%rd289, [%r325+64];
	ld.shared.u64 	%rd290, [%r325+72];
	ld.shared.u64 	%rd291, [%r325+80];
	mul.lo.s32 	%r326, %r1130, 11;
	setp.ge.s32 	%p37, %r326, %r139;
	setp.ne.s64 	%p38, %rd281, 0;
	or.pred  	%p12, %p37, %p38;
	selp.u32 	%r327, 1, 0, %p12;
	add.s32 	%r328, %r326, 1;
	setp.ge.s32 	%p39, %r328, %r139;
	setp.ne.s64 	%p40, %rd282, 0;
	or.pred  	%p13, %p39, %p40;
	selp.u32 	%r329, 1, 0, %p13;
	add.s32 	%r330, %r326, 2;
	setp.ge.s32 	%p41, %r330, %r139;
	setp.ne.s64 	%p42, %rd283, 0;
	or.pred  	%p14, %p41, %p42;
	selp.u32 	%r331, 1, 0, %p14;
	add.s32 	%r332, %r326, 3;
	setp.ge.s32 	%p43, %r332, %r139;
	setp.ne.s64 	%p44, %rd284, 0;
	or.pred  	%p15, %p43, %p44;
	selp.u32 	%r333, 1, 0, %p15;
	add.s32 	%r334, %r326, 4;
	setp.ge.s32 	%p45, %r334, %r139;
	setp.ne.s64 	%p46, %rd285, 0;
	or.pred  	%p16, %p45, %p46;
	selp.u32 	%r335, 1, 0, %p16;
	add.s32 	%r336, %r326, 5;
	setp.ge.s32 	%p47, %r336, %r139;
	setp.ne.s64 	%p48, %rd286, 0;
	or.pred  	%p17, %p47, %p48;
	selp.u32 	%r337, 1, 0, %p17;
	add.s32 	%r338, %r326, 6;
	setp.ge.s32 	%p49, %r338, %r139;
	setp.ne.s64 	%p50, %rd287, 0;
	or.pred  	%p18, %p49, %p50;
	selp.u32 	%r339, 1, 0, %p18;
	add.s32 	%r340, %r326, 7;
	setp.ge.s32 	%p51, %r340, %r139;
	setp.ne.s64 	%p52, %rd288, 0;
	or.pred  	%p19, %p51, %p52;
	selp.u32 	%r341, 1, 0, %p19;
	add.s32 	%r342, %r326, 8;
	setp.ge.s32 	%p53, %r342, %r139;
	setp.ne.s64 	%p54, %rd289, 0;
	or.pred  	%p20, %p53, %p54;
	selp.u32 	%r343, 1, 0, %p20;
	add.s32 	%r344, %r326, 9;
	setp.ge.s32 	%p55, %r344, %r139;
	setp.ne.s64 	%p56, %rd290, 0;
	or.pred  	%p21, %p55, %p56;
	selp.u32 	%r345, 1, 0, %p21;
	add.s32 	%r346, %r326, 10;
	setp.ge.s32 	%p57, %r346, %r139;
	setp.ne.s64 	%p58, %rd291, 0;
	or.pred  	%p22, %p57, %p58;
	selp.u32 	%r347, 1, 0, %p22;
	bar.sync 	0;
	add.s32 	%r348, %r329, %r327;
	add.s32 	%r349, %r348, %r331;
	add.s32 	%r350, %r349, %r333;
	add.s32 	%r351, %r350, %r335;
	add.s32 	%r352, %r351, %r337;
	add.s32 	%r353, %r352, %r339;
	add.s32 	%r354, %r353, %r341;
	add.s32 	%r355, %r354, %r343;
	add.s32 	%r356, %r355, %r345;
	add.s32 	%r295, %r356, %r347;
	mov.b32 	%r293, 1;
	mov.b32 	%r318, 0;
	mov.b32 	%r320, -1;
	// begin inline asm
	{  .reg .s32 r0;  .reg .pred p;  shfl.sync.up.b32 r0|p, %r295, %r293, %r318, %r320;  @p add.s32 r0, r0, %r295;  mov.s32 %r291, r0;}
	// end inline asm
	mov.b32 	%r299, 2;
	// begin inline asm
	{  .reg .s32 r0;  .reg .pred p;  shfl.sync.up.b32 r0|p, %r291, %r299, %r318, %r320;  @p add.s32 r0, r0, %r291;  mov.s32 %r297, r0;}
	// end inline asm
	mov.b32 	%r305, 4;
	// begin inline asm
	{  .reg .s32 r0;  .reg .pred p;  shfl.sync.up.b32 r0|p, %r297, %r305, %r318, %r320;  @p add.s32 r0, r0, %r297;  mov.s32 %r303, r0;}
	// end inline asm
	mov.b32 	%r311, 8;
	// begin inline asm
	{  .reg .s32 r0;  .reg .pred p;  shfl.sync.up.b32 r0|p, %r303, %r311, %r318, %r320;  @p add.s32 r0, r0, %r303;  mov.s32 %r309, r0;}
	// end inline asm
	mov.b32 	%r317, 16;
	// begin inline asm
	{  .reg .s32 r0;  .reg .pred p;  shfl.sync.up.b32 r0|p, %r309, %r317, %r318, %r320;  @p add.s32 r0, r0, %r309;  mov.s32 %r315, r0;}
	// end inline asm
	setp.ne.s32 	%p59, %r290, 31;
	@%p59 bra 	$L__BB13_334;
	shl.b32 	%r357, %r198, 2;
	mov.u32 	%r358, _ZZN3cub18CUB_300001_SM_10006detail6select23DeviceSelectSweepKernelINS2_10policy_hubIlNS0_8NullTypeEiLb0ELNS0_10SelectImplE1EE10Policy1000EN6thrust24THRUST_300001_SM_1000_NS6detail15normal_iteratorINSA_10device_ptrIlEEEEPS5_SF_PlNS0_13ScanTileStateIiLb1EEEN4cuda3std3__410__not_fn_tI7is_zeroEES5_iNS2_19streaming_context_tIlLb1EEELS6_1EEEvT0_T1_T2_T3_T4_T5_T6_T7_iT8_NS1_7vsmem_tEE19static_temp_storage;
	add.s32 	%r359, %r358, %r357;
	st.shared.u32 	[%r359], %r315;
$L__BB13_334:
	sub.s32 	%r360, %r315, %r295;
	bar.sync 	0;
	ld.shared.v4.u32 	{%r361, %r362, %r363, %r364}, [_ZZN3cub18CUB_300001_SM_10006detail6select23DeviceSelectSweepKernelINS2_10policy_hubIlNS0_8NullTypeEiLb0ELNS0_10SelectImplE1EE10Policy1000EN6thrust24THRUST_300001_SM_1000_NS6detail15normal_iteratorINSA_10device_ptrIlEEEEPS5_SF_PlNS0_13ScanTileStateIiLb1EEEN4cuda3std3__410__not_fn_tI7is_zeroEES5_iNS2_19streaming_context_tIlLb1EEELS6_1EEEvT0_T1_T2_T3_T4_T5_T6_T7_iT8_NS1_7vsmem_tEE19static_temp_storage];
	add.s32 	%r365, %r362, %r361;
	setp.eq.s32 	%p60, %r198, 2;
	selp.b32 	%r366, %r365, %r361, %p60;
	add.s32 	%r367, %r365, %r363;
	setp.eq.s32 	%p61, %r198, 3;
	selp.b32 	%r368, %r367, %r366, %p61;
	add.s32 	%r369, %r367, %r364;
	setp.eq.s32 	%p62, %r198, 4;
	selp.b32 	%r370, %r369, %r368, %p62;
	ld.shared.v4.u32 	{%r371, %r372, %r373, %r374}, [_ZZN3cub18CUB_300001_SM_10006detail6select23DeviceSelectSweepKernelINS2_10policy_hubIlNS0_8NullTypeEiLb0ELNS0_10SelectImplE1EE10Policy1000EN6thrust24THRUST_300001_SM_1000_NS6detail15normal_iteratorINSA_10device_ptrIlEEEEPS5_SF_PlNS0_13ScanTileStateIiLb1EEEN4cuda3std3__410__not_fn_tI7is_zeroEES5_iNS2_19streaming_context_tIlLb1EEELS6_1EEEvT0_T1_T2_T3_T4_T5_T6_T7_iT8_NS1_7vsmem_tEE19static_temp_storage+16];
	add.s32 	%r375, %r369, %r371;
	setp.eq.s32 	%p63, %r198, 5;
	selp.b32 	%r376, %r375, %r370, %p63;
	add.s32 	%r377, %r375, %r372;
	setp.eq.s32 	%p64, %r198, 6;
	selp.b32 	%r378, %r377, %r376, %p64;
	add.s32 	%r379, %r377, %r373;
	setp.eq.s32 	%p65, %r198, 7;
	selp.b32 	%r380, %r379, %r378, %p65;
	add.s32 	%r381, %r379, %r374;
	setp.eq.s32 	%p66, %r198, 8;
	selp.b32 	%r382, %r381, %r380, %p66;
	ld.shared.v4.u32 	{%r383, %r384, %r385, %r386}, [_ZZN3cub18CUB_300001_SM_10006detail6select23DeviceSelectSweepKernelINS2_10policy_hubIlNS0_8NullTypeEiLb0ELNS0_10SelectImplE1EE10Policy1000EN6thrust24THRUST_300001_SM_1000_NS6detail15normal_iteratorINSA_10device_ptrIlEEEEPS5_SF_PlNS0_13ScanTileStateIiLb1EEEN4cuda3std3__410__not_fn_tI7is_zeroEES5_iNS2_19streaming_context_tIlLb1EEELS6_1EEEvT0_T1_T2_T3_T4_T5_T6_T7_iT8_NS1_7vsmem_tEE19static_temp_storage+32];
	add.s32 	%r387, %r381, %r383;
	setp.eq.s32 	%p67, %r198, 9;
	selp.b32 	%r388, %r387, %r382, %p67;
	add.s32 	%r389, %r387, %r384;
	setp.eq.s32 	%p68, %r198, 10;
	selp.b32 	%r390, %r389, %r388, %p68;
	add.s32 	%r391, %r389, %r385;
	setp.eq.s32 	%p69, %r198, 11;
	selp.b32 	%r392, %r391, %r390, %p69;
	add.s32 	%r201, %r391, %r386;
	setp.gt.u32 	%p70, %r1130, 31;
	setp.lt.u32 	%p71, %r1130, 32;
	setp.eq.s32 	%p72, %r290, 0;
	selp.b32 	%r393, 0, %r360, %p72;
	add.s32 	%r1126, %r392, %r393;
	selp.b32 	%r203, %r360, %r1126, %p71;
	@%p70 bra 	$L__BB13_359;
	setp.ne.s32 	%p73, %r1130, 0;
	mul.wide.s32 	%rd292, %r1, 8;
	add.s64 	%rd215, %rd2, %rd292;
	@%p73 bra 	$L__BB13_337;
	st.shared.u32 	[_ZZN3cub18CUB_300001_SM_10006detail6select23DeviceSelectSweepKernelINS2_10policy_hubIlNS0_8NullTypeEiLb0ELNS0_10SelectImplE1EE10Policy1000EN6thrust24THRUST_300001_SM_1000_NS6detail15normal_iteratorINSA_10device_ptrIlEEEEPS5_SF_PlNS0_13ScanTileStateIiLb1EEEN4cuda3std3__410__not_fn_tI7is_zeroEES5_iNS2_19streaming_context_tIlLb1EEELS6_1EEEvT0_T1_T2_T3_T4_T5_T6_T7_iT8_NS1_7vsmem_tEE19static_temp_storage+76], %r201;
	add.s64 	%rd293, %rd215, 256;
	mov.b32 	%r394, 100;
	// begin inline asm
	st.relaxed.gpu.v2.u32 [%rd293], {%r394, %r201};
	// end inline asm
$L__BB13_337:
	not.b32 	%r396, %r1130;
	add.s32 	%r1123, %r1, %r396;
	mov.u32 	%r205, %nctaid.x;
	setp.gt.u32 	%p74, %r205, 499;
	@%p74 bra 	$L__BB13_339;
	membar.cta;
	bra.uni 	$L__BB13_340;
$L__BB13_339:
	mov.b32 	%r397, 1140;
	// begin inline asm
	nanosleep.u32 %r397;
	// end inline asm
$L__BB13_340:
	mul.wide.s32 	%rd295, %r1123, 8;
	add.s64 	%rd296, %rd2, %rd295;
	add.s64 	%rd294, %rd296, 256;
	// begin inline asm
	ld.relaxed.gpu.v2.u32 {%r1124, %r1120}, [%rd294];
	// end inline asm
$L__BB13_341:
	setp.eq.s32 	%p75, %r1124, 99;
	mov.b32 	%r400, -1;
	vote.sync.any.pred 	%p76, %p75, %r400;
	not.pred 	%p77, %p76;
	@%p77 bra 	$L__BB13_346;
	setp.gt.u32 	%p167, %r205, 499;
	@%p167 bra 	$L__BB13_344;
	membar.cta;
	bra.uni 	$L__BB13_345;
$L__BB13_344:
	mov.b32 	%r560, 380;
	// begin inline asm
	nanosleep.u32 %r560;
	// end inline asm
$L__BB13_345:
	// begin inline asm
	ld.relaxed.gpu.v2.u32 {%r1124, %r1120}, [%rd294];
	// end inline asm
	bra.uni 	$L__BB13_341;
$L__BB13_346:
	setp.eq.s32 	%p78, %r1124, 101;
	mov.b32 	%r427, -1;
	vote.sync.ballot.b32 	%r428, %p78, %r427;
	// begin inline asm
	mov.u32 %r402, %lanemask_ge;
	// end inline asm
	and.b32  	%r429, %r428, %r402;
	or.b32  	%r430, %r429, -2147483648;
	add.s32 	%r431, %r430, -1;
	not.b32 	%r432, %r430;
	and.b32  	%r433, %r432, %r431;
	popc.b32 	%r406, %r433;
	mov.b32 	%r405, 1;
	// begin inline asm
	shfl.sync.down.b32 %r403, %r1120, %r405, %r406, %r427;
	// end inline asm
	setp.lt.s32 	%p80, %r290, %r406;
	selp.b32 	%r434, %r403, 0, %p80;
	add.s32 	%r409, %r434, %r1120;
	mov.b32 	%r410, 2;
	// begin inline asm
	shfl.sync.down.b32 %r408, %r409, %r410, %r406, %r427;
	// end inline asm
	add.s32 	%r215, %r290, 2;
	setp.gt.s32 	%p81, %r215, %r406;
	selp.b32 	%r435, 0, %r408, %p81;
	add.s32 	%r414, %r409, %r435;
	mov.b32 	%r415, 4;
	// begin inline asm
	shfl.sync.down.b32 %r413, %r414, %r415, %r406, %r427;
	// end inline asm
	add.s32 	%r216, %r290, 4;
	setp.gt.s32 	%p82, %r216, %r406;
	selp.b32 	%r436, 0, %r413, %p82;
	add.s32 	%r419, %r414, %r436;
	mov.b32 	%r420, 8;
	// begin inline asm
	shfl.sync.down.b32 %r418, %r419, %r420, %r406, %r427;
	// end inline asm
	add.s32 	%r217, %r290, 8;
	setp.gt.s32 	%p83, %r217, %r406;
	selp.b32 	%r437, 0, %r418, %p83;
	add.s32 	%r424, %r419, %r437;
	mov.b32 	%r425, 16;
	// begin inline asm
	shfl.sync.down.b32 %r423, %r424, %r425, %r406, %r427;
	// end inline asm
	add.s32 	%r218, %r290, 16;
	setp.gt.s32 	%p84, %r218, %r406;
	selp.b32 	%r438, 0, %r423, %p84;
	add.s32 	%r1121, %r424, %r438;
	add.s64 	%rd217, %rd2, 256;
$L__BB13_347:
	setp.ne.s32 	%p85, %r1124, 101;
	mov.b32 	%r439, -1;
	vote.sync.all.pred 	%p86, %p85, %r439;
	not.pred 	%p87, %p86;
	@%p87 bra 	$L__BB13_355;
	mul.wide.s32 	%rd382, %r1123, 8;
	add.s64 	%rd383, %rd217, %rd382;
	add.s64 	%rd381, %rd383, -256;
	// begin inline asm
	ld.relaxed.gpu.v2.u32 {%r1124, %r1125}, [%rd381];
	// end inline asm
$L__BB13_349:
	setp.eq.s32 	%p156, %r1124, 99;
	mov.b32 	%r518, -1;
	vote.sync.any.pred 	%p157, %p156, %r518;
	not.pred 	%p158, %p157;
	@%p158 bra 	$L__BB13_354;
	setp.gt.u32 	%p166, %r205, 499;
	@%p166 bra 	$L__BB13_352;
	membar.cta;
	bra.uni 	$L__BB13_353;
$L__BB13_352:
	mov.b32 	%r557, 380;
	// begin inline asm
	nanosleep.u32 %r557;
	// end inline asm
$L__BB13_353:
	// begin inline asm
	ld.relaxed.gpu.v2.u32 {%r1124, %r1125}, [%rd381];
	// end inline asm
	bra.uni 	$L__BB13_349;
$L__BB13_354:
	setp.eq.s32 	%p159, %r1124, 101;
	mov.b32 	%r544, -1;
	vote.sync.ballot.b32 	%r545, %p159, %r544;
	and.b32  	%r546, %r545, %r402;
	or.b32  	%r547, %r546, -2147483648;
	add.s32 	%r548, %r547, -1;
	not.b32 	%r549, %r547;
	and.b32  	%r550, %r549, %r548;
	popc.b32 	%r523, %r550;
	mov.b32 	%r522, 1;
	// begin inline asm
	shfl.sync.down.b32 %r520, %r1125, %r522, %r523, %r544;
	// end inline asm
	setp.lt.s32 	%p161, %r290, %r523;
	selp.b32 	%r551, %r520, 0, %p161;
	add.s32 	%r526, %r551, %r1125;
	mov.b32 	%r527, 2;
	// begin inline asm
	shfl.sync.down.b32 %r525, %r526, %r527, %r523, %r544;
	// end inline asm
	setp.gt.s32 	%p162, %r215, %r523;
	selp.b32 	%r552, 0, %r525, %p162;
	add.s32 	%r531, %r526, %r552;
	mov.b32 	%r532, 4;
	// begin inline asm
	shfl.sync.down.b32 %r530, %r531, %r532, %r523, %r544;
	// end inline asm
	setp.gt.s32 	%p163, %r216, %r523;
	selp.b32 	%r553, 0, %r530, %p163;
	add.s32 	%r536, %r531, %r553;
	mov.b32 	%r537, 8;
	// begin inline asm
	shfl.sync.down.b32 %r535, %r536, %r537, %r523, %r544;
	// end inline asm
	setp.gt.s32 	%p164, %r217, %r523;
	selp.b32 	%r554, 0, %r535, %p164;
	add.s32 	%r541, %r536, %r554;
	mov.b32 	%r542, 16;
	// begin inline asm
	shfl.sync.down.b32 %r540, %r541, %r542, %r523, %r544;
	// end inline asm
	setp.gt.s32 	%p165, %r218, %r523;
	selp.b32 	%r555, 0, %r540, %p165;
	add.s32 	%r556, %r555, %r1121;
	add.s32 	%r1121, %r556, %r541;
	add.s32 	%r1123, %r1123, -32;
	bra.uni 	$L__BB13_347;
$L__BB13_355:
	setp.ne.s32 	%p88, %r1130, 0;
	@%p88 bra 	$L__BB13_357;
	add.s32 	%r442, %r1121, %r201;
	add.s64 	%rd297, %rd215, 256;
	mov.b32 	%r441, 101;
	// begin inline asm
	st.relaxed.gpu.v2.u32 [%rd297], {%r441, %r442};
	// end inline asm
	st.shared.u32 	[_ZZN3cub18CUB_300001_SM_10006detail6select23DeviceSelectSweepKernelINS2_10policy_hubIlNS0_8NullTypeEiLb0ELNS0_10SelectImplE1EE10Policy1000EN6thrust24THRUST_300001_SM_1000_NS6detail15normal_iteratorINSA_10device_ptrIlEEEEPS5_SF_PlNS0_13ScanTileStateIiLb1EEEN4cuda3std3__410__not_fn_tI7is_zeroEES5_iNS2_19streaming_context_tIlLb1EEELS6_1EEEvT0_T1_T2_T3_T4_T5_T6_T7_iT8_NS1_7vsmem_tEE19static_temp_storage+68], %r1121;
	st.shared.u32 	[_ZZN3cub18CUB_300001_SM_10006detail6select23DeviceSelectSweepKernelINS2_10policy_hubIlNS0_8NullTypeEiLb0ELNS0_10SelectImplE1EE10Policy1000EN6thrust24THRUST_300001_SM_1000_NS6detail15normal_iteratorINSA_10device_ptrIlEEEEPS5_SF_PlNS0_13ScanTileStateIiLb1EEEN4cuda3std3__410__not_fn_tI7is_zeroEES5_iNS2_19streaming_context_tIlLb1EEELS6_1EEEvT0_T1_T2_T3_T4_T5_T6_T7_iT8_NS1_7vsmem_tEE19static_temp_storage+72], %r442;
$L__BB13_357:
	setp.ne.s32 	%p89, %r290, 0;
	mov.u32 	%r1126, %r203;
	@%p89 bra 	$L__BB13_359;
	st.shared.u32 	[_ZZN3cub18CUB_300001_SM_10006detail6select23DeviceSelectSweepKernelINS2_10policy_hubIlNS0_8NullTypeEiLb0ELNS0_10SelectImplE1EE10Policy1000EN6thrust24THRUST_300001_SM_1000_NS6detail15normal_iteratorINSA_10device_ptrIlEEEEPS5_SF_PlNS0_13ScanTileStateIiLb1EEEN4cuda3std3__410__not_fn_tI7is_zeroEES5_iNS2_19streaming_context_tIlLb1EEELS6_1EEEvT0_T1_T2_T3_T4_T5_T6_T7_iT8_NS1_7vsmem_tEE19static_temp_storage+60], %r1121;
	mov.u32 	%r1126, %r1121;
$L__BB13_359:
	bar.sync 	0;
	setp.eq.s32 	%p90, %r1130, 0;
	ld.shared.u32 	%r443, [_ZZN3cub18CUB_300001_SM_10006detail6select23DeviceSelectSweepKernelINS2_10policy_hubIlNS0_8NullTypeEiLb0ELNS0_10SelectImplE1EE10Policy1000EN6thrust24THRUST_300001_SM_1000_NS6detail15normal_iteratorINSA_10device_ptrIlEEEEPS5_SF_PlNS0_13ScanTileStateIiLb1EEEN4cuda3std3__410__not_fn_tI7is_zeroEES5_iNS2_19streaming_context_tIlLb1EEELS6_1EEEvT0_T1_T2_T3_T4_T5_T6_T7_iT8_NS1_7vsmem_tEE19static_temp_storage+60];
	.pragma "used_bytes_mask 65520";
	ld.shared.v4.u32 	{%r444, %r234, %r445, %r235}, [_ZZN3cub18CUB_300001_SM_10006detail6select23DeviceSelectSweepKernelINS2_10policy_hubIlNS0_8NullTypeEiLb0ELNS0_10SelectImplE1EE10Policy1000EN6thrust24THRUST_300001_SM_1000_NS6detail15normal_iteratorINSA_10device_ptrIlEEEEPS5_SF_PlNS0_13ScanTileStateIiLb1EEEN4cuda3std3__410__not_fn_tI7is_zeroEES5_iNS2_19streaming_context_tIlLb1EEELS6_1EEEvT0_T1_T2_T3_T4_T5_T6_T7_iT8_NS1_7vsmem_tEE19static_temp_storage+64];
	selp.b32 	%r446, 0, %r443, %p90;
	add.s32 	%r236, %r446, %r1126;
	selp.u32 	%r447, 1, 0, %p12;
	add.s32 	%r237, %r236, %r447;
	selp.u32 	%r448, 1, 0, %p13;
	add.s32 	%r449, %r448, %r447;
	add.s32 	%r238, %r449, %r236;
	selp.u32 	%r450, 1, 0, %p14;
	add.s32 	%r239, %r238, %r450;
	selp.u32 	%r451, 1, 0, %p15;
	add.s32 	%r240, %r239, %r451;
	selp.u32 	%r452, 1, 0, %p16;
	add.s32 	%r241, %r240, %r452;
	selp.u32 	%r453, 1, 0, %p17;
	add.s32 	%r242, %r241, %r453;
	selp.u32 	%r454, 1, 0, %p18;
	add.s32 	%r243, %r242, %r454;
	selp.u32 	%r455, 1, 0, %p19;
	add.s32 	%r244, %r243, %r455;
	selp.u32 	%r456, 1, 0, %p20;
	add.s32 	%r245, %r244, %r456;
	selp.u32 	%r457, 1, 0, %p21;
	add.s32 	%r246, %r245, %r457;
	sub.s32 	%r458, 4224, %r139;
	sub.s32 	%r1134, %r445, %r458;
	sub.s32 	%r248, %r235, %r458;
	setp.gt.s32 	%p91, %r248, 384;
	@%p91 bra 	$L__BB13_404;
	ld.param.u8 	%rs7, [%rd1];
	ld.param.u64 	%rd298, [%rd1+24];
	cvta.to.global.u64 	%rd219, %rd298;
	setp.lt.s32 	%p92, %r236, %r1134;
	and.pred  	%p93, %p12, %p92;
	@%p93 bra 	$L__BB13_361;
	bra.uni 	$L__BB13_364;
$L__BB13_361:
	setp.ne.s16 	%p94, %rs7, 0;
	mov.b64 	%rd813, 0;
	@%p94 bra 	$L__BB13_363;
	ld.global.u64 	%rd813, [%rd219];
$L__BB13_363:
	cvt.s64.s32 	%rd300, %r236;
	add.s64 	%rd301, %rd813, %rd300;
	shl.b64 	%rd302, %rd301, 3;
	add.s64 	%rd303, %rd4, %rd302;
	st.global.u64 	[%rd303], %rd281;
$L__BB13_364:
	setp.ge.s32 	%p95, %r237, %r1134;
	not.pred 	%p96, %p13;
	or.pred  	%p97, %p96, %p95;
	@%p97 bra 	$L__BB13_368;
	setp.ne.s16 	%p98, %rs7, 0;
	mov.b64 	%rd814, 0;
	@%p98 bra 	$L__BB13_367;
	ld.global.u64 	%rd814, [%rd219];
$L__BB13_367:
	cvt.s64.s32 	%rd305, %r237;
	add.s64 	%rd306, %rd814, %rd305;
	shl.b64 	%rd307, %rd306, 3;
	add.s64 	%rd308, %rd4, %rd307;
	st.global.u64 	[%rd308], %rd282;
$L__BB13_368:
	setp.ge.s32 	%p99, %r238, %r1134;
	not.pred 	%p100, %p14;
	or.pred  	%p101, %p100, %p99;
	@%p101 bra 	$L__BB13_372;
	setp.ne.s16 	%p102, %rs7, 0;
	mov.b64 	%rd815, 0;
	@%p102 bra 	$L__BB13_371;
	ld.global.u64 	%rd815, [%rd219];
$L__BB13_371:
	cvt.s64.s32 	%rd310, %r238;
	add.s64 	%rd311, %rd815, %rd310;
	shl.b64 	%rd312, %rd311, 3;
	add.s64 	%rd313, %rd4, %rd312;
	st.global.u64 	[%rd313], %rd283;
$L__BB13_372:
	setp.ge.s32 	%p103, %r239, %r1134;
	not.pred 	%p104, %p15;
	or.pred  	%p105, %p104, %p103;
	@%p105 bra 	$L__BB13_376;
	setp.ne.s16 	%p106, %rs7, 0;
	mov.b64 	%rd816, 0;
	@%p106 bra 	$L__BB13_375;
	ld.global.u64 	%rd816, [%rd219];
$L__BB13_375:
	cvt.s64.s32 	%rd315, %r239;
	add.s64 	%rd316, %rd816, %rd315;
	shl.b64 	%rd317, %rd316, 3;
	add.s64 	%rd318, %rd4, %rd317;
	st.global.u64 	[%rd318], %rd284;
$L__BB13_376:
	setp.ge.s32 	%p107, %r240, %r1134;
	not.pred 	%p108, %p16;
	or.pred  	%p109, %p108, %p107;
	@%p109 bra 	$L__BB13_380;
	setp.ne.s16 	%p110, %rs7, 0;
	mov.b64 	%rd817, 0;
	@%p110 bra 	$L__BB13_379;
	ld.global.u64 	%rd817, [%rd219];
$L__BB13_379:
	cvt.s64.s32 	%rd320, %r240;
	add.s64 	%rd321, %rd817, %rd320;
	shl.b64 	%rd322, %rd321, 3;
	add.s64 	%rd323, %rd4, %rd322;
	st.global.u64 	[%rd323], %rd285;
$L__BB13_380:
	setp.ge.s32 	%p111, %r241, %r1134;
	not.pred 	%p112, %p17;
	or.pred  	%p113, %p112, %p111;
	@%p113 bra 	$L__BB13_384;
	setp.ne.s16 	%p114, %rs7, 0;
	mov.b64 	%rd818, 0;
	@%p114 bra 	$L__BB13_383;
	ld.global.u64 	%rd818, [%rd219];
$L__BB13_383:
	cvt.s64.s32 	%rd325, %r241;
	add.s64 	%rd326, %rd818, %rd325;
	shl.b64 	%rd327, %rd326, 3;
	add.s64 	%rd328, %rd4, %rd327;
	st.global.u64 	[%rd328], %rd286;
$L__BB13_384:
	setp.ge.s32 	%p115, %r242, %r1134;
	not.pred 	%p116, %p18;
	or.pred  	%p117, %p116, %p115;
	@%p117 bra 	$L__BB13_388;
	setp.ne.s16 	%p118, %rs7, 0;
	mov.b64 	%rd819, 0;
	@%p118 bra 	$L__BB13_387;
	ld.global.u64 	%rd819, [%rd219];
$L__BB13_387:
	cvt.s64.s32 	%rd330, %r242;
	add.s64 	%rd331, %rd819, %rd330;
	shl.b64 	%rd332, %rd331, 3;
	add.s64 	%rd333, %rd4, %rd332;
	st.global.u64 	[%rd333], %rd287;
$L__BB13_388:
	setp.ge.s32 	%p119, %r243, %r1134;
	not.pred 	%p120, %p19;
	or.pred  	%p121, %p120, %p119;
	@%p121 bra 	$L__BB13_392;
	setp.ne.s16 	%p122, %rs7, 0;
	mov.b64 	%rd820, 0;
	@%p122 bra 	$L__BB13_391;
	ld.global.u64 	%rd820, [%rd219];
$L__BB13_391:
	cvt.s64.s32 	%rd335, %r243;
	add.s64 	%rd336, %rd820, %rd335;
	shl.b64 	%rd337, %rd336, 3;
	add.s64 	%rd338, %rd4, %rd337;
	st.global.u64 	[%rd338], %rd288;
$L__BB13_392:
	setp.ge.s32 	%p123, %r244, %r1134;
	not.pred 	%p124, %p20;
	or.pred  	%p125, %p124, %p123;
	@%p125 bra 	$L__BB13_396;
	setp.ne.s16 	%p126, %rs7, 0;
	mov.b64 	%rd821, 0;
	@%p126 bra 	$L__BB13_395;
	ld.global.u64 	%rd821, [%rd219];
$L__BB13_395:
	cvt.s64.s32 	%rd340, %r244;
	add.s64 	%rd341, %rd821, %rd340;
	shl.b64 	%rd342, %rd341, 3;
	add.s64 	%rd343, %rd4, %rd342;
	st.global.u64 	[%rd343], %rd289;
$L__BB13_396:
	setp.ge.s32 	%p127, %r245, %r1134;
	not.pred 	%p128, %p21;
	or.pred  	%p129, %p128, %p127;
	@%p129 bra 	$L__BB13_400;
	setp.ne.s16 	%p130, %rs7, 0;
	mov.b64 	%rd822, 0;
	@%p130 bra 	$L__BB13_399;
	ld.global.u64 	%rd822, [%rd219];
$L__BB13_399:
	cvt.s64.s32 	%rd345, %r245;
	add.s64 	%rd346, %rd822, %rd345;
	shl.b64 	%rd347, %rd346, 3;
	add.s64 	%rd348, %rd4, %rd347;
	st.global.u64 	[%rd348], %rd290;
$L__BB13_400:
	setp.ge.s32 	%p131, %r246, %r1134;
	not.pred 	%p132, %p22;
	or.pred  	%p133, %p132, %p131;
	@%p133 bra 	$L__BB13_443;
	setp.ne.s16 	%p134, %rs7, 0;
	mov.b64 	%rd823, 0;
	@%p134 bra 	$L__BB13_403;
	ld.global.u64 	%rd823, [%rd219];
$L__BB13_403:
	cvt.s64.s32 	%rd350, %r246;
	add.s64 	%rd351, %rd823, %rd350;
	shl.b64 	%rd352, %rd351, 3;
	add.s64 	%rd353, %rd4, %rd352;
	st.global.u64 	[%rd353], %rd291;
	bra.uni 	$L__BB13_443;
$L__BB13_404:
	bar.sync 	0;
	not.pred 	%p135, %p12;
	@%p135 bra 	$L__BB13_406;
	sub.s32 	%r459, %r236, %r234;
	shl.b32 	%r460, %r459, 3;
	mov.u32 	%r461, _ZZN3cub18CUB_300001_SM_10006detail6select23DeviceSelectSweepKernelINS2_10policy_hubIlNS0_8NullTypeEiLb0ELNS0_10SelectImplE1EE10Policy1000EN6thrust24THRUST_300001_SM_1000_NS6detail15normal_iteratorINSA_10device_ptrIlEEEEPS5_SF_PlNS0_13ScanTileStateIiLb1EEEN4cuda3std3__410__not_fn_tI7is_zeroEES5_iNS2_19streaming_context_tIlLb1EEELS6_1EEEvT0_T1_T2_T3_T4_T5_T6_T7_iT8_NS1_7vsmem_tEE19static_temp_storage;
	add.s32 	%r462, %r461, %r460;
	st.shared.u64 	[%r462], %rd281;
$L__BB13_406:
	not.pred 	%p136, %p13;
	@%p136 bra 	$L__BB13_408;
	sub.s32 	%r463, %r237, %r234;
	shl.b32 	%r464, %r463, 3;
	mov.u32 	%r465, _ZZN3cub18CUB_300001_SM_10006detail6select23DeviceSelectSweepKernelINS2_10policy_hubIlNS0_8NullTypeEiLb0ELNS0_10SelectImplE1EE10Policy1000EN6thrust24THRUST_300001_SM_1000_NS6detail15normal_iteratorINSA_10device_ptrIlEEEEPS5_SF_PlNS0_13ScanTileStateIiLb1EEEN4cuda3std3__410__not_fn_tI7is_zeroEES5_iNS2_19streaming_context_tIlLb1EEELS6_1EEEvT0_T1_T2_T3_T4_T5_T6_T7_iT8_NS1_7vsmem_tEE19static_temp_storage;
	add.s32 	%r466, %r465, %r464;
	st.shared.u64 	[%r466], %rd282;
$L__BB13_408:
	not.pred 	%p137, %p14;
	@%p137 bra 	$L__BB13_410;
	sub.s32 	%r467, %r238, %r234;
	shl.b32 	%r468, %r467, 3;
	mov.u32 	%r469, _ZZN3cub18CUB_300001_SM_10006detail6select23DeviceSelectSweepKernelINS2_10policy_hubIlNS0_8NullTypeEiLb0ELNS0_10SelectImplE1EE10Policy1000EN6thrust24THRUST_300001_SM_1000_NS6detail15normal_iteratorINSA_10device_ptrIlEEEEPS5_SF_PlNS0_13ScanTileStateIiLb1EEEN4cuda3std3__410__not_fn_tI7is_zeroEES5_iNS2_19streaming_context_tIlLb1EEELS6_1EEEvT0_T1_T2_T3_T4_T5_T6_T7_iT8_NS1_7vsmem_tEE19static_temp_storage;
	add.s32 	%r470, %r469, %r468;
	st.shared.u64 	[%r470], %rd283;
$L__BB13_410:
	not.pred 	%p138, %p15;
	@%p138 bra 	$L__BB13_412;
	sub.s32 	%r471, %r239, %r234;
	shl.b32 	%r472, %r471, 3;
	mov.u32 	%r473, _ZZN3cub18CUB_300001_SM_10006detail6select23DeviceSelectSweepKernelINS2_10policy_hubIlNS0_8NullTypeEiLb0ELNS0_10SelectImplE1EE10Policy1000EN6thrust24THRUST_300001_SM_1000_NS6detail15normal_iteratorINSA_10device_ptrIlEEEEPS5_SF_PlNS0_13ScanTileStateIiLb1EEEN4cuda3std3__410__not_fn_tI7is_zeroEES5_iNS2_19streaming_context_tIlLb1EEELS6_1EEEvT0_T1_T2_T3_T4_T5_T6_T7_iT8_NS1_7vsmem_tEE19static_temp_storage;
	add.s32 	%r474, %r473, %r472;
	st.shared.u64 	[%r474], %rd284;
$L__BB13_412:
	not.pred 	%p139, %p16;
	@%p139 bra 	$L__BB13_414;
	sub.s32 	%r475, %r240, %r234;
	shl.b32 	%r476, %r475, 3;
	mov.u32 	%r477, _ZZN3cub18CUB_300001_SM_10006detail6select23DeviceSelectSweepKernelINS2_10policy_hubIlNS0_8NullTypeEiLb0ELNS0_10SelectImplE1EE10Policy1000EN6thrust24THRUST_300001_SM_1000_NS6detail15normal_iteratorINSA_10device_ptrIlEEEEPS5_SF_PlNS0_13ScanTileStateIiLb1EEEN4cuda3std3__410__not_fn_tI7is_zeroEES5_iNS2_19streaming_context_tIlLb1EEELS6_1EEEvT0_T1_T2_T3_T4_T5_T6_T7_iT8_NS1_7vsmem_tEE19static_temp_storage;
	add.s32 	%r478, %r477, %r476;
	st.shared.u64 	[%r478], %rd285;
$L__BB13_414:
	not.pred 	%p140, %p17;
	@%p140 bra 	$L__BB13_416;
	sub.s32 	%r479, %r241, %r234;
	shl.b32 	%r480, %r479, 3;
	mov.u32 	%r481, _ZZN3cub18CUB_300001_SM_10006detail6select23DeviceSelectSweepKernelINS2_10policy_hubIlNS0_8NullTypeEiLb0ELNS0_10SelectImplE1EE10Policy1000EN6thrust24THRUST_300001_SM_1000_NS6detail15normal_iteratorINSA_10device_ptrIlEEEEPS5_SF_PlNS0_13ScanTileStateIiLb1EEEN4cuda3std3__410__not_fn_tI7is_zeroEES5_iNS2_19streaming_context_tIlLb1EEELS6_1EEEvT0_T1_T2_T3_T4_T5_T6_T7_iT8_NS1_7vsmem_tEE19static_temp_storage;
	add.s32 	%r482, %r481, %r480;
	st.shared.u64 	[%r482], %rd286;
$L__BB13_416:
	not.pred 	%p141, %p18;
	@%p141 bra 	$L__BB13_418;
	sub.s32 	%r483, %r242, %r234;
	shl.b32 	%r484, %r483, 3;
	mov.u32 	%r485, _ZZN3cub18CUB_300001_SM_10006detail6select23DeviceSelectSweepKernelINS2_10policy_hubIlNS0_8NullTypeEiLb0ELNS0_10SelectImplE1EE10Policy1000EN6thrust24THRUST_300001_SM_1000_NS6detail15normal_iteratorINSA_10device_ptrIlEEEEPS5_SF_PlNS0_13ScanTileStateIiLb1EEEN4cuda3std3__410__not_fn_tI7is_zeroEES5_iNS2_19streaming_context_tIlLb1EEELS6_1EEEvT0_T1_T2_T3_T4_T5_T6_T7_iT8_NS1_7vsmem_tEE19static_temp_storage;
	add.s32 	%r486, %r485, %r484;
	st.shared.u64 	[%r486], %rd287;
$L__BB13_418:
	not.pred 	%p142, %p19;
	@%p142 bra 	$L__BB13_420;
	sub.s32 	%r487, %r243, %r234;
	shl.b32 	%r488, %r487, 3;
	mov.u32 	%r489, _ZZN3cub18CUB_300001_SM_10006detail6select23DeviceSelectSweepKernelINS2_10policy_hubIlNS0_8NullTypeEiLb0ELNS0_10SelectImplE1EE10Policy1000EN6thrust24THRUST_300001_SM_1000_NS6detail15normal_iteratorINSA_10device_ptrIlEEEEPS5_SF_PlNS0_13ScanTileStateIiLb1EEEN4cuda3std3__410__not_fn_tI7is_zeroEES5_iNS2_19streaming_context_tIlLb1EEELS6_1EEEvT0_T1_T2_T3_T4_T5_T6_T7_iT8_NS1_7vsmem_tEE19static_temp_storage;
	add.s32 	%r490, %r489, %r488;
	st.shared.u64 	[%r490], %rd288;
$L__BB13_420:
	not.pred 	%p143, %p20;
	@%p143 bra 	$L__BB13_422;
	sub.s32 	%r491, %r244, %r234;
	shl.b32 	%r492, %r491, 3;
	mov.u32 	%r493, _ZZN3cub18CUB_300001_SM_10006detail6select23DeviceSelectSweepKernelINS2_10policy_hubIlNS0_8NullTypeEiLb0ELNS0_10SelectImplE1EE10Policy1000EN6thrust24THRUST_300001_SM_1000_NS6detail15normal_iteratorINSA_10device_ptrIlEEEEPS5_SF_PlNS0_13ScanTileStateIiLb1EEEN4cuda3std3__410__not_fn_tI7is_zeroEES5_iNS2_19streaming_context_tIlLb1EEELS6_1EEEvT0_T1_T2_T3_T4_T5_T6_T7_iT8_NS1_7vsmem_tEE19static_temp_storage;
	add.s32 	%r494, %r493, %r492;
	st.shared.u64 	[%r494], %rd289;
$L__BB13_422:
	not.pred 	%p144, %p21;
	@%p144 bra 	$L__BB13_424;
	sub.s32 	%r495, %r245, %r234;
	shl.b32 	%r496, %r495, 3;
	mov.u32 	%r497, _ZZN3cub18CUB_300001_SM_10006detail6select23DeviceSelectSweepKernelINS2_10policy_hubIlNS0_8NullTypeEiLb0ELNS0_10SelectImplE1EE10Policy1000EN6thrust24THRUST_300001_SM_1000_NS6detail15normal_iteratorINSA_10device_ptrIlEEEEPS5_SF_PlNS0_13ScanTileStateIiLb1EEEN4cuda3std3__410__not_fn_tI7is_zeroEES5_iNS2_19streaming_context_tIlLb1EEELS6_1EEEvT0_T1_T2_T3_T4_T5_T6_T7_iT8_NS1_7vsmem_tEE19static_temp_storage;
	add.s32 	%r498, %r497, %r496;
	st.shared.u64 	[%r498], %rd290;
$L__BB13_424:
	not.pred 	%p145, %p22;
	@%p145 bra 	$L__BB13_426;
	sub.s32 	%r499, %r246, %r234;
	shl.b32 	%r500, %r499, 3;
	mov.u32 	%r501, _ZZN3cub18CUB_300001_SM_10006detail6select23DeviceSelectSweepKernelINS2_10policy_hubIlNS0_8NullTypeEiLb0ELNS0_10SelectImplE1EE10Policy1000EN6thrust24THRUST_300001_SM_1000_NS6detail15normal_iteratorINSA_10device_ptrIlEEEEPS5_SF_PlNS0_13ScanTileStateIiLb1EEEN4cuda3std3__410__not_fn_tI7is_zeroEES5_iNS2_19streaming_context_tIlLb1EEELS6_1EEEvT0_T1_T2_T3_T4_T5_T6_T7_iT8_NS1_7vsmem_tEE19static_temp_storage;
	add.s32 	%r502, %r501, %r500;
	st.shared.u64 	[%r502], %rd291;
$L__BB13_426:
	bar.sync 	0;
	setp.ge.s32 	%p146, %r1130, %r248;
	@%p146 bra 	$L__BB13_443;
	ld.param.u32 	%r1092, [_ZN3cub18CUB_300001_SM_10006detail6select23DeviceSelectSweepKernelINS2_10policy_hubIlNS0_8NullTypeEiLb0ELNS0_10SelectImplE1EE10Policy1000EN6thrust24THRUST_300001_SM_1000_NS6detail15normal_iteratorINSA_10device_ptrIlEEEEPS5_SF_PlNS0_13ScanTileStateIiLb1EEEN4cuda3std3__410__not_fn_tI7is_zeroEES5_iNS2_19streaming_context_tIlLb1EEELS6_1EEEvT0_T1_T2_T3_T4_T5_T6_T7_iT8_NS1_7vsmem_tE_param_7];
	ld.param.u8 	%rs8, [%rd1];
	ld.param.u64 	%rd354, [%rd1+24];
	cvta.to.global.u64 	%rd220, %rd354;
	add.s32 	%r503, %r235, %r1092;
	add.s32 	%r504, %r1130, %r2;
	sub.s32 	%r505, %r503, %r504;
	add.s32 	%r249, %r505, -4225;
	mul.hi.u32 	%r506, %r249, -1431655765;
	shr.u32 	%r507, %r506, 8;
	add.s32 	%r250, %r507, 1;
	and.b32  	%r508, %r507, 3;
	setp.eq.s32 	%p147, %r508, 3;
	@%p147 bra 	$L__BB13_432;
	and.b32  	%r509, %r250, 3;
	add.s32 	%r1129, %r234, %r1130;
	shl.b32 	%r510, %r1130, 3;
	mov.u32 	%r511, _ZZN3cub18CUB_300001_SM_10006detail6select23DeviceSelectSweepKernelINS2_10policy_hubIlNS0_8NullTypeEiLb0ELNS0_10SelectImplE1EE10Policy1000EN6thrust24THRUST_300001_SM_1000_NS6detail15normal_iteratorINSA_10device_ptrIlEEEEPS5_SF_PlNS0_13ScanTileStateIiLb1EEEN4cuda3std3__410__not_fn_tI7is_zeroEES5_iNS2_19streaming_context_tIlLb1EEELS6_1EEEvT0_T1_T2_T3_T4_T5_T6_T7_iT8_NS1_7vsmem_tEE19static_temp_storage;
	add.s32 	%r1128, %r511, %r510;
	neg.s32 	%r1127, %r509;
	mad.lo.s32 	%r1130, %r509, 384, %r1130;
$L__BB13_429:
	.pragma "nounroll";
	setp.ne.s16 	%p148, %rs8, 0;
	mov.b64 	%rd808, 0;
	@%p148 bra 	$L__BB13_431;
	ld.global.u64 	%rd808, [%rd220];
$L__BB13_431:
	cvt.s64.s32 	%rd356, %r1129;
	add.s64 	%rd357, %rd808, %rd356;
	shl.b64 	%rd358, %rd357, 3;
	add.s64 	%rd359, %rd4, %rd358;
	ld.shared.u64 	%rd360, [%r1128];
	st.global.u64 	[%rd359], %rd360;
	add.s32 	%r1129, %r1129, 384;
	add.s32 	%r1128, %r1128, 3072;
	add.s32 	%r1127, %r1127, 1;
	setp.ne.s32 	%p149, %r1127, 0;
	@%p149 bra 	$L__BB13_429;
$L__BB13_432:
	setp.lt.u32 	%p150, %r249, 1152;
	@%p150 bra 	$L__BB13_443;
	add.s32 	%r1132, %r234, %r1130;
	shl.b32 	%r512, %r1130, 3;
	mov.u32 	%r513, _ZZN3cub18CUB_300001_SM_10006detail6select23DeviceSelectSweepKernelINS2_10policy_hubIlNS0_8NullTypeEiLb0ELNS0_10SelectImplE1EE10Policy1000EN6thrust24THRUST_300001_SM_1000_NS6detail15normal_iteratorINSA_10device_ptrIlEEEEPS5_SF_PlNS0_13ScanTileStateIiLb1EEEN4cuda3std3__410__not_fn_tI7is_zeroEES5_iNS2_19streaming_context_tIlLb1EEELS6_1EEEvT0_T1_T2_T3_T4_T5_T6_T7_iT8_NS1_7vsmem_tEE19static_temp_storage;
	add.s32 	%r514, %r512, %r513;
	add.s32 	%r1131, %r514, 6144;
$L__BB13_434:
	setp.ne.s16 	%p151, %rs8, 0;
	cvt.s64.s32 	%rd223, %r1132;
	mov.b64 	%rd809, 0;
	@%p151 bra 	$L__BB13_436;
	ld.global.u64 	%rd809, [%rd220];
$L__BB13_436:
	setp.ne.s16 	%p152, %rs8, 0;
	add.s64 	%rd363, %rd809, %rd223;
	shl.b64 	%rd364, %rd363, 3;
	add.s64 	%rd365, %rd4, %rd364;
	ld.shared.u64 	%rd366, [%r1131+-6144];
	st.global.u64 	[%rd365], %rd366;
	mov.b64 	%rd810, 0;
	@%p152 bra 	$L__BB13_438;
	ld.global.u64 	%rd810, [%rd220];
$L__BB13_438:
	setp.ne.s16 	%p153, %rs8, 0;
	add.s64 	%rd368, %rd810, %rd223;
	shl.b64 	%rd369, %rd368, 3;
	add.s64 	%rd370, %rd4, %rd369;
	ld.shared.u64 	%rd371, [%r1131+-3072];
	st.global.u64 	[%rd370+3072], %rd371;
	mov.b64 	%rd811, 0;
	@%p153 bra 	$L__BB13_440;
	ld.global.u64 	%rd811, [%rd220];
$L__BB13_440:
	setp.ne.s16 	%p154, %rs8, 0;
	add.s64 	%rd373, %rd811, %rd223;
	shl.b64 	%rd374, %rd373, 3;
	add.s64 	%rd375, %rd4, %rd374;
	ld.shared.u64 	%rd376, [%r1131];
	st.global.u64 	[%rd375+6144], %rd376;
	mov.b64 	%rd812, 0;
	@%p154 bra 	$L__BB13_442;
	ld.global.u64 	%rd812, [%rd220];
$L__BB13_442:
	cvt.u32.u64 	%r515, %rd223;
	add.s64 	%rd377, %rd812, %rd223;
	shl.b64 	%rd378, %rd377, 3;
	add.s64 	%rd379, %rd4, %rd378;
	ld.shared.u64 	%rd380, [%r1131+3072];
	st.global.u64 	[%rd379+9216], %rd380;
	add.s32 	%r1130, %r1130, 1536;
	add.s32 	%r1132, %r515, 1536;
	add.s32 	%r1131, %r1131, 12288;
	setp.lt.s32 	%p155, %r1130, %r248;
	@%p155 bra 	$L__BB13_434;
$L__BB13_443:
	mov.u32 	%r716, %tid.x;
	setp.ne.s32 	%p280, %r716, 0;
	@%p280 bra 	$L__BB13_451;
	mov.u64 	%rd254, %rd260;
	ld.param.u8 	%rs43, [%rd254+1];
	setp.eq.s16 	%p281, %rs43, 0;
	@%p281 bra 	$L__BB13_448;
	ld.param.u8 	%rs44, [%rd254];
	setp.ne.s16 	%p282, %rs44, 0;
	mov.b64 	%rd824, 0;
	@%p282 bra 	$L__BB13_447;
	ld.param.u64 	%rd502, [%rd254+24];
	cvta.to.global.u64 	%rd503, %rd502;
	ld.global.u64 	%rd824, [%rd503];
$L__BB13_447:
	ld.param.u64 	%rd733, [_ZN3cub18CUB_300001_SM_10006detail6select23DeviceSelectSweepKernelINS2_10policy_hubIlNS0_8NullTypeEiLb0ELNS0_10SelectImplE1EE10Policy1000EN6thrust24THRUST_300001_SM_1000_NS6detail15normal_iteratorINSA_10device_ptrIlEEEEPS5_SF_PlNS0_13ScanTileStateIiLb1EEEN4cuda3std3__410__not_fn_tI7is_zeroEES5_iNS2_19streaming_context_tIlLb1EEELS6_1EEEvT0_T1_T2_T3_T4_T5_T6_T7_iT8_NS1_7vsmem_tE_param_3];
	cvt.s64.s32 	%rd504, %r1134;
	add.s64 	%rd505, %rd824, %rd504;
	cvta.to.global.u64 	%rd506, %rd733;
	st.global.u64 	[%rd506], %rd505;
	bra.uni 	$L__BB13_451;
$L__BB13_448:
	ld.param.u8 	%rs45, [%rd254];
	setp.ne.s16 	%p283, %rs45, 0;
	mov.b64 	%rd825, 0;
	@%p283 bra 	$L__BB13_450;
	ld.param.u64 	%rd508, [%rd254+24];
	cvta.to.global.u64 	%rd509, %rd508;
	ld.global.u64 	%rd825, [%rd509];
$L__BB13_450:
	cvt.s64.s32 	%rd510, %r1134;
	add.s64 	%rd511, %rd825, %rd510;
	ld.param.u64 	%rd512, [%rd254+32];
	cvta.to.global.u64 	%rd513, %rd512;
	st.global.u64 	[%rd513], %rd511;
$L__BB13_451:
	ret;

}


// ===== COMPILED SASS (sm_100) =====

	.target	sm_100

	.elftype	@"ET_EXEC"


//--------------------- .note.nv.tkinfo           --------------------------
	.section	.note.nv.tkinfo,"",@"SHT_NOTE"
	.sectionflags	@"SHF_NOTE_NV_TKINFO"
	.tkinfo
        /*0018*/ 	.word	0x00000002
        /*0030*/ 	.string	""
        /*0030*/ 	.string	"ptxas"
        /*0030*/ 	.string	"Cuda compilation tools, release 13.0, V13.0.88"
        /*0030*/ 	.string	"Build cuda_13.0.r13.0/compiler.36424714_0"
        /*0030*/ 	.string	"-arch sm_100 -m 64 "



//--------------------- .note.nv.cuinfo           --------------------------
	.section	.note.nv.cuinfo,"",@"SHT_NOTE"
	.sectionflags	@"SHF_NOTE_NV_CUINFO"
        /*0018*/ 	.short	0x0002
        /*001a*/ 	.short	0x0064
        /*001c*/ 	.short	0x0082
	.zero		2


//--------------------- .nv.info                  --------------------------
	.section	.nv.info,"",@"SHT_CUDA_INFO"
	.align	4


	//----- nvinfo : EIATTR_REGCOUNT
	.align		4
        /*0000*/ 	.byte	0x04, 0x2f
        /*0002*/ 	.short	(.L_46 - .L_45)
	.align		4
.L_45:
        /*0004*/ 	.word	index@(_Z17calc_state_kerneliPlPiS_S0_S_)
        /*0008*/ 	.word	0x00000014


	//----- nvinfo : EIATTR_FRAME_SIZE
	.align		4
.L_46:
        /*000c*/ 	.byte	0x04, 0x11
        /*000e*/ 	.short	(.L_48 - .L_47)
	.align		4
.L_47:
        /*0010*/ 	.word	index@(_Z17calc_state_kerneliPlPiS_S0_S_)
        /*0014*/ 	.word	0x00000000


	//----- nvinfo : EIATTR_REGCOUNT
	.align		4
.L_48:
        /*0018*/ 	.byte	0x04, 0x2f
        /*001a*/ 	.short	(.L_50 - .L_49)
	.align		4
.L_49:
        /*001c*/ 	.word	index@(_Z18calc_state_kernel2lPlPiS_S0_S_)
        /*0020*/ 	.word	0x0000001c


	//----- nvinfo : EIATTR_FRAME_SIZE
	.align		4
.L_50:
        /*0024*/ 	.byte	0x04, 0x11
        /*0026*/ 	.short	(.L_52 - .L_51)
	.align		4
.L_51:
        /*0028*/ 	.word	index@(_Z18calc_state_kernel2lPlPiS_S0_S_)
        /*002c*/ 	.word	0x00000040


	//----- nvinfo : EIATTR_REGCOUNT
	.align		4
.L_52:
        /*0030*/ 	.byte	0x04, 0x2f
        /*0032*/ 	.short	(.L_54 - .L_53)
	.align		4
.L_53:
        /*0034*/ 	.word	index@(_ZN6thrust24THRUST_300001_SM_1000_NS8cuda_cub4core6detail13_kernel_agentINS1_8__unique9InitAgentIN3cub18CUB_300001_SM_100013ScanTileStateIiLb1EEEPiiEEJSA_mSB_EEEvDpT0_)
        /*0038*/ 	.word	0x0000000a


	//----- nvinfo : EIATTR_FRAME_SIZE
	.align		4
.L_54:
        /*003c*/ 	.byte	0x04, 0x11
        /*003e*/ 	.short	(.L_56 - .L_55)
	.align		4
.L_55:
        /*0040*/ 	.word	index@(_ZN6thrust24THRUST_300001_SM_1000_NS8cuda_cub4core6detail13_kernel_agentINS1_8__unique9InitAgentIN3cub18CUB_300001_SM_100013ScanTileStateIiLb1EEEPiiEEJSA_mSB_EEEvDpT0_)
        /*0044*/ 	.word	0x00000000


	//----- nvinfo : EIATTR_REGCOUNT
	.align		4
.L_56:
        /*0048*/ 	.byte	0x04, 0x2f
        /*004a*/ 	.short	(.L_58 - .L_57)
	.align		4
.L_57:
        /*004c*/ 	.word	index@(_ZN6thrust24THRUST_300001_SM_1000_NS8cuda_cub4core6detail13_kernel_agentINS1_8__unique11UniqueAgentINS0_6detail15normal_iteratorINS0_10device_ptrIlEEEESB_N4cuda3std3__48equal_toIlEEiPiEEJSB_SB_SG_SH_iN3cub18CUB_300001_SM_100013ScanTileStateIiLb1EEEmEEEvDpT0_)
        /*0050*/ 	.word	0x00000028


	//----- nvinfo : EIATTR_FRAME_SIZE
	.align		4
.L_58:
        /*0054*/ 	.byte	0x04, 0x11
        /*0056*/ 	.short	(.L_60 - .L_59)
	.align		4
.L_59:
        /*0058*/ 	.word	index@(_ZN6thrust24THRUST_300001_SM_1000_NS8cuda_cub4core6detail13_kernel_agentINS1_8__unique11UniqueAgentINS0_6detail15normal_iteratorINS0_10device_ptrIlEEEESB_N4cuda3std3__48equal_toIlEEiPiEEJSB_SB_SG_SH_iN3cub18CUB_300001_SM_100013ScanTileStateIiLb1EEEmEEEvDpT0_)
        /*005c*/ 	.word	0x00000000


	//----- nvinfo : EIATTR_REGCOUNT
	.align		4
.L_60:
        /*0060*/ 	.byte	0x04, 0x2f
        /*0062*/ 	.short	(.L_62 - .L_61)
	.align		4
.L_61:
        /*0064*/ 	.word	index@(_ZN3cub18CUB_300001_SM_10006detail11EmptyKernelIvEEvv)
        /*0068*/ 	.word	0x00000004


	//----- nvinfo : EIATTR_FRAME_SIZE
	.align		4
.L_62:
        /*006c*/ 	.byte	0x04, 0x11
        /*006e*/ 	.short	(.L_64 - .L_63)
	.align		4
.L_63:
        /*0070*/ 	.word	index@(_ZN3cub18CUB_300001_SM_10006detail11EmptyKernelIvEEvv)
        /*0074*/ 	.word	0x00000000


	//----- nvinfo : EIATTR_REGCOUNT
	.align		4
.L_64:
        /*0078*/ 	.byte	0x04, 0x2f
        /*007a*/ 	.short	(.L_66 - .L_65)
	.align		4
.L_65:
        /*007c*/ 	.word	index@(_ZN3cub18CUB_300001_SM_10006detail8for_each13static_kernelINS2_12policy_hub_t12policy_500_tEmN6thrust24THRUST_300001_SM_1000_NS8cuda_cub20__uninitialized_fill7functorINS7_10device_ptrIlEElEEEEvT0_T1_)
        /*0080*/ 	.word	0x00000009


	//----- nvinfo : EIATTR_FRAME_SIZE
	.align		4
.L_66:
        /*0084*/ 	.byte	0x04, 0x11
        /*0086*/ 	.short	(.L_68 - .L_67)
	.align		4
.L_67:
        /*0088*/ 	.word	index@(_ZN3cub18CUB_300001_SM_10006detail8for_each13static_kernelINS2_12policy_hub_t12policy_500_tEmN6thrust24THRUST_300001_SM_1000_NS8cuda_cub20__uninitialized_fill7functorINS7_10device_ptrIlEElEEEEvT0_T1_)
        /*008c*/ 	.word	0x00000000


	//----- nvinfo : EIATTR_REGCOUNT
	.align		4
.L_68:
        /*0090*/ 	.byte	0x04, 0x2f
        /*0092*/ 	.short	(.L_70 - .L_69)
	.align		4
.L_69:
        /*0094*/ 	.word	index@(_ZN3cub18CUB_300001_SM_10006detail6reduce28DeviceReduceSingleTileKernelINS2_10policy_hubIljN4cuda3std3__44plusIlEEE10Policy1000EN6thrust24THRUST_300001_SM_1000_NS6detail15normal_iteratorINSD_10device_ptrIlEEEEPljS9_llNS7_10__identityEEEvT0_T1_T2_T3_T4_T6_)
        /*0098*/ 	.word	0x0000002e


	//----- nvinfo : EIATTR_FRAME_SIZE
	.align		4
.L_70:
        /*009c*/ 	.byte	0x04, 0x11
        /*009e*/ 	.short	(.L_72 - .L_71)
	.align		4
.L_71:
        /*00a0*/ 	.word	index@(_ZN3cub18CUB_300001_SM_10006detail6reduce28DeviceReduceSingleTileKernelINS2_10policy_hubIljN4cuda3std3__44plusIlEEE10Policy1000EN6thrust24THRUST_300001_SM_1000_NS6detail15normal_iteratorINSD_10device_ptrIlEEEEPljS9_llNS7_10__identityEEEvT0_T1_T2_T3_T4_T6_)
        /*00a4*/ 	.word	0x00000000


	//----- nvinfo : EIATTR_REGCOUNT
	.align		4
.L_72:
        /*00a8*/ 	.byte	0x04, 0x2f
        /*00aa*/ 	.short	(.L_74 - .L_73)
	.align		4
.L_73:
        /*00ac*/ 	.word	index@(_ZN3cub18CUB_300001_SM_10006detail6reduce18DeviceReduceKernelINS2_10policy_hubIljN4cuda3std3__44plusIlEEE10Policy1000EN6thrust24THRUST_300001_SM_1000_NS6detail15normal_iteratorINSD_10device_ptrIlEEEEjS9_lNS7_10__identityEEEvT0_PT3_T1_NS0_13GridEvenShareISN_EET2_T4_)
        /*00b0*/ 	.word	0x00000020


	//----- nvinfo : EIATTR_FRAME_SIZE
	.align		4
.L_74:
        /*00b4*/ 	.byte	0x04, 0x11
        /*00b6*/ 	.short	(.L_76 - .L_75)
	.align		4
.L_75:
        /*00b8*/ 	.word	index@(_ZN3cub18CUB_300001_SM_10006detail6reduce18DeviceReduceKernelINS2_10policy_hubIljN4cuda3std3__44plusIlEEE10Policy1000EN6thrust24THRUST_300001_SM_1000_NS6detail15normal_iteratorINSD_10device_ptrIlEEEEjS9_lNS7_10__identityEEEvT0_PT3_T1_NS0_13GridEvenShareISN_EET2_T4_)
        /*00bc*/ 	.word	0x00000000


	//----- nvinfo : EIATTR_REGCOUNT
	.align		4
.L_76:
        /*00c0*/ 	.byte	0x04, 0x2f
        /*00c2*/ 	.short	(.L_78 - .L_77)
	.align		4
.L_77:
        /*00c4*/ 	.word	index@(_ZN3cub18CUB_300001_SM_10006detail6reduce28DeviceReduceSingleTileKernelINS2_10policy_hubIljN4cuda3std3__44plusIlEEE10Policy1000EPlSC_iS9_llNS7_10__identityEEEvT0_T1_T2_T3_T4_T6_)
        /*00c8*/ 	.word	0x00000030


	//----- nvinfo : EIATTR_FRAME_SIZE
	.align		4
.L_78:
        /*00cc*/ 	.byte	0x04, 0x11
        /*00ce*/ 	.short	(.L_80 - .L_79)
	.align		4
.L_79:
        /*00d0*/ 	.word	index@(_ZN3cub18CUB_300001_SM_10006detail6reduce28DeviceReduceSingleTileKernelINS2_10policy_hubIljN4cuda3std3__44plusIlEEE10Policy1000EPlSC_iS9_llNS7_10__identityEEEvT0_T1_T2_T3_T4_T6_)
        /*00d4*/ 	.word	0x00000000


	//----- nvinfo : EIATTR_REGCOUNT
	.align		4
.L_80:
        /*00d8*/ 	.byte	0x04, 0x2f
        /*00da*/ 	.short	(.L_82 - .L_81)
	.align		4
.L_81:
        /*00dc*/ 	.word	index@(_ZN3cub18CUB_300001_SM_10006detail6reduce28DeviceReduceSingleTileKernelINS2_10policy_hubIlyN4cuda3std3__44plusIlEEE10Policy1000EN6thrust24THRUST_300001_SM_1000_NS6detail15normal_iteratorINSD_10device_ptrIlEEEEPlyS9_llNS7_10__identityEEEvT0_T1_T2_T3_T4_T6_)
        /*00e0*/ 	.word	0x00000030


	//----- nvinfo : EIATTR_FRAME_SIZE
	.align		4
.L_82:
        /*00e4*/ 	.byte	0x04, 0x11
        /*00e6*/ 	.short	(.L_84 - .L_83)
	.align		4
.L_83:
        /*00e8*/ 	.word	index@(_ZN3cub18CUB_300001_SM_10006detail6reduce28DeviceReduceSingleTileKernelINS2_10policy_hubIlyN4cuda3std3__44plusIlEEE10Policy1000EN6thrust24THRUST_300001_SM_1000_NS6detail15normal_iteratorINSD_10device_ptrIlEEEEPlyS9_llNS7_10__identityEEEvT0_T1_T2_T3_T4_T6_)
        /*00ec*/ 	.word	0x00000000


	//----- nvinfo : EIATTR_REGCOUNT
	.align		4
.L_84:
        /*00f0*/ 	.byte	0x04, 0x2f
        /*00f2*/ 	.short	(.L_86 - .L_85)
	.align		4
.L_85:
        /*00f4*/ 	.word	index@(_ZN3cub18CUB_300001_SM_10006detail6reduce18DeviceReduceKernelINS2_10policy_hubIlyN4cuda3std3__44plusIlEEE10Policy1000EN6thrust24THRUST_300001_SM_1000_NS6detail15normal_iteratorINSD_10device_ptrIlEEEEyS9_lNS7_10__identityEEEvT0_PT3_T1_NS0_13GridEvenShareISN_EET2_T4_)
        /*00f8*/ 	.word	0x00000020


	//----- nvinfo : EIATTR_FRAME_SIZE
	.align		4
.L_86:
        /*00fc*/ 	.byte	0x04, 0x11
        /*00fe*/ 	.short	(.L_88 - .L_87)
	.align		4
.L_87:
        /*0100*/ 	.word	index@(_ZN3cub18CUB_300001_SM_10006detail6reduce18DeviceReduceKernelINS2_10policy_hubIlyN4cuda3std3__44plusIlEEE10Policy1000EN6thrust24THRUST_300001_SM_1000_NS6detail15normal_iteratorINSD_10device_ptrIlEEEEyS9_lNS7_10__identityEEEvT0_PT3_T1_NS0_13GridEvenShareISN_EET2_T4_)
        /*0104*/ 	.word	0x00000000


	//----- nvinfo : EIATTR_REGCOUNT
	.align		4
.L_88:
        /*0108*/ 	.byte	0x04, 0x2f
        /*010a*/ 	.short	(.L_90 - .L_89)
	.align		4
.L_89:
        /*010c*/ 	.word	index@(_ZN3cub18CUB_300001_SM_10006detail6reduce28DeviceReduceSingleTileKernelINS2_10policy_hubIlyN4cuda3std3__44plusIlEEE10Policy1000EPlSC_iS9_llNS7_10__identityEEEvT0_T1_T2_T3_T4_T6_)
        /*0110*/ 	.word	0x00000030


	//----- nvinfo : EIATTR_FRAME_SIZE
	.align		4
.L_90:
        /*0114*/ 	.byte	0x04, 0x11
        /*0116*/ 	.short	(.L_92 - .L_91)
	.align		4
.L_91:
        /*0118*/ 	.word	index@(_ZN3cub18CUB_300001_SM_10006detail6reduce28DeviceReduceSingleTileKernelINS2_10policy_hubIlyN4cuda3std3__44plusIlEEE10Policy1000EPlSC_iS9_llNS7_10__identityEEEvT0_T1_T2_T3_T4_T6_)
        /*011c*/ 	.word	0x00000000


	//----- nvinfo : EIATTR_REGCOUNT
	.align		4
.L_92:
        /*0120*/ 	.byte	0x04, 0x2f
        /*0122*/ 	.short	(.L_94 - .L_93)
	.align		4
.L_93:
        /*0124*/ 	.word	index@(_ZN3cub18CUB_300001_SM_10006detail4scan23DeviceCompactInitKernelINS0_13ScanTileStateIiLb1EEEPlEEvT_iT0_)
        /*0128*/ 	.word	0x0000000a


	//----- nvinfo : EIATTR_FRAME_SIZE
	.align		4
.L_94:
        /*012c*/ 	.byte	0x04, 0x11
        /*012e*/ 	.short	(.L_96 - .L_95)
	.align		4
.L_95:
        /*0130*/ 	.word	index@(_ZN3cub18CUB_300001_SM_10006detail4scan23DeviceCompactInitKernelINS0_13ScanTileStateIiLb1EEEPlEEvT_iT0_)
        /*0134*/ 	.word	0x00000000


	//----- nvinfo : EIATTR_REGCOUNT
	.align		4
.L_96:
        /*0138*/ 	.byte	0x04, 0x2f
        /*013a*/ 	.short	(.L_98 - .L_97)
	.align		4
.L_97:
        /*013c*/ 	.word	index@(_ZN3cub18CUB_300001_SM_10006detail6select23DeviceSelectSweepKernelINS2_10policy_hubIlNS0_8NullTypeEiLb0ELNS0_10SelectImplE1EE10Policy1000EN6thrust24THRUST_300001_SM_1000_NS6detail15normal_iteratorINSA_10device_ptrIlEEEEPS5_SF_PlNS0_13ScanTileStateIiLb1EEEN4cuda3std3__410__not_fn_tI7is_zeroEES5_iNS2_19streaming_context_tIlLb1EEELS6_1EEEvT0_T1_T2_T3_T4_T5_T6_T7_iT8_NS1_7vsmem_tE)
        /*0140*/ 	.word	0x00000038


	//----- nvinfo : EIATTR_FRAME_SIZE
	.align		4
.L_98:
        /*0144*/ 	.byte	0x04, 0x11
        /*0146*/ 	.short	(.L_100 - .L_99)
	.align		4
.L_99:
        /*0148*/ 	.word	index@(_ZN3cub18CUB_300001_SM_10006detail6select23DeviceSelectSweepKernelINS2_10policy_hubIlNS0_8NullTypeEiLb0ELNS0_10SelectImplE1EE10Policy1000EN6thrust24THRUST_300001_SM_1000_NS6detail15normal_iteratorINSA_10device_ptrIlEEEEPS5_SF_PlNS0_13ScanTileStateIiLb1EEEN4cuda3std3__410__not_fn_tI7is_zeroEES5_iNS2_19streaming_context_tIlLb1EEELS6_1EEEvT0_T1_T2_T3_T4_T5_T6_T7_iT8_NS1_7vsmem_tE)
        /*014c*/ 	.word	0x00000000


	//----- nvinfo : EIATTR_MIN_STACK_SIZE
	.align		4
.L_100:
        /*0150*/ 	.byte	0x04, 0x12
        /*0152*/ 	.short	(.L_102 - .L_101)
	.align		4
.L_101:
        /*0154*/ 	.word	index@(_ZN3cub18CUB_300001_SM_10006detail6select23DeviceSelectSweepKernelINS2_10policy_hubIlNS0_8NullTypeEiLb0ELNS0_10SelectImplE1EE10Policy1000EN6thrust24THRUST_300001_SM_1000_NS6detail15normal_iteratorINSA_10device_ptrIlEEEEPS5_SF_PlNS0_13ScanTileStateIiLb1EEEN4cuda3std3__410__not_fn_tI7is_zeroEES5_iNS2_19streaming_context_tIlLb1EEELS6_1EEEvT0_T1_T2_T3_T4_T5_T6_T7_iT8_NS1_7vsmem_tE)
        /*0158*/ 	.word	0x00000000


	//----- nvinfo : EIATTR_MIN_STACK_SIZE
	.align		4
.L_102:
        /*015c*/ 	.byte	0x04, 0x12
        /*015e*/ 	.short	(.L_104 - .L_103)
	.align		4
.L_103:
        /*0160*/ 	.word	index@(_ZN3cub18CUB_300001_SM_10006detail4scan23DeviceCompactInitKernelINS0_13ScanTileStateIiLb1EEEPlEEvT_iT0_)
        /*0164*/ 	.word	0x00000000


	//----- nvinfo : EIATTR_MIN_STACK_SIZE
	.align		4
.L_104:
        /*0168*/ 	.byte	0x04, 0x12
        /*016a*/ 	.short	(.L_106 - .L_105)
	.align		4
.L_105:
        /*016c*/ 	.word	index@(_ZN3cub18CUB_300001_SM_10006detail6reduce28DeviceReduceSingleTileKernelINS2_10policy_hubIlyN4cuda3std3__44plusIlEEE10Policy1000EPlSC_iS9_llNS7_10__identityEEEvT0_T1_T2_T3_T4_T6_)
        /*0170*/ 	.word	0x00000000


	//----- nvinfo : EIATTR_MIN_STACK_SIZE
	.align		4
.L_106:
        /*0174*/ 	.byte	0x04, 0x12
        /*0176*/ 	.short	(.L_108 - .L_107)
	.align		4
.L_107:
        /*0178*/ 	.word	index@(_ZN3cub18CUB_300001_SM_10006detail6reduce18DeviceReduceKernelINS2_10policy_hubIlyN4cuda3std3__44plusIlEEE10Policy1000EN6thrust24THRUST_300001_SM_1000_NS6detail15normal_iteratorINSD_10device_ptrIlEEEEyS9_lNS7_10__identityEEEvT0_PT3_T1_NS0_13GridEvenShareISN_EET2_T4_)
        /*017c*/ 	.word	0x00000000


	//----- nvinfo : EIATTR_MIN_STACK_SIZE
	.align		4
.L_108:
        /*0180*/ 	.byte	0x04, 0x12
        /*0182*/ 	.short	(.L_110 - .L_109)
	.align		4
.L_109:
        /*0184*/ 	.word	index@(_ZN3cub18CUB_300001_SM_10006detail6reduce28DeviceReduceSingleTileKernelINS2_10policy_hubIlyN4cuda3std3__44plusIlEEE10Policy1000EN6thrust24THRUST_300001_SM_1000_NS6detail15normal_iteratorINSD_10device_ptrIlEEEEPlyS9_llNS7_10__identityEEEvT0_T1_T2_T3_T4_T6_)
        /*0188*/ 	.word	0x00000000


	//----- nvinfo : EIATTR_MIN_STACK_SIZE
	.align		4
.L_110:
        /*018c*/ 	.byte	0x04, 0x12
        /*018e*/ 	.short	(.L_112 - .L_111)
	.align		4
.L_111:
        /*0190*/ 	.word	index@(_ZN3cub18CUB_300001_SM_10006detail6reduce28DeviceReduceSingleTileKernelINS2_10policy_hubIljN4cuda3std3__44plusIlEEE10Policy1000EPlSC_iS9_llNS7_10__identityEEEvT0_T1_T2_T3_T4_T6_)
        /*0194*/ 	.word	0x00000000


	//----- nvinfo : EIATTR_MIN_STACK_SIZE
	.align		4
.L_112:
        /*0198*/ 	.byte	0x04, 0x12
        /*019a*/ 	.short	(.L_114 - .L_113)
	.align		4
.L_113:
        /*019c*/ 	.word	index@(_ZN3cub18CUB_300001_SM_10006detail6reduce18DeviceReduceKernelINS2_10policy_hubIljN4cuda3std3__44plusIlEEE10Policy1000EN6thrust24THRUST_300001_SM_1000_NS6detail15normal_iteratorINSD_10device_ptrIlEEEEjS9_lNS7_10__identityEEEvT0_PT3_T1_NS0_13GridEvenShareISN_EET2_T4_)
        /*01a0*/ 	.word	0x00000000


	//----- nvinfo : EIATTR_MIN_STACK_SIZE
	.align		4
.L_114:
        /*01a4*/ 	.byte	0x04, 0x12
        /*01a6*/ 	.short	(.L_116 - .L_115)
	.align		4
.L_115:
        /*01a8*/ 	.word	index@(_ZN3cub18CUB_300001_SM_10006detail6reduce28DeviceReduceSingleTileKernelINS2_10policy_hubIljN4cuda3std3__44plusIlEEE10Policy1000EN6thrust24THRUST_300001_SM_1000_NS6detail15normal_iteratorINSD_10device_ptrIlEEEEPljS9_llNS7_10__identityEEEvT0_T1_T2_T3_T4_T6_)
        /*01ac*/ 	.word	0x00000000


	//----- nvinfo : EIATTR_MIN_STACK_SIZE
	.align		4
.L_116:
        /*01b0*/ 	.byte	0x04, 0x12
        /*01b2*/ 	.short	(.L_118 - .L_117)
	.align		4
.L_117:
        /*01b4*/ 	.word	index@(_ZN3cub18CUB_300001_SM_10006detail8for_each13static_kernelINS2_12policy_hub_t12policy_500_tEmN6thrust24THRUST_300001_SM_1000_NS8cuda_cub20__uninitialized_fill7functorINS7_10device_ptrIlEElEEEEvT0_T1_)
        /*01b8*/ 	.word	0x00000000


	//----- nvinfo : EIATTR_MIN_STACK_SIZE
	.align		4
.L_118:
        /*01bc*/ 	.byte	0x04, 0x12
        /*01be*/ 	.short	(.L_120 - .L_119)
	.align		4
.L_119:
        /*01c0*/ 	.word	index@(_ZN3cub18CUB_300001_SM_10006detail11EmptyKernelIvEEvv)
        /*01c4*/ 	.word	0x00000000


	//----- nvinfo : EIATTR_MIN_STACK_SIZE
	.align		4
.L_120:
        /*01c8*/ 	.byte	0x04, 0x12
        /*01ca*/ 	.short	(.L_122 - .L_121)
	.align		4
.L_121:
        /*01cc*/ 	.word	index@(_ZN6thrust24THRUST_300001_SM_1000_NS8cuda_cub4core6detail13_kernel_agentINS1_8__unique11UniqueAgentINS0_6detail15normal_iteratorINS0_10device_ptrIlEEEESB_N4cuda3std3__48equal_toIlEEiPiEEJSB_SB_SG_SH_iN3cub18CUB_300001_SM_100013ScanTileStateIiLb1EEEmEEEvDpT0_)
        /*01d0*/ 	.word	0x00000000


	//----- nvinfo : EIATTR_MIN_STACK_SIZE
	.align		4
.L_122:
        /*01d4*/ 	.byte	0x04, 0x12
        /*01d6*/ 	.short	(.L_124 - .L_123)
	.align		4
.L_123:
        /*01d8*/ 	.word	index@(_ZN6thrust24THRUST_300001_SM_1000_NS8cuda_cub4core6detail13_kernel_agentINS1_8__unique9InitAgentIN3cub18CUB_300001_SM_100013ScanTileStateIiLb1EEEPiiEEJSA_mSB_EEEvDpT0_)
        /*01dc*/ 	.word	0x00000000


	//----- nvinfo : EIATTR_MIN_STACK_SIZE
	.align		4
.L_124:
        /*01e0*/ 	.byte	0x04, 0x12
        /*01e2*/ 	.short	(.L_126 - .L_125)
	.align		4
.L_125:
        /*01e4*/ 	.word	index@(_Z18calc_state_kernel2lPlPiS_S0_S_)
        /*01e8*/ 	.word	0x00000040


	//----- nvinfo : EIATTR_MIN_STACK_SIZE
	.align		4
.L_126:
        /*01ec*/ 	.byte	0x04, 0x12
        /*01ee*/ 	.short	(.L_128 - .L_127)
	.align		4
.L_127:
        /*01f0*/ 	.word	index@(_Z17calc_state_kerneliPlPiS_S0_S_)
        /*01f4*/ 	.word	0x00000000
.L_128:


//--------------------- .nv.compat                --------------------------
	.section	.nv.compat,"",@"SHT_CUDA_COMPAT_INFO"
	.align	4
        /*0000*/ 	.byte	0x02, 0x09, 0x00, 0x00, 0x02, 0x02, 0x01, 0x00, 0x02, 0x05, 0x05, 0x00, 0x03, 0x07, 0x01, 0x01
        /*0010*/ 	.byte	0x02, 0x03, 0x00, 0x00, 0x02, 0x06, 0x01, 0x00, 0x04, 0x0b, 0x08, 0x00, 0x09, 0x00, 0x00, 0x00
        /*0020*/ 	.byte	0x00, 0x00, 0x00, 0x00


//--------------------- .nv.info._ZN3cub18CUB_300001_SM_10006detail6select23DeviceSelectSweepKernelINS2_10policy_hubIlNS0_8NullTypeEiLb0ELNS0_10SelectImplE1EE10Policy1000EN6thrust24THRUST_300001_SM_1000_NS6detail15normal_iteratorINSA_10device_ptrIlEEEEPS5_SF_PlNS0_13ScanTileStateIiLb1EEEN4cuda3std3__410__not_fn_tI7is_zeroEES5_iNS2_19streaming_context_tIlLb1EEELS6_1EEEvT0_T1_T2_T3_T4_T5_T6_T7_iT8_NS1_7vsmem_tE --------------------------
	.section	.nv.info._ZN3cub18CUB_300001_SM_10006detail6select23DeviceSelectSweepKernelINS2_10policy_hubIlNS0_8NullTypeEiLb0ELNS0_10SelectImplE1EE10Policy1000EN6thrust24THRUST_300001_SM_1000_NS6detail15normal_iteratorINSA_10device_ptrIlEEEEPS5_SF_PlNS0_13ScanTileStateIiLb1EEEN4cuda3std3__410__not_fn_tI7is_zeroEES5_iNS2_19streaming_context_tIlLb1EEELS6_1EEEvT0_T1_T2_T3_T4_T5_T6_T7_iT8_NS1_7vsmem_tE,"",@"SHT_CUDA_INFO"
	.sectionflags	@""
	.align	4


	//----- nvinfo : EIATTR_CUDA_API_VERSION
	.align		4
        /*0000*/ 	.byte	0x04, 0x37
        /*0002*/ 	.short	(.L_130 - .L_129)
.L_129:
        /*0004*/ 	.word	0x00000082


	//----- nvinfo : EIATTR_KPARAM_INFO
	.align		4
.L_130:
        /*0008*/ 	.byte	0x04, 0x17
        /*000a*/ 	.short	(.L_132 - .L_131)
.L_131:
        /*000c*/ 	.word	0x00000000
        /*0010*/ 	.short	0x000a
        /*0012*/ 	.short	0x0060
        /*0014*/ 	.byte	0x00, 0xf0, 0x21, 0x00


	//----- nvinfo : EIATTR_KPARAM_INFO
	.align		4
.L_132:
        /*0018*/ 	.byte	0x04, 0x17
        /*001a*/ 	.short	(.L_134 - .L_133)
.L_133:
        /*001c*/ 	.word	0x00000000
        /*0020*/ 	.short	0x0009
        /*0022*/ 	.short	0x0038
        /*0024*/ 	.byte	0x00, 0xf0, 0xa1, 0x00


	//----- nvinfo : EIATTR_KPARAM_INFO
	.align		4
.L_134:
        /*0028*/ 	.byte	0x04, 0x17
        /*002a*/ 	.short	(.L_136 - .L_135)
.L_135:
        /*002c*/ 	.word	0x00000000
        /*0030*/ 	.short	0x0008
        /*0032*/ 	.short	0x0030
        /*0034*/ 	.byte	0x00, 0xf0, 0x11, 0x00


	//----- nvinfo : EIATTR_KPARAM_INFO
	.align		4
.L_136:
        /*0038*/ 	.byte	0x04, 0x17
        /*003a*/ 	.short	(.L_138 - .L_137)
.L_137:
        /*003c*/ 	.word	0x00000000
        /*0040*/ 	.short	0x0007
        /*0042*/ 	.short	0x002c
        /*0044*/ 	.byte	0x00, 0xf0, 0x11, 0x00


	//----- nvinfo : EIATTR_KPARAM_INFO
	.align		4
.L_138:
        /*0048*/ 	.byte	0x04, 0x17
        /*004a*/ 	.short	(.L_140 - .L_139)
.L_139:
        /*004c*/ 	.word	0x00000000
        /*0050*/ 	.short	0x0006
        /*0052*/ 	.short	0x0029
        /*0054*/ 	.byte	0x00, 0xf0, 0x05, 0x00


	//----- nvinfo : EIATTR_KPARAM_INFO
	.align		4
.L_140:
        /*0058*/ 	.byte	0x04, 0x17
        /*005a*/ 	.short	(.L_142 - .L_141)
.L_141:
        /*005c*/ 	.word	0x00000000
        /*0060*/ 	.short	0x0005
        /*0062*/ 	.short	0x0028
        /*0064*/ 	.byte	0x00, 0xf0, 0x05, 0x00


	//----- nvinfo : EIATTR_KPARAM_INFO
	.align		4
.L_142:
        /*0068*/ 	.byte	0x04, 0x17
        /*006a*/ 	.short	(.L_144 - .L_143)
.L_143:
        /*006c*/ 	.word	0x00000000
        /*0070*/ 	.short	0x0004
        /*0072*/ 	.short	0x0020
        /*0074*/ 	.byte	0x00, 0xf0, 0x21, 0x00


	//----- nvinfo : EIATTR_KPARAM_INFO
	.align		4
.L_144:
        /*0078*/ 	.byte	0x04, 0x17
        /*007a*/ 	.short	(.L_146 - .L_145)
.L_145:
        /*007c*/ 	.word	0x00000000
        /*0080*/ 	.short	0x0003
        /*0082*/ 	.short	0x0018
        /*0084*/ 	.byte	0x00, 0xf5, 0x21, 0x00


	//----- nvinfo : EIATTR_KPARAM_INFO
	.align		4
.L_146:
        /*0088*/ 	.byte	0x04, 0x17
        /*008a*/ 	.short	(.L_148 - .L_147)
.L_147:
        /*008c*/ 	.word	0x00000000
        /*0090*/ 	.short	0x0002
        /*0092*/ 	.short	0x0010
        /*0094*/ 	.byte	0x00, 0xf0, 0x21, 0x00


	//----- nvinfo : EIATTR_KPARAM_INFO
	.align		4
.L_148:
        /*0098*/ 	.byte	0x04, 0x17
        /*009a*/ 	.short	(.L_150 - .L_149)
.L_149:
        /*009c*/ 	.word	0x00000000
        /*00a0*/ 	.short	0x0001
        /*00a2*/ 	.short	0x0008
        /*00a4*/ 	.byte	0x00, 0xf5, 0x21, 0x00


	//----- nvinfo : EIATTR_KPARAM_INFO
	.align		4
.L_150:
        /*00a8*/ 	.byte	0x04, 0x17
        /*00aa*/ 	.short	(.L_152 - .L_151)
.L_151:
        /*00ac*/ 	.word	0x00000000
        /*00b0*/ 	.short	0x0000
        /*00b2*/ 	.short	0x0000
        /*00b4*/ 	.byte	0x00, 0xf0, 0x21, 0x00


	//----- nvinfo : EIATTR_SPARSE_MMA_MASK
	.align		4
.L_152:
        /*00b8*/ 	.byte	0x03, 0x50
        /*00ba*/ 	.short	0x0000


	//----- nvinfo : EIATTR_MAXREG_COUNT
	.align		4
        /*00bc*/ 	.byte	0x03, 0x1b
        /*00be*/ 	.short	0x00a8


	//----- nvinfo : EIATTR_NUM_BARRIERS
	.align		4
        /*00c0*/ 	.byte	0x02, 0x4c
        /*00c2*/ 	.byte	0x01
	.zero		1


	//----- nvinfo : EIATTR_MERCURY_ISA_VERSION
	.align		4
        /*00c4*/ 	.byte	0x03, 0x5f
        /*00c6*/ 	.short	0x0101


	//----- nvinfo : EIATTR_UNUSED_LOAD_BYTE_OFFSET
	.align		4
        /*00c8*/ 	.byte	0x04, 0x44
        /*00ca*/ 	.short	(.L_154 - .L_153)


	//   ....[0]....
.L_153:
        /*00cc*/ 	.word	0x000081a0
        /*00d0*/ 	.word	0x0000fff0


	//----- nvinfo : EIATTR_COOP_GROUP_MASK_REGIDS
	.align		4
.L_154:
        /*00d4*/ 	.byte	0x04, 0x29
        /*00d6*/ 	.short	(.L_156 - .L_155)


	//   ....[0]....
.L_155:
        /*00d8*/ 	.word	0xffffffff


	//   ....[1]....
        /*00dc*/ 	.word	0xffffffff


	//   ....[2]....
        /*00e0*/ 	.word	0xffffffff


	//   ....[3]....
        /*00e4*/ 	.word	0xffffffff


	//   ....[4]....
        /*00e8*/ 	.word	0xffffffff


	//   ....[5]....
        /*00ec*/ 	.word	0xffffffff


	//   ....[6]....
        /*00f0*/ 	.word	0xffffffff


	//   ....[7]....
        /*00f4*/ 	.word	0xffffffff


	//   ....[8]....
        /*00f8*/ 	.word	0xffffffff


	//   ....[9]....
        /*00fc*/ 	.word	0xffffffff


	//   ....[10]....
        /*0100*/ 	.word	0xffffffff


	//   ....[11]....
        /*0104*/ 	.word	0xffffffff


	//   ....[12]....
        /*0108*/ 	.word	0xffffffff


	//   ....[13]....
        /*010c*/ 	.word	0xffffffff


	//   ....[14]....
        /*0110*/ 	.word	0xffffffff


	//   ....[15]....
        /*0114*/ 	.word	0xffffffff


	//   ....[16]....
        /*0118*/ 	.word	0xffffffff


	//   ....[17]....
        /*011c*/ 	.word	0xffffffff


	//   ....[18]....
        /*0120*/ 	.word	0xffffffff


	//   ....[19]....
        /*0124*/ 	.word	0xffffffff


	//   ....[20]....
        /*0128*/ 	.word	0xffffffff


	//   ....[21]....
        /*012c*/ 	.word	0xffffffff


	//   ....[22]....
        /*0130*/ 	.word	0xffffffff


	//   ....[23]....
        /*0134*/ 	.word	0xffffffff


	//   ....[24]....
        /*0138*/ 	.word	0xffffffff


	//   ....[25]....
        /*013c*/ 	.word	0xffffffff


	//   ....[26]....
        /*0140*/ 	.word	0xffffffff


	//   ....[27]....
        /*0144*/ 	.word	0xffffffff


	//   ....[28]....
        /*0148*/ 	.word	0xffffffff


	//   ....[29]....
        /*014c*/ 	.word	0xffffffff


	//   ....[30]....
        /*0150*/ 	.word	0xffffffff


	//   ....[31]....
        /*0154*/ 	.word	0xffffffff


	//   ....[32]....
        /*0158*/ 	.word	0xffffffff


	//   ....[33]....
        /*015c*/ 	.word	0xffffffff


	//   ....[34]....
        /*0160*/ 	.word	0xffffffff


	//   ....[35]....
        /*0164*/ 	.word	0xffffffff


	//   ....[36]....
        /*0168*/ 	.word	0xffffffff


	//   ....[37]....
        /*016c*/ 	.word	0xffffffff


	//   ....[38]....
        /*0170*/ 	.word	0xffffffff


	//   ....[39]....
        /*0174*/ 	.word	0xffffffff


	//   ....[40]....
        /*0178*/ 	.word	0xffffffff


	//   ....[41]....
        /*017c*/ 	.word	0xffffffff


	//   ....[42]....
        /*0180*/ 	.word	0xffffffff


	//   ....[43]....
        /*0184*/ 	.word	0xffffffff


	//   ....[44]....
        /*0188*/ 	.word	0xffffffff


	//   ....[45]....
        /*018c*/ 	.word	0xffffffff


	//   ....[46]....
        /*0190*/ 	.word	0xffffffff


	//   ....[47]....
        /*0194*/ 	.word	0xffffffff


	//   ....[48]....
        /*0198*/ 	.word	0xffffffff


	//   ....[49]....
        /*019c*/ 	.word	0xffffffff


	//   ....[50]....
        /*01a0*/ 	.word	0xffffffff


	//   ....[51]....
        /*01a4*/ 	.word	0xffffffff


	//   ....[52]....
        /*01a8*/ 	.word	0xffffffff


	//   ....[53]....
        /*01ac*/ 	.word	0xffffffff


	//   ....[54]....
        /*01b0*/ 	.word	0xffffffff


	//   ....[55]....
        /*01b4*/ 	.word	0xffffffff


	//   ....[56]....
        /*01b8*/ 	.word	0xffffffff


	//   ....[57]....
        /*01bc*/ 	.word	0xffffffff


	//   ....[58]....
        /*01c0*/ 	.word	0xffffffff


	//   ....[59]....
        /*01c4*/ 	.word	0xffffffff


	//   ....[60]....
        /*01c8*/ 	.word	0x05000014


	//   ....[61]....
        /*01cc*/ 	.word	0x05000014


	//   ....[62]....
        /*01d0*/ 	.word	0x05000014


	//   ....[63]....
        /*01d4*/ 	.word	0x05000014


	//   ....[64]....
        /*01d8*/ 	.word	0x05000014


	//   ....[65]....
        /*01dc*/ 	.word	0x05000014


	//   ....[66]....
        /*01e0*/ 	.word	0x05000014


	//   ....[67]....
        /*01e4*/ 	.word	0x05000014


	//   ....[68]....
        /*01e8*/ 	.word	0x05000014


	//   ....[69]....
        /*01ec*/ 	.word	0x05000014


	//   ....[70]....
        /*01f0*/ 	.word	0x05000014


	//   ....[71]....
        /*01f4*/ 	.word	0x05000014


	//   ....[72]....
        /*01f8*/ 	.word	0x05000014


	//   ....[73]....
        /*01fc*/ 	.word	0x05000014


	//   ....[74]....
        /*0200*/ 	.word	0x05000014


	//   ....[75]....
        /*0204*/ 	.word	0x05000014


	//   ....[76]....
        /*0208*/ 	.word	0x05000014


	//   ....[77]....
        /*020c*/ 	.word	0x05000014


	//   ....[78]....
        /*0210*/ 	.word	0x05000014


	//   ....[79]....
        /*0214*/ 	.word	0x05000014


	//   ....[80]....
        /*0218*/ 	.word	0x05000014


	//   ....[81]....
        /*021c*/ 	.word	0x05000014


	//   ....[82]....
        /*0220*/ 	.word	0x05000014


	//   ....[83]....
        /*0224*/ 	.word	0x05000014


	//   ....[84]....
        /*0228*/ 	.word	0x05000014


	//   ....[85]....
        /*022c*/ 	.word	0x05000014


	//   ....[86]....
        /*0230*/ 	.word	0x05000014


	//   ....[87]....
        /*0234*/ 	.word	0x05000014


	//   ....[88]....
        /*0238*/ 	.word	0x05000014


	//   ....[89]....
        /*023c*/ 	.word	0x05000014


	//   ....[90]....
        /*0240*/ 	.word	0x05000014


	//   ....[91]....
        /*0244*/ 	.word	0x05000014


	//   ....[92]....
        /*0248*/ 	.word	0x05000014


	//   ....[93]....
        /*024c*/ 	.word	0x05000014


	//   ....[94]....
        /*0250*/ 	.word	0x05000014


	//   ....[95]....
        /*0254*/ 	.word	0x05000014


	//----- nvinfo : EIATTR_COOP_GROUP_INSTR_OFFSETS
	.align		4
.L_156:
        /*0258*/ 	.byte	0x04, 0x28
        /*025a*/ 	.short	(.L_158 - .L_157)


	//   ....[0]....
.L_157:
        /*025c*/ 	.word	0x000003c0


	//   ....[1]....
        /*0260*/ 	.word	0x00000760


	//   ....[2]....
        /*0264*/ 	.word	0x00000790


	//   ....[3]....
        /*0268*/ 	.word	0x000007b0


	//   ....[4]....
        /*026c*/ 	.word	0x000007d0


	//   ....[5]....
        /*0270*/ 	.word	0x000007f0


	//   ....[6]....
        /*0274*/ 	.word	0x00002250


	//   ....[7]....
        /*0278*/ 	.word	0x000025f0


	//   ....[8]....
        /*027c*/ 	.word	0x00002620


	//   ....[9]....
        /*0280*/ 	.word	0x00002640


	//   ....[10]....
        /*0284*/ 	.word	0x00002660


	//   ....[11]....
        /*0288*/ 	.word	0x00002680


	//   ....[12]....
        /*028c*/ 	.word	0x00002a90


	//   ....[13]....
        /*0290*/ 	.word	0x00002b50


	//   ....[14]....
        /*0294*/ 	.word	0x00002bb0


	//   ....[15]....
        /*0298*/ 	.word	0x00002c30


	//   ....[16]....
        /*029c*/ 	.word	0x00002c80


	//   ....[17]....
        /*02a0*/ 	.word	0x00002cd0


	//   ....[18]....
        /*02a4*/ 	.word	0x00002d30


	//   ....[19]....
        /*02a8*/ 	.word	0x00002d70


	//   ....[20]....
        /*02ac*/ 	.word	0x00002d80


	//   ....[21]....
        /*02b0*/ 	.word	0x00002e60


	//   ....[22]....
        /*02b4*/ 	.word	0x00002f20


	//   ....[23]....
        /*02b8*/ 	.word	0x00002f80


	//   ....[24]....
        /*02bc*/ 	.word	0x00002fb0


	//   ....[25]....
        /*02c0*/ 	.word	0x00003000


	//   ....[26]....
        /*02c4*/ 	.word	0x00003050


	//   ....[27]....
        /*02c8*/ 	.word	0x00003090


	//   ....[28]....
        /*02cc*/ 	.word	0x000030d0


	//   ....[29]....
        /*02d0*/ 	.word	0x00003110


	//   ....[30]....
        /*02d4*/ 	.word	0x00004c70


	//   ....[31]....
        /*02d8*/ 	.word	0x000051d0


	//   ....[32]....
        /*02dc*/ 	.word	0x000051f0


	//   ....[33]....
        /*02e0*/ 	.word	0x00005210


	//   ....[34]....
        /*02e4*/ 	.word	0x00005230


	//   ....[35]....
        /*02e8*/ 	.word	0x00005250


	//   ....[36]....
        /*02ec*/ 	.word	0x00006d80


	//   ....[37]....
        /*02f0*/ 	.word	0x00007300


	//   ....[38]....
        /*02f4*/ 	.word	0x00007320


	//   ....[39]....
        /*02f8*/ 	.word	0x00007340


	//   ....[40]....
        /*02fc*/ 	.word	0x00007360


	//   ....[41]....
        /*0300*/ 	.word	0x00007380


	//   ....[42]....
        /*0304*/ 	.word	0x00007800


	//   ....[43]....
        /*0308*/ 	.word	0x000078d0


	//   ....[44]....
        /*030c*/ 	.word	0x00007930


	//   ....[45]....
        /*0310*/ 	.word	0x000079d0


	//   ....[46]....
        /*0314*/ 	.word	0x00007a20


	//   ....[47]....
        /*0318*/ 	.word	0x00007a60


	//   ....[48]....
        /*031c*/ 	.word	0x00007aa0


	//   ....[49]....
        /*0320*/ 	.word	0x00007b00


	//   ....[50]....
        /*0324*/ 	.word	0x00007b40


	//   ....[51]....
        /*0328*/ 	.word	0x00007be0


	//   ....[52]....
        /*032c*/ 	.word	0x00007cb0


	//   ....[53]....
        /*0330*/ 	.word	0x00007d00


	//   ....[54]....
        /*0334*/ 	.word	0x00007d60


	//   ....[55]....
        /*0338*/ 	.word	0x00007db0


	//   ....[56]....
        /*033c*/ 	.word	0x00007df0


	//   ....[57]....
        /*0340*/ 	.word	0x00007e30


	//   ....[58]....
        /*0344*/ 	.word	0x00007e70


	//   ....[59]....
        /*0348*/ 	.word	0x00007eb0


	//   ....[60]....
        /*034c*/ 	.word	0x000097e0


	//   ....[61]....
        /*0350*/ 	.word	0x00009860


	//   ....[62]....
        /*0354*/ 	.word	0x00009900


	//   ....[63]....
        /*0358*/ 	.word	0x00009a00


	//   ....[64]....
        /*035c*/ 	.word	0x00009a80


	//   ....[65]....
        /*0360*/ 	.word	0x00009b10


	//   ....[66]....
        /*0364*/ 	.word	0x00009b90


	//   ....[67]....
        /*0368*/ 	.word	0x00009c10


	//   ....[68]....
        /*036c*/ 	.word	0x00009c80


	//   ....[69]....
        /*0370*/ 	.word	0x00009d10


	//   ....[70]....
        /*0374*/ 	.word	0x00009d90


	//   ....[71]....
        /*0378*/ 	.word	0x00009e10


	//   ....[72]....
        /*037c*/ 	.word	0x00009ed0


	//   ....[73]....
        /*0380*/ 	.word	0x00009f50


	//   ....[74]....
        /*0384*/ 	.word	0x00009fc0


	//   ....[75]....
        /*0388*/ 	.word	0x0000a030


	//   ....[76]....
        /*038c*/ 	.word	0x0000a0a0


	//   ....[77]....
        /*0390*/ 	.word	0x0000a100


	//   ....[78]....
        /*0394*/ 	.word	0x0000a170


	//   ....[79]....
        /*0398*/ 	.word	0x0000a1f0


	//   ....[80]....
        /*039c*/ 	.word	0x0000a270


	//   ....[81]....
        /*03a0*/ 	.word	0x0000a360


	//   ....[82]....
        /*03a4*/ 	.word	0x0000a3e0


	//   ....[83]....
        /*03a8*/ 	.word	0x0000a470


	//   ....[84]....
        /*03ac*/ 	.word	0x0000a4f0


	//   ....[85]....
        /*03b0*/ 	.word	0x0000a570


	//   ....[86]....
        /*03b4*/ 	.word	0x0000a5f0


	//   ....[87]....
        /*03b8*/ 	.word	0x0000a680


	//   ....[88]....
        /*03bc*/ 	.word	0x0000a700


	//   ....[89]....
        /*03c0*/ 	.word	0x0000a780


	//   ....[90]....
        /*03c4*/ 	.word	0x0000a840


	//   ....[91]....
        /*03c8*/ 	.word	0x0000a8c0


	//   ....[92]....
        /*03cc*/ 	.word	0x0000a940


	//   ....[93]....
        /*03d0*/ 	.word	0x0000a9c0


	//   ....[94]....
        /*03d4*/ 	.word	0x0000aa40


	//   ....[95]....
        /*03d8*/ 	.word	0x0000aab0


	//----- nvinfo : EIATTR_VRC_CTA_INIT_COUNT
	.align		4
.L_158:
        /*03dc*/ 	.byte	0x02, 0x4a
	.zero		1
	.zero		1


	//----- nvinfo : EIATTR_EXIT_INSTR_OFFSETS
	.align		4
        /*03e0*/ 	.byte	0x04, 0x1c
        /*03e2*/ 	.short	(.L_160 - .L_159)


	//   ....[0]....
.L_159:
        /*03e4*/ 	.word	0x00001580


	//   ....[1]....
        /*03e8*/ 	.word	0x00001640


	//   ....[2]....
        /*03ec*/ 	.word	0x00001970


	//   ....[3]....
        /*03f0*/ 	.word	0x00001bf0


	//   ....[4]....
        /*03f4*/ 	.word	0x00001f70


	//   ....[5]....
        /*03f8*/ 	.word	0x00003df0


	//   ....[6]....
        /*03fc*/ 	.word	0x00003eb0


	//   ....[7]....
        /*0400*/ 	.word	0x00004260


	//   ....[8]....
        /*0404*/ 	.word	0x00004480


	//   ....[9]....
        /*0408*/ 	.word	0x000047e0


	//   ....[10]....
        /*040c*/ 	.word	0x00009600


	//   ....[11]....
        /*0410*/ 	.word	0x000096e0


	//   ....[12]....
        /*0414*/ 	.word	0x00009790


	//----- nvinfo : EIATTR_MAX_THREADS
	.align		4
.L_160:
        /*0418*/ 	.byte	0x04, 0x05
        /*041a*/ 	.short	(.L_162 - .L_161)
.L_161:
        /*041c*/ 	.word	0x00000180
        /*0420*/ 	.word	0x00000001
        /*0424*/ 	.word	0x00000001


	//----- nvinfo : EIATTR_CRS_STACK_SIZE
	.align		4
.L_162:
        /*0428*/ 	.byte	0x04, 0x1e
        /*042a*/ 	.short	(.L_164 - .L_163)
.L_163:
        /*042c*/ 	.word	0x00000000


	//----- nvinfo : EIATTR_CBANK_PARAM_SIZE
	.align		4
.L_164:
        /*0430*/ 	.byte	0x03, 0x19
        /*0432*/ 	.short	0x0068


	//----- nvinfo : EIATTR_PARAM_CBANK
	.align		4
        /*0434*/ 	.byte	0x04, 0x0a
        /*0436*/ 	.short	(.L_166 - .L_165)
	.align		4
.L_165:
        /*0438*/ 	.word	index@(.nv.constant0._ZN3cub18CUB_300001_SM_10006detail6select23DeviceSelectSweepKernelINS2_10policy_hubIlNS0_8NullTypeEiLb0ELNS0_10SelectImplE1EE10Policy1000EN6thrust24THRUST_300001_SM_1000_NS6detail15normal_iteratorINSA_10device_ptrIlEEEEPS5_SF_PlNS0_13ScanTileStateIiLb1EEEN4cuda3std3__410__not_fn_tI7is_zeroEES5_iNS2_19streaming_context_tIlLb1EEELS6_1EEEvT0_T1_T2_T3_T4_T5_T6_T7_iT8_NS1_7vsmem_tE)
        /*043c*/ 	.short	0x0380
        /*043e*/ 	.short	0x0068


	//----- nvinfo : EIATTR_SW_WAR
	.align		4
.L_166:
        /*0440*/ 	.byte	0x04, 0x36
        /*0442*/ 	.short	(.L_168 - .L_167)
.L_167:
        /*0444*/ 	.word	0x00000008
.L_168:


//--------------------- .nv.info._ZN3cub18CUB_300001_SM_10006detail4scan23DeviceCompactInitKernelINS0_13ScanTileStateIiLb1EEEPlEEvT_iT0_ --------------------------
	.section	.nv.info._ZN3cub18CUB_300001_SM_10006detail4scan23DeviceCompactInitKernelINS0_13ScanTileStateIiLb1EEEPlEEvT_iT0_,"",@"SHT_CUDA_INFO"
	.sectionflags	@""
	.align	4


	//----- nvinfo : EIATTR_CUDA_API_VERSION
	.align		4
        /*0000*/ 	.byte	0x04, 0x37
        /*0002*/ 	.short	(.L_170 - .L_169)
.L_169:
        /*0004*/ 	.word	0x00000082


	//----- nvinfo : EIATTR_KPARAM_INFO
	.align		4
.L_170:
        /*0008*/ 	.byte	0x04, 0x17
        /*000a*/ 	.short	(.L_172 - .L_171)
.L_171:
        /*000c*/ 	.word	0x00000000
        /*0010*/ 	.short	0x0002
        /*0012*/ 	.short	0x0010
        /*0014*/ 	.byte	0x00, 0xf5, 0x21, 0x00


	//----- nvinfo : EIATTR_KPARAM_INFO
	.align		4
.L_172:
        /*0018*/ 	.byte	0x04, 0x17
        /*001a*/ 	.short	(.L_174 - .L_173)
.L_173:
        /*001c*/ 	.word	0x00000000
        /*0020*/ 	.short	0x0001
        /*0022*/ 	.short	0x0008
        /*0024*/ 	.byte	0x00, 0xf0, 0x11, 0x00


	//----- nvinfo : EIATTR_KPARAM_INFO
	.align		4
.L_174:
        /*0028*/ 	.byte	0x04, 0x17
        /*002a*/ 	.short	(.L_176 - .L_175)
.L_175:
        /*002c*/ 	.word	0x00000000
        /*0030*/ 	.short	0x0000
        /*0032*/ 	.short	0x0000
        /*0034*/ 	.byte	0x00, 0xf0, 0x21, 0x00


	//----- nvinfo : EIATTR_SPARSE_MMA_MASK
	.align		4
.L_176:
        /*0038*/ 	.byte	0x03, 0x50
        /*003a*/ 	.short	0x0000


	//----- nvinfo : EIATTR_MAXREG_COUNT
	.align		4
        /*003c*/ 	.byte	0x03, 0x1b
        /*003e*/ 	.short	0x00ff


	//----- nvinfo : EIATTR_MERCURY_ISA_VERSION
	.align		4
        /*0040*/ 	.byte	0x03, 0x5f
        /*0042*/ 	.short	0x0101


	//----- nvinfo : EIATTR_VRC_CTA_INIT_COUNT
	.align		4
        /*0044*/ 	.byte	0x02, 0x4a
	.zero		1
	.zero		1


	//----- nvinfo : EIATTR_EXIT_INSTR_OFFSETS
	.align		4
        /*0048*/ 	.byte	0x04, 0x1c
        /*004a*/ 	.short	(.L_178 - .L_177)


	//   ....[0]....
.L_177:
        /*004c*/ 	.word	0x00000130


	//   ....[1]....
        /*0050*/ 	.word	0x00000160


	//----- nvinfo : EIATTR_CBANK_PARAM_SIZE
	.align		4
.L_178:
        /*0054*/ 	.byte	0x03, 0x19
        /*0056*/ 	.short	0x0018


	//----- nvinfo : EIATTR_PARAM_CBANK
	.align		4
        /*0058*/ 	.byte	0x04, 0x0a
        /*005a*/ 	.short	(.L_180 - .L_179)
	.align		4
.L_179:
        /*005c*/ 	.word	index@(.nv.constant0._ZN3cub18CUB_300001_SM_10006detail4scan23DeviceCompactInitKernelINS0_13ScanTileStateIiLb1EEEPlEEvT_iT0_)
        /*0060*/ 	.short	0x0380
        /*0062*/ 	.short	0x0018


	//----- nvinfo : EIATTR_SW_WAR
	.align		4
.L_180:
        /*0064*/ 	.byte	0x04, 0x36
        /*0066*/ 	.short	(.L_182 - .L_181)
.L_181:
        /*0068*/ 	.word	0x00000008
.L_182:


//--------------------- .nv.info._ZN3cub18CUB_300001_SM_10006detail6reduce28DeviceReduceSingleTileKernelINS2_10policy_hubIlyN4cuda3std3__44plusIlEEE10Policy1000EPlSC_iS9_llNS7_10__identityEEEvT0_T1_T2_T3_T4_T6_ --------------------------
	.section	.nv.info._ZN3cub18CUB_300001_SM_10006detail6reduce28DeviceReduceSingleTileKernelINS2_10policy_hubIlyN4cuda3std3__44plusIlEEE10Policy1000EPlSC_iS9_llNS7_10__identityEEEvT0_T1_T2_T3_T4_T6_,"",@"SHT_CUDA_INFO"
	.sectionflags	@""
	.align	4


	//----- nvinfo : EIATTR_CUDA_API_VERSION
	.align		4
        /*0000*/ 	.byte	0x04, 0x37
        /*0002*/ 	.short	(.L_184 - .L_183)
.L_183:
        /*0004*/ 	.word	0x00000082


	//----- nvinfo : EIATTR_KPARAM_INFO
	.align		4
.L_184:
        /*0008*/ 	.byte	0x04, 0x17
        /*000a*/ 	.short	(.L_186 - .L_185)
.L_185:
        /*000c*/ 	.word	0x00000000
        /*0010*/ 	.short	0x0005
        /*0012*/ 	.short	0x0020
        /*0014*/ 	.byte	0x00, 0xf0, 0x05, 0x00


	//----- nvinfo : EIATTR_KPARAM_INFO
	.align		4
.L_186:
        /*0018*/ 	.byte	0x04, 0x17
        /*001a*/ 	.short	(.L_188 - .L_187)
.L_187:
        /*001c*/ 	.word	0x00000000
        /*0020*/ 	.short	0x0004
        /*0022*/ 	.short	0x0018
        /*0024*/ 	.byte	0x00, 0xf0, 0x21, 0x00


	//----- nvinfo : EIATTR_KPARAM_INFO
	.align		4
.L_188:
        /*0028*/ 	.byte	0x04, 0x17
        /*002a*/ 	.short	(.L_190 - .L_189)
.L_189:
        /*002c*/ 	.word	0x00000000
        /*0030*/ 	.short	0x0003
        /*0032*/ 	.short	0x0014
        /*0034*/ 	.byte	0x00, 0xf0, 0x05, 0x00


	//----- nvinfo : EIATTR_KPARAM_INFO
	.align		4
.L_190:
        /*0038*/ 	.byte	0x04, 0x17
        /*003a*/ 	.short	(.L_192 - .L_191)
.L_191:
        /*003c*/ 	.word	0x00000000
        /*0040*/ 	.short	0x0002
        /*0042*/ 	.short	0x0010
        /*0044*/ 	.byte	0x00, 0xf0, 0x11, 0x00


	//----- nvinfo : EIATTR_KPARAM_INFO
	.align		4
.L_192:
        /*0048*/ 	.byte	0x04, 0x17
        /*004a*/ 	.short	(.L_194 - .L_193)
.L_193:
        /*004c*/ 	.word	0x00000000
        /*0050*/ 	.short	0x0001
        /*0052*/ 	.short	0x0008
        /*0054*/ 	.byte	0x00, 0xf5, 0x21, 0x00


	//----- nvinfo : EIATTR_KPARAM_INFO
	.align		4
.L_194:
        /*0058*/ 	.byte	0x04, 0x17
        /*005a*/ 	.short	(.L_196 - .L_195)
.L_195:
        /*005c*/ 	.word	0x00000000
        /*0060*/ 	.short	0x0000
        /*0062*/ 	.short	0x0000
        /*0064*/ 	.byte	0x00, 0xf5, 0x21, 0x00


	//----- nvinfo : EIATTR_SPARSE_MMA_MASK
	.align		4
.L_196:
        /*0068*/ 	.byte	0x03, 0x50
        /*006a*/ 	.short	0x0000


	//----- nvinfo : EIATTR_MAXREG_COUNT
	.align		4
        /*006c*/ 	.byte	0x03, 0x1b
        /*006e*/ 	.short	0x0080


	//----- nvinfo : EIATTR_NUM_BARRIERS
	.align		4
        /*0070*/ 	.byte	0x02, 0x4c
        /*0072*/ 	.byte	0x01
	.zero		1


	//----- nvinfo : EIATTR_MERCURY_ISA_VERSION
	.align		4
        /*0074*/ 	.byte	0x03, 0x5f
        /*0076*/ 	.short	0x0101


	//----- nvinfo : EIATTR_COOP_GROUP_MASK_REGIDS
	.align		4
        /*0078*/ 	.byte	0x04, 0x29
        /*007a*/ 	.short	(.L_198 - .L_197)


	//   ....[0]....
.L_197:
        /*007c*/ 	.word	0xffffffff


	//   ....[1]....
        /*0080*/ 	.word	0xffffffff


	//   ....[2]....
        /*0084*/ 	.word	0xffffffff


	//   ....[3]....
        /*0088*/ 	.word	0xffffffff


	//   ....[4]....
        /*008c*/ 	.word	0xffffffff


	//   ....[5]....
        /*0090*/ 	.word	0xffffffff


	//   ....[6]....
        /*0094*/ 	.word	0xffffffff


	//   ....[7]....
        /*0098*/ 	.word	0xffffffff


	//   ....[8]....
        /*009c*/ 	.word	0xffffffff


	//   ....[9]....
        /*00a0*/ 	.word	0xffffffff


	//   ....[10]....
        /*00a4*/ 	.word	0xffffffff


	//   ....[11]....
        /*00a8*/ 	.word	0xffffffff


	//   ....[12]....
        /*00ac*/ 	.word	0xffffffff


	//   ....[13]....
        /*00b0*/ 	.word	0xffffffff


	//   ....[14]....
        /*00b4*/ 	.word	0xffffffff


	//   ....[15]....
        /*00b8*/ 	.word	0xffffffff


	//   ....[16]....
        /*00bc*/ 	.word	0xffffffff


	//   ....[17]....
        /*00c0*/ 	.word	0xffffffff


	//   ....[18]....
        /*00c4*/ 	.word	0xffffffff


	//   ....[19]....
        /*00c8*/ 	.word	0xffffffff


	//   ....[20]....
        /*00cc*/ 	.word	0xffffffff


	//   ....[21]....
        /*00d0*/ 	.word	0xffffffff


	//   ....[22]....
        /*00d4*/ 	.word	0xffffffff


	//   ....[23]....
        /*00d8*/ 	.word	0xffffffff


	//   ....[24]....
        /*00dc*/ 	.word	0xffffffff


	//   ....[25]....
        /*00e0*/ 	.word	0xffffffff


	//   ....[26]....
        /*00e4*/ 	.word	0xffffffff


	//   ....[27]....
        /*00e8*/ 	.word	0xffffffff


	//   ....[28]....
        /*00ec*/ 	.word	0xffffffff


	//   ....[29]....
        /*00f0*/ 	.word	0xffffffff


	//----- nvinfo : EIATTR_COOP_GROUP_INSTR_OFFSETS
	.align		4
.L_198:
        /*00f4*/ 	.byte	0x04, 0x28
        /*00f6*/ 	.short	(.L_200 - .L_199)


	//   ....[0]....
.L_199:
        /*00f8*/ 	.word	0x00000970


	//   ....[1]....
        /*00fc*/ 	.word	0x00000980


	//   ....[2]....
        /*0100*/ 	.word	0x000009e0


	//   ....[3]....
        /*0104*/ 	.word	0x00000a00


	//   ....[4]....
        /*0108*/ 	.word	0x00000a50


	//   ....[5]....
        /*010c*/ 	.word	0x00000a70


	//   ....[6]....
        /*0110*/ 	.word	0x00000ab0


	//   ....[7]....
        /*0114*/ 	.word	0x00000af0


	//   ....[8]....
        /*0118*/ 	.word	0x00000b40


	//   ....[9]....
        /*011c*/ 	.word	0x00000b80


	//   ....[10]....
        /*0120*/ 	.word	0x00000e80


	//   ....[11]....
        /*0124*/ 	.word	0x00000e90


	//   ....[12]....
        /*0128*/ 	.word	0x00000f10


	//   ....[13]....
        /*012c*/ 	.word	0x00000f30


	//   ....[14]....
        /*0130*/ 	.word	0x00000f70


	//   ....[15]....
        /*0134*/ 	.word	0x00000fb0


	//   ....[16]....
        /*0138*/ 	.word	0x00001010


	//   ....[17]....
        /*013c*/ 	.word	0x00001040


	//   ....[18]....
        /*0140*/ 	.word	0x00001080


	//   ....[19]....
        /*0144*/ 	.word	0x000010c0


	//   ....[20]....
        /*0148*/ 	.word	0x000021b0


	//   ....[21]....
        /*014c*/ 	.word	0x000021c0


	//   ....[22]....
        /*0150*/ 	.word	0x00002240


	//   ....[23]....
        /*0154*/ 	.word	0x00002250


	//   ....[24]....
        /*0158*/ 	.word	0x000022b0


	//   ....[25]....
        /*015c*/ 	.word	0x000022d0


	//   ....[26]....
        /*0160*/ 	.word	0x00002310


	//   ....[27]....
        /*0164*/ 	.word	0x00002340


	//   ....[28]....
        /*0168*/ 	.word	0x00002380


	//   ....[29]....
        /*016c*/ 	.word	0x000023e0


	//----- nvinfo : EIATTR_VRC_CTA_INIT_COUNT
	.align		4
.L_200:
        /*0170*/ 	.byte	0x02, 0x4a
	.zero		1
	.zero		1


	//----- nvinfo : EIATTR_EXIT_INSTR_OFFSETS
	.align		4
        /*0174*/ 	.byte	0x04, 0x1c
        /*0176*/ 	.short	(.L_202 - .L_201)


	//   ....[0]....
.L_201:
        /*0178*/ 	.word	0x00000080


	//   ....[1]....
        /*017c*/ 	.word	0x000000c0


	//   ....[2]....
        /*0180*/ 	.word	0x00002650


	//   ....[3]....
        /*0184*/ 	.word	0x000026b0


	//----- nvinfo : EIATTR_MAX_THREADS
	.align		4
.L_202:
        /*0188*/ 	.byte	0x04, 0x05
        /*018a*/ 	.short	(.L_204 - .L_203)
.L_203:
        /*018c*/ 	.word	0x00000200
        /*0190*/ 	.word	0x00000001
        /*0194*/ 	.word	0x00000001


	//----- nvinfo : EIATTR_CRS_STACK_SIZE
	.align		4
.L_204:
        /*0198*/ 	.byte	0x04, 0x1e
        /*019a*/ 	.short	(.L_206 - .L_205)
.L_205:
        /*019c*/ 	.word	0x00000000


	//----- nvinfo : EIATTR_CBANK_PARAM_SIZE
	.align		4
.L_206:
        /*01a0*/ 	.byte	0x03, 0x19
        /*01a2*/ 	.short	0x0021


	//----- nvinfo : EIATTR_PARAM_CBANK
	.align		4
        /*01a4*/ 	.byte	0x04, 0x0a
        /*01a6*/ 	.short	(.L_208 - .L_207)
	.align		4
.L_207:
        /*01a8*/ 	.word	index@(.nv.constant0._ZN3cub18CUB_300001_SM_10006detail6reduce28DeviceReduceSingleTileKernelINS2_10policy_hubIlyN4cuda3std3__44plusIlEEE10Policy1000EPlSC_iS9_llNS7_10__identityEEEvT0_T1_T2_T3_T4_T6_)
        /*01ac*/ 	.short	0x0380
        /*01ae*/ 	.short	0x0021


	//----- nvinfo : EIATTR_SW_WAR
	.align		4
.L_208:
        /*01b0*/ 	.byte	0x04, 0x36
        /*01b2*/ 	.short	(.L_210 - .L_209)
.L_209:
        /*01b4*/ 	.word	0x00000008
.L_210:


//--------------------- .nv.info._ZN3cub18CUB_300001_SM_10006detail6reduce18DeviceReduceKernelINS2_10policy_hubIlyN4cuda3std3__44plusIlEEE10Policy1000EN6thrust24THRUST_300001_SM_1000_NS6detail15normal_iteratorINSD_10device_ptrIlEEEEyS9_lNS7_10__identityEEEvT0_PT3_T1_NS0_13GridEvenShareISN_EET2_T4_ --------------------------
	.section	.nv.info._ZN3cub18CUB_300001_SM_10006detail6reduce18DeviceReduceKernelINS2_10policy_hubIlyN4cuda3std3__44plusIlEEE10Policy1000EN6thrust24THRUST_300001_SM_1000_NS6detail15normal_iteratorINSD_10device_ptrIlEEEEyS9_lNS7_10__identityEEEvT0_PT3_T1_NS0_13GridEvenShareISN_EET2_T4_,"",@"SHT_CUDA_INFO"
	.sectionflags	@""
	.align	4


	//----- nvinfo : EIATTR_CUDA_API_VERSION
	.align		4
        /*0000*/ 	.byte	0x04, 0x37
        /*0002*/ 	.short	(.L_212 - .L_211)
.L_211:
        /*0004*/ 	.word	0x00000082


	//----- nvinfo : EIATTR_KPARAM_INFO
	.align		4
.L_212:
        /*0008*/ 	.byte	0x04, 0x17
        /*000a*/ 	.short	(.L_214 - .L_213)
.L_213:
        /*000c*/ 	.word	0x00000000
        /*0010*/ 	.short	0x0005
        /*0012*/ 	.short	0x0061
        /*0014*/ 	.byte	0x00, 0xf0, 0x05, 0x00


	//----- nvinfo : EIATTR_KPARAM_INFO
	.align		4
.L_214:
        /*0018*/ 	.byte	0x04, 0x17
        /*001a*/ 	.short	(.L_216 - .L_215)
.L_215:
        /*001c*/ 	.word	0x00000000
        /*0020*/ 	.short	0x0004
        /*0022*/ 	.short	0x0060
        /*0024*/ 	.byte	0x00, 0xf0, 0x05, 0x00


	//----- nvinfo : EIATTR_KPARAM_INFO
	.align		4
.L_216:
        /*0028*/ 	.byte	0x04, 0x17
        /*002a*/ 	.short	(.L_218 - .L_217)
.L_217:
        /*002c*/ 	.word	0x00000000
        /*0030*/ 	.short	0x0003
        /*0032*/ 	.short	0x0018
        /*0034*/ 	.byte	0x00, 0xf0, 0x21, 0x01


	//----- nvinfo : EIATTR_KPARAM_INFO
	.align		4
.L_218:
        /*0038*/ 	.byte	0x04, 0x17
        /*003a*/ 	.short	(.L_220 - .L_219)
.L_219:
        /*003c*/ 	.word	0x00000000
        /*0040*/ 	.short	0x0002
        /*0042*/ 	.short	0x0010
        /*0044*/ 	.byte	0x00, 0xf0, 0x21, 0x00


	//----- nvinfo : EIATTR_KPARAM_INFO
	.align		4
.L_220:
        /*0048*/ 	.byte	0x04, 0x17
        /*004a*/ 	.short	(.L_222 - .L_221)
.L_221:
        /*004c*/ 	.word	0x00000000
        /*0050*/ 	.short	0x0001
        /*0052*/ 	.short	0x0008
        /*0054*/ 	.byte	0x00, 0xf5, 0x21, 0x00


	//----- nvinfo : EIATTR_KPARAM_INFO
	.align		4
.L_222:
        /*0058*/ 	.byte	0x04, 0x17
        /*005a*/ 	.short	(.L_224 - .L_223)
.L_223:
        /*005c*/ 	.word	0x00000000
        /*0060*/ 	.short	0x0000
        /*0062*/ 	.short	0x0000
        /*0064*/ 	.byte	0x00, 0xf0, 0x21, 0x00


	//----- nvinfo : EIATTR_SPARSE_MMA_MASK
	.align		4
.L_224:
        /*0068*/ 	.byte	0x03, 0x50
        /*006a*/ 	.short	0x0000


	//----- nvinfo : EIATTR_MAXREG_COUNT
	.align		4
        /*006c*/ 	.byte	0x03, 0x1b
        /*006e*/ 	.short	0x0080


	//----- nvinfo : EIATTR_NUM_BARRIERS
	.align		4
        /*0070*/ 	.byte	0x02, 0x4c
        /*0072*/ 	.byte	0x01
	.zero		1


	//----- nvinfo : EIATTR_MERCURY_ISA_VERSION
	.align		4
        /*0074*/ 	.byte	0x03, 0x5f
        /*0076*/ 	.short	0x0101


	//----- nvinfo : EIATTR_COOP_GROUP_MASK_REGIDS
	.align		4
        /*0078*/ 	.byte	0x04, 0x29
        /*007a*/ 	.short	(.L_226 - .L_225)


	//   ....[0]....
.L_225:
        /*007c*/ 	.word	0xffffffff


	//   ....[1]....
        /*0080*/ 	.word	0xffffffff


	//   ....[2]....
        /*0084*/ 	.word	0xffffffff


	//   ....[3]....
        /*0088*/ 	.word	0xffffffff


	//   ....[4]....
        /*008c*/ 	.word	0xffffffff


	//   ....[5]....
        /*0090*/ 	.word	0xffffffff


	//   ....[6]....
        /*0094*/ 	.word	0xffffffff


	//   ....[7]....
        /*0098*/ 	.word	0xffffffff


	//   ....[8]....
        /*009c*/ 	.word	0xffffffff


	//   ....[9]....
        /*00a0*/ 	.word	0xffffffff


	//   ....[10]....
        /*00a4*/ 	.word	0xffffffff


	//   ....[11]....
        /*00a8*/ 	.word	0xffffffff


	//   ....[12]....
        /*00ac*/ 	.word	0xffffffff


	//   ....[13]....
        /*00b0*/ 	.word	0xffffffff


	//   ....[14]....
        /*00b4*/ 	.word	0xffffffff


	//   ....[15]....
        /*00b8*/ 	.word	0xffffffff


	//   ....[16]....
        /*00bc*/ 	.word	0xffffffff


	//   ....[17]....
        /*00c0*/ 	.word	0xffffffff


	//   ....[18]....
        /*00c4*/ 	.word	0xffffffff


	//   ....[19]....
        /*00c8*/ 	.word	0xffffffff


	//   ....[20]....
        /*00cc*/ 	.word	0xffffffff


	//   ....[21]....
        /*00d0*/ 	.word	0xffffffff


	//   ....[22]....
        /*00d4*/ 	.word	0xffffffff


	//   ....[23]....
        /*00d8*/ 	.word	0xffffffff


	//   ....[24]....
        /*00dc*/ 	.word	0xffffffff


	//   ....[25]....
        /*00e0*/ 	.word	0xffffffff


	//   ....[26]....
        /*00e4*/ 	.word	0xffffffff


	//   ....[27]....
        /*00e8*/ 	.word	0xffffffff


	//   ....[28]....
        /*00ec*/ 	.word	0xffffffff


	//   ....[29]....
        /*00f0*/ 	.word	0xffffffff


	//----- nvinfo : EIATTR_COOP_GROUP_INSTR_OFFSETS
	.align		4
.L_226:
        /*00f4*/ 	.byte	0x04, 0x28
        /*00f6*/ 	.short	(.L_228 - .L_227)


	//   ....[0]....
.L_227:
        /*00f8*/ 	.word	0x000009c0


	//   ....[1]....
        /*00fc*/ 	.word	0x000009d0


	//   ....[2]....
        /*0100*/ 	.word	0x00000a30


	//   ....[3]....
        /*0104*/ 	.word	0x00000a50


	//   ....[4]....
        /*0108*/ 	.word	0x00000aa0


	//   ....[5]....
        /*010c*/ 	.word	0x00000ac0


	//   ....[6]....
        /*0110*/ 	.word	0x00000b00


	//   ....[7]....
        /*0114*/ 	.word	0x00000b40


	//   ....[8]....
        /*0118*/ 	.word	0x00000ba0


	//   ....[9]....
        /*011c*/ 	.word	0x00000be0


	//   ....[10]....
        /*0120*/ 	.word	0x00000ee0


	//   ....[11]....
        /*0124*/ 	.word	0x00000ef0


	//   ....[12]....
        /*0128*/ 	.word	0x00000f70


	//   ....[13]....
        /*012c*/ 	.word	0x00000fa0


	//   ....[14]....
        /*0130*/ 	.word	0x00000ff0


	//   ....[15]....
        /*0134*/ 	.word	0x00001030


	//   ....[16]....
        /*0138*/ 	.word	0x00001070


	//   ....[17]....
        /*013c*/ 	.word	0x000010b0


	//   ....[18]....
        /*0140*/ 	.word	0x000010e0


	//   ....[19]....
        /*0144*/ 	.word	0x00001150


	//   ....[20]....
        /*0148*/ 	.word	0x000024b0


	//   ....[21]....
        /*014c*/ 	.word	0x000024c0


	//   ....[22]....
        /*0150*/ 	.word	0x00002550


	//   ....[23]....
        /*0154*/ 	.word	0x00002560


	//   ....[24]....
        /*0158*/ 	.word	0x000025c0


	//   ....[25]....
        /*015c*/ 	.word	0x000025e0


	//   ....[26]....
        /*0160*/ 	.word	0x00002620


	//   ....[27]....
        /*0164*/ 	.word	0x00002650


	//   ....[28]....
        /*0168*/ 	.word	0x000026a0


	//   ....[29]....
        /*016c*/ 	.word	0x000026f0


	//----- nvinfo : EIATTR_VRC_CTA_INIT_COUNT
	.align		4
.L_228:
        /*0170*/ 	.byte	0x02, 0x4a
	.zero		1
	.zero		1


	//----- nvinfo : EIATTR_EXIT_INSTR_OFFSETS
	.align		4
        /*0174*/ 	.byte	0x04, 0x1c
        /*0176*/ 	.short	(.L_230 - .L_229)


	//   ....[0]....
.L_229:
        /*0178*/ 	.word	0x00002970


	//   ....[1]....
        /*017c*/ 	.word	0x000029e0


	//----- nvinfo : EIATTR_MAX_THREADS
	.align		4
.L_230:
        /*0180*/ 	.byte	0x04, 0x05
        /*0182*/ 	.short	(.L_232 - .L_231)
.L_231:
        /*0184*/ 	.word	0x00000200
        /*0188*/ 	.word	0x00000001
        /*018c*/ 	.word	0x00000001


	//----- nvinfo : EIATTR_CRS_STACK_SIZE
	.align		4
.L_232:
        /*0190*/ 	.byte	0x04, 0x1e
        /*0192*/ 	.short	(.L_234 - .L_233)
.L_233:
        /*0194*/ 	.word	0x00000000


	//----- nvinfo : EIATTR_CBANK_PARAM_SIZE
	.align		4
.L_234:
        /*0198*/ 	.byte	0x03, 0x19
        /*019a*/ 	.short	0x0062


	//----- nvinfo : EIATTR_PARAM_CBANK
	.align		4
        /*019c*/ 	.byte	0x04, 0x0a
        /*019e*/ 	.short	(.L_236 - .L_235)
	.align		4
.L_235:
        /*01a0*/ 	.word	index@(.nv.constant0._ZN3cub18CUB_300001_SM_10006detail6reduce18DeviceReduceKernelINS2_10policy_hubIlyN4cuda3std3__44plusIlEEE10Policy1000EN6thrust24THRUST_300001_SM_1000_NS6detail15normal_iteratorINSD_10device_ptrIlEEEEyS9_lNS7_10__identityEEEvT0_PT3_T1_NS0_13GridEvenShareISN_EET2_T4_)
        /*01a4*/ 	.short	0x0380
        /*01a6*/ 	.short	0x0062


	//----- nvinfo : EIATTR_SW_WAR
	.align		4
.L_236:
        /*01a8*/ 	.byte	0x04, 0x36
        /*01aa*/ 	.short	(.L_238 - .L_237)
.L_237:
        /*01ac*/ 	.word	0x00000008
.L_238:


//--------------------- .nv.info._ZN3cub18CUB_300001_SM_10006detail6reduce28DeviceReduceSingleTileKernelINS2_10policy_hubIlyN4cuda3std3__44plusIlEEE10Policy1000EN6thrust24THRUST_300001_SM_1000_NS6detail15normal_iteratorINSD_10device_ptrIlEEEEPlyS9_llNS7_10__identityEEEvT0_T1_T2_T3_T4_T6_ --------------------------
	.section	.nv.info._ZN3cub18CUB_300001_SM_10006detail6reduce28DeviceReduceSingleTileKernelINS2_10policy_hubIlyN4cuda3std3__44plusIlEEE10Policy1000EN6thrust24THRUST_300001_SM_1000_NS6detail15normal_iteratorINSD_10device_ptrIlEEEEPlyS9_llNS7_10__identityEEEvT0_T1_T2_T3_T4_T6_,"",@"SHT_CUDA_INFO"
	.sectionflags	@""
	.align	4


	//----- nvinfo : EIATTR_CUDA_API_VERSION
	.align		4
        /*0000*/ 	.byte	0x04, 0x37
        /*0002*/ 	.short	(.L_240 - .L_239)
.L_239:
        /*0004*/ 	.word	0x00000082


	//----- nvinfo : EIATTR_KPARAM_INFO
	.align		4
.L_240:
        /*0008*/ 	.byte	0x04, 0x17
        /*000a*/ 	.short	(.L_242 - .L_241)
.L_241:
        /*000c*/ 	.word	0x00000000
        /*0010*/ 	.short	0x0005
        /*0012*/ 	.short	0x0028
        /*0014*/ 	.byte	0x00, 0xf0, 0x05, 0x00


	//----- nvinfo : EIATTR_KPARAM_INFO
	.align		4
.L_242:
        /*0018*/ 	.byte	0x04, 0x17
        /*001a*/ 	.short	(.L_244 - .L_243)
.L_243:
        /*001c*/ 	.word	0x00000000
        /*0020*/ 	.short	0x0004
        /*0022*/ 	.short	0x0020
        /*0024*/ 	.byte	0x00, 0xf0, 0x21, 0x00


	//----- nvinfo : EIATTR_KPARAM_INFO
	.align		4
.L_244:
        /*0028*/ 	.byte	0x04, 0x17
        /*002a*/ 	.short	(.L_246 - .L_245)
.L_245:
        /*002c*/ 	.word	0x00000000
        /*0030*/ 	.short	0x0003
        /*0032*/ 	.short	0x0018
        /*0034*/ 	.byte	0x00, 0xf0, 0x05, 0x00


	//----- nvinfo : EIATTR_KPARAM_INFO
	.align		4
.L_246:
        /*0038*/ 	.byte	0x04, 0x17
        /*003a*/ 	.short	(.L_248 - .L_247)
.L_247:
        /*003c*/ 	.word	0x00000000
        /*0040*/ 	.short	0x0002
        /*0042*/ 	.short	0x0010
        /*0044*/ 	.byte	0x00, 0xf0, 0x21, 0x00


	//----- nvinfo : EIATTR_KPARAM_INFO
	.align		4
.L_248:
        /*0048*/ 	.byte	0x04, 0x17
        /*004a*/ 	.short	(.L_250 - .L_249)
.L_249:
        /*004c*/ 	.word	0x00000000
        /*0050*/ 	.short	0x0001
        /*0052*/ 	.short	0x0008
        /*0054*/ 	.byte	0x00, 0xf5, 0x21, 0x00


	//----- nvinfo : EIATTR_KPARAM_INFO
	.align		4
.L_250:
        /*0058*/ 	.byte	0x04, 0x17
        /*005a*/ 	.short	(.L_252 - .L_251)
.L_251:
        /*005c*/ 	.word	0x00000000
        /*0060*/ 	.short	0x0000
        /*0062*/ 	.short	0x0000
        /*0064*/ 	.byte	0x00, 0xf0, 0x21, 0x00


	//----- nvinfo : EIATTR_SPARSE_MMA_MASK
	.align		4
.L_252:
        /*0068*/ 	.byte	0x03, 0x50
        /*006a*/ 	.short	0x0000


	//----- nvinfo : EIATTR_MAXREG_COUNT
	.align		4
        /*006c*/ 	.byte	0x03, 0x1b
        /*006e*/ 	.short	0x0080


	//----- nvinfo : EIATTR_NUM_BARRIERS
	.align		4
        /*0070*/ 	.byte	0x02, 0x4c
        /*0072*/ 	.byte	0x01
	.zero		1


	//----- nvinfo : EIATTR_MERCURY_ISA_VERSION
	.align		4
        /*0074*/ 	.byte	0x03, 0x5f
        /*0076*/ 	.short	0x0101


	//----- nvinfo : EIATTR_COOP_GROUP_MASK_REGIDS
	.align		4
        /*0078*/ 	.byte	0x04, 0x29
        /*007a*/ 	.short	(.L_254 - .L_253)


	//   ....[0]....
.L_253:
        /*007c*/ 	.word	0xffffffff


	//   ....[1]....
        /*0080*/ 	.word	0xffffffff


	//   ....[2]....
        /*0084*/ 	.word	0xffffffff


	//   ....[3]....
        /*0088*/ 	.word	0xffffffff


	//   ....[4]....
        /*008c*/ 	.word	0xffffffff


	//   ....[5]....
        /*0090*/ 	.word	0xffffffff


	//   ....[6]....
        /*0094*/ 	.word	0xffffffff


	//   ....[7]....
        /*0098*/ 	.word	0xffffffff


	//   ....[8]....
        /*009c*/ 	.word	0xffffffff


	//   ....[9]....
        /*00a0*/ 	.word	0xffffffff


	//   ....[10]....
        /*00a4*/ 	.word	0xffffffff


	//   ....[11]....
        /*00a8*/ 	.word	0xffffffff


	//   ....[12]....
        /*00ac*/ 	.word	0xffffffff


	//   ....[13]....
        /*00b0*/ 	.word	0xffffffff


	//   ....[14]....
        /*00b4*/ 	.word	0xffffffff


	//   ....[15]....
        /*00b8*/ 	.word	0xffffffff


	//   ....[16]....
        /*00bc*/ 	.word	0xffffffff


	//   ....[17]....
        /*00c0*/ 	.word	0xffffffff


	//   ....[18]....
        /*00c4*/ 	.word	0xffffffff


	//   ....[19]....
        /*00c8*/ 	.word	0xffffffff


	//   ....[20]....
        /*00cc*/ 	.word	0xffffffff


	//   ....[21]....
        /*00d0*/ 	.word	0xffffffff


	//   ....[22]....
        /*00d4*/ 	.word	0xffffffff


	//   ....[23]....
        /*00d8*/ 	.word	0xffffffff


	//   ....[24]....
        /*00dc*/ 	.word	0xffffffff


	//   ....[25]....
        /*00e0*/ 	.word	0xffffffff


	//   ....[26]....
        /*00e4*/ 	.word	0xffffffff


	//   ....[27]....
        /*00e8*/ 	.word	0xffffffff


	//   ....[28]....
        /*00ec*/ 	.word	0xffffffff


	//   ....[29]....
        /*00f0*/ 	.word	0xffffffff


	//----- nvinfo : EIATTR_COOP_GROUP_INSTR_OFFSETS
	.align		4
.L_254:
        /*00f4*/ 	.byte	0x04, 0x28
        /*00f6*/ 	.short	(.L_256 - .L_255)


	//   ....[0]....
.L_255:
        /*00f8*/ 	.word	0x00000930


	//   ....[1]....
        /*00fc*/ 	.word	0x00000940


	//   ....[2]....
        /*0100*/ 	.word	0x000009a0


	//   ....[3]....
        /*0104*/ 	.word	0x000009c0


	//   ....[4]....
        /*0108*/ 	.word	0x00000a10


	//   ....[5]....
        /*010c*/ 	.word	0x00000a30


	//   ....[6]....
        /*0110*/ 	.word	0x00000a70


	//   ....[7]....
        /*0114*/ 	.word	0x00000ab0


	//   ....[8]....
        /*0118*/ 	.word	0x00000b10


	//   ....[9]....
        /*011c*/ 	.word	0x00000b40


	//   ....[10]....
        /*0120*/ 	.word	0x00000e40


	//   ....[11]....
        /*0124*/ 	.word	0x00000e50


	//   ....[12]....
        /*0128*/ 	.word	0x00000ee0


	//   ....[13]....
        /*012c*/ 	.word	0x00000f00


	//   ....[14]....
        /*0130*/ 	.word	0x00000f50


	//   ....[15]....
        /*0134*/ 	.word	0x00000f90


	//   ....[16]....
        /*0138*/ 	.word	0x00000fd0


	//   ....[17]....
        /*013c*/ 	.word	0x00001010


	//   ....[18]....
        /*0140*/ 	.word	0x00001060


	//   ....[19]....
        /*0144*/ 	.word	0x000010c0


	//   ....[20]....
        /*0148*/ 	.word	0x000022a0


	//   ....[21]....
        /*014c*/ 	.word	0x000022b0


	//   ....[22]....
        /*0150*/ 	.word	0x00002330


	//   ....[23]....
        /*0154*/ 	.word	0x00002340


	//   ....[24]....
        /*0158*/ 	.word	0x000023a0


	//   ....[25]....
        /*015c*/ 	.word	0x000023c0


	//   ....[26]....
        /*0160*/ 	.word	0x00002400


	//   ....[27]....
        /*0164*/ 	.word	0x00002430


	//   ....[28]....
        /*0168*/ 	.word	0x00002480


	//   ....[29]....
        /*016c*/ 	.word	0x000024d0


	//----- nvinfo : EIATTR_VRC_CTA_INIT_COUNT
	.align		4
.L_256:
        /*0170*/ 	.byte	0x02, 0x4a
	.zero		1
	.zero		1


	//----- nvinfo : EIATTR_EXIT_INSTR_OFFSETS
	.align		4
        /*0174*/ 	.byte	0x04, 0x1c
        /*0176*/ 	.short	(.L_258 - .L_257)


	//   ....[0]....
.L_257:
        /*0178*/ 	.word	0x000000a0


	//   ....[1]....
        /*017c*/ 	.word	0x000000e0


	//   ....[2]....
        /*0180*/ 	.word	0x00002730


	//   ....[3]....
        /*0184*/ 	.word	0x00002790


	//----- nvinfo : EIATTR_MAX_THREADS
	.align		4
.L_258:
        /*0188*/ 	.byte	0x04, 0x05
        /*018a*/ 	.short	(.L_260 - .L_259)
.L_259:
        /*018c*/ 	.word	0x00000200
        /*0190*/ 	.word	0x00000001
        /*0194*/ 	.word	0x00000001


	//----- nvinfo : EIATTR_CRS_STACK_SIZE
	.align		4
.L_260:
        /*0198*/ 	.byte	0x04, 0x1e
        /*019a*/ 	.short	(.L_262 - .L_261)
.L_261:
        /*019c*/ 	.word	0x00000000


	//----- nvinfo : EIATTR_CBANK_PARAM_SIZE
	.align		4
.L_262:
        /*01a0*/ 	.byte	0x03, 0x19
        /*01a2*/ 	.short	0x0029


	//----- nvinfo : EIATTR_PARAM_CBANK
	.align		4
        /*01a4*/ 	.byte	0x04, 0x0a
        /*01a6*/ 	.short	(.L_264 - .L_263)
	.align		4
.L_263:
        /*01a8*/ 	.word	index@(.nv.constant0._ZN3cub18CUB_300001_SM_10006detail6reduce28DeviceReduceSingleTileKernelINS2_10policy_hubIlyN4cuda3std3__44plusIlEEE10Policy1000EN6thrust24THRUST_300001_SM_1000_NS6detail15normal_iteratorINSD_10device_ptrIlEEEEPlyS9_llNS7_10__identityEEEvT0_T1_T2_T3_T4_T6_)
        /*01ac*/ 	.short	0x0380
        /*01ae*/ 	.short	0x0029


	//----- nvinfo : EIATTR_SW_WAR
	.align		4
.L_264:
        /*01b0*/ 	.byte	0x04, 0x36
        /*01b2*/ 	.short	(.L_266 - .L_265)
.L_265:
        /*01b4*/ 	.word	0x00000008
.L_266:


//--------------------- .nv.info._ZN3cub18CUB_300001_SM_10006detail6reduce28DeviceReduceSingleTileKernelINS2_10policy_hubIljN4cuda3std3__44plusIlEEE10Policy1000EPlSC_iS9_llNS7_10__identityEEEvT0_T1_T2_T3_T4_T6_ --------------------------
	.section	.nv.info._ZN3cub18CUB_300001_SM_10006detail6reduce28DeviceReduceSingleTileKernelINS2_10policy_hubIljN4cuda3std3__44plusIlEEE10Policy1000EPlSC_iS9_llNS7_10__identityEEEvT0_T1_T2_T3_T4_T6_,"",@"SHT_CUDA_INFO"
	.sectionflags	@""
	.align	4


	//----- nvinfo : EIATTR_CUDA_API_VERSION
	.align		4
        /*0000*/ 	.byte	0x04, 0x37
        /*0002*/ 	.short	(.L_268 - .L_267)
.L_267:
        /*0004*/ 	.word	0x00000082


	//----- nvinfo : EIATTR_KPARAM_INFO
	.align		4
.L_268:
        /*0008*/ 	.byte	0x04, 0x17
        /*000a*/ 	.short	(.L_270 - .L_269)
.L_269:
        /*000c*/ 	.word	0x00000000
        /*0010*/ 	.short	0x0005
        /*0012*/ 	.short	0x0020
        /*0014*/ 	.byte	0x00, 0xf0, 0x05, 0x00


	//----- nvinfo : EIATTR_KPARAM_INFO
	.align		4
.L_270:
        /*0018*/ 	.byte	0x04, 0x17
        /*001a*/ 	.short	(.L_272 - .L_271)
.L_271:
        /*001c*/ 	.word	0x00000000
        /*0020*/ 	.short	0x0004
        /*0022*/ 	.short	0x0018
        /*0024*/ 	.byte	0x00, 0xf0, 0x21, 0x00


	//----- nvinfo : EIATTR_KPARAM_INFO
	.align		4
.L_272:
        /*0028*/ 	.byte	0x04, 0x17
        /*002a*/ 	.short	(.L_274 - .L_273)
.L_273:
        /*002c*/ 	.word	0x00000000
        /*0030*/ 	.short	0x0003
        /*0032*/ 	.short	0x0014
        /*0034*/ 	.byte	0x00, 0xf0, 0x05, 0x00


	//----- nvinfo : EIATTR_KPARAM_INFO
	.align		4
.L_274:
        /*0038*/ 	.byte	0x04, 0x17
        /*003a*/ 	.short	(.L_276 - .L_275)
.L_275:
        /*003c*/ 	.word	0x00000000
        /*0040*/ 	.short	0x0002
        /*0042*/ 	.short	0x0010
        /*0044*/ 	.byte	0x00, 0xf0, 0x11, 0x00


	//----- nvinfo : EIATTR_KPARAM_INFO
	.align		4
.L_276:
        /*0048*/ 	.byte	0x04, 0x17
        /*004a*/ 	.short	(.L_278 - .L_277)
.L_277:
        /*004c*/ 	.word	0x00000000
        /*0050*/ 	.short	0x0001
        /*0052*/ 	.short	0x0008
        /*0054*/ 	.byte	0x00, 0xf5, 0x21, 0x00


	//----- nvinfo : EIATTR_KPARAM_INFO
	.align		4
.L_278:
        /*0058*/ 	.byte	0x04, 0x17
        /*005a*/ 	.short	(.L_280 - .L_279)
.L_279:
        /*005c*/ 	.word	0x00000000
        /*0060*/ 	.short	0x0000
        /*0062*/ 	.short	0x0000
        /*0064*/ 	.byte	0x00, 0xf5, 0x21, 0x00


	//----- nvinfo : EIATTR_SPARSE_MMA_MASK
	.align		4
.L_280:
        /*0068*/ 	.byte	0x03, 0x50
        /*006a*/ 	.short	0x0000


	//----- nvinfo : EIATTR_MAXREG_COUNT
	.align		4
        /*006c*/ 	.byte	0x03, 0x1b
        /*006e*/ 	.short	0x0080


	//----- nvinfo : EIATTR_NUM_BARRIERS
	.align		4
        /*0070*/ 	.byte	0x02, 0x4c
        /*0072*/ 	.byte	0x01
	.zero		1


	//----- nvinfo : EIATTR_MERCURY_ISA_VERSION
	.align		4
        /*0074*/ 	.byte	0x03, 0x5f
        /*0076*/ 	.short	0x0101


	//----- nvinfo : EIATTR_COOP_GROUP_MASK_REGIDS
	.align		4
        /*0078*/ 	.byte	0x04, 0x29
        /*007a*/ 	.short	(.L_282 - .L_281)


	//   ....[0]....
.L_281:
        /*007c*/ 	.word	0xffffffff


	//   ....[1]....
        /*0080*/ 	.word	0xffffffff


	//   ....[2]....
        /*0084*/ 	.word	0xffffffff


	//   ....[3]....
        /*0088*/ 	.word	0xffffffff


	//   ....[4]....
        /*008c*/ 	.word	0xffffffff


	//   ....[5]....
        /*0090*/ 	.word	0xffffffff


	//   ....[6]....
        /*0094*/ 	.word	0xffffffff


	//   ....[7]....
        /*0098*/ 	.word	0xffffffff


	//   ....[8]....
        /*009c*/ 	.word	0xffffffff


	//   ....[9]....
        /*00a0*/ 	.word	0xffffffff


	//   ....[10]....
        /*00a4*/ 	.word	0xffffffff


	//   ....[11]....
        /*00a8*/ 	.word	0xffffffff


	//   ....[12]....
        /*00ac*/ 	.word	0xffffffff


	//   ....[13]....
        /*00b0*/ 	.word	0xffffffff


	//   ....[14]....
        /*00b4*/ 	.word	0xffffffff


	//   ....[15]....
        /*00b8*/ 	.word	0xffffffff


	//   ....[16]....
        /*00bc*/ 	.word	0xffffffff


	//   ....[17]....
        /*00c0*/ 	.word	0xffffffff


	//   ....[18]....
        /*00c4*/ 	.word	0xffffffff


	//   ....[19]....
        /*00c8*/ 	.word	0xffffffff


	//   ....[20]....
        /*00cc*/ 	.word	0xffffffff


	//   ....[21]....
        /*00d0*/ 	.word	0xffffffff


	//   ....[22]....
        /*00d4*/ 	.word	0xffffffff


	//   ....[23]....
        /*00d8*/ 	.word	0xffffffff


	//   ....[24]....
        /*00dc*/ 	.word	0xffffffff


	//   ....[25]....
        /*00e0*/ 	.word	0xffffffff


	//   ....[26]....
        /*00e4*/ 	.word	0xffffffff


	//   ....[27]....
        /*00e8*/ 	.word	0xffffffff


	//   ....[28]....
        /*00ec*/ 	.word	0xffffffff


	//   ....[29]....
        /*00f0*/ 	.word	0xffffffff


	//----- nvinfo : EIATTR_COOP_GROUP_INSTR_OFFSETS
	.align		4
.L_282:
        /*00f4*/ 	.byte	0x04, 0x28
        /*00f6*/ 	.short	(.L_284 - .L_283)


	//   ....[0]....
.L_283:
        /*00f8*/ 	.word	0x00000970


	//   ....[1]....
        /*00fc*/ 	.word	0x00000980


	//   ....[2]....
        /*0100*/ 	.word	0x000009e0


	//   ....[3]....
        /*0104*/ 	.word	0x00000a00


	//   ....[4]....
        /*0108*/ 	.word	0x00000a50


	//   ....[5]....
        /*010c*/ 	.word	0x00000a70


	//   ....[6]....
        /*0110*/ 	.word	0x00000ab0


	//   ....[7]....
        /*0114*/ 	.word	0x00000af0


	//   ....[8]....
        /*0118*/ 	.word	0x00000b40


	//   ....[9]....
        /*011c*/ 	.word	0x00000b80


	//   ....[10]....
        /*0120*/ 	.word	0x00000e80


	//   ....[11]....
        /*0124*/ 	.word	0x00000e90


	//   ....[12]....
        /*0128*/ 	.word	0x00000f10


	//   ....[13]....
        /*012c*/ 	.word	0x00000f30


	//   ....[14]....
        /*0130*/ 	.word	0x00000f70


	//   ....[15]....
        /*0134*/ 	.word	0x00000fb0


	//   ....[16]....
        /*0138*/ 	.word	0x00001010


	//   ....[17]....
        /*013c*/ 	.word	0x00001040


	//   ....[18]....
        /*0140*/ 	.word	0x00001080


	//   ....[19]....
        /*0144*/ 	.word	0x000010c0


	//   ....[20]....
        /*0148*/ 	.word	0x000021b0


	//   ....[21]....
        /*014c*/ 	.word	0x000021c0


	//   ....[22]....
        /*0150*/ 	.word	0x00002240


	//   ....[23]....
        /*0154*/ 	.word	0x00002250


	//   ....[24]....
        /*0158*/ 	.word	0x000022b0


	//   ....[25]....
        /*015c*/ 	.word	0x000022d0


	//   ....[26]....
        /*0160*/ 	.word	0x00002310


	//   ....[27]....
        /*0164*/ 	.word	0x00002340


	//   ....[28]....
        /*0168*/ 	.word	0x00002380


	//   ....[29]....
        /*016c*/ 	.word	0x000023e0


	//----- nvinfo : EIATTR_VRC_CTA_INIT_COUNT
	.align		4
.L_284:
        /*0170*/ 	.byte	0x02, 0x4a
	.zero		1
	.zero		1


	//----- nvinfo : EIATTR_EXIT_INSTR_OFFSETS
	.align		4
        /*0174*/ 	.byte	0x04, 0x1c
        /*0176*/ 	.short	(.L_286 - .L_285)


	//   ....[0]....
.L_285:
        /*0178*/ 	.word	0x00000080


	//   ....[1]....
        /*017c*/ 	.word	0x000000c0


	//   ....[2]....
        /*0180*/ 	.word	0x00002650


	//   ....[3]....
        /*0184*/ 	.word	0x000026b0


	//----- nvinfo : EIATTR_MAX_THREADS
	.align		4
.L_286:
        /*0188*/ 	.byte	0x04, 0x05
        /*018a*/ 	.short	(.L_288 - .L_287)
.L_287:
        /*018c*/ 	.word	0x00000200
        /*0190*/ 	.word	0x00000001
        /*0194*/ 	.word	0x00000001


	//----- nvinfo : EIATTR_CRS_STACK_SIZE
	.align		4
.L_288:
        /*0198*/ 	.byte	0x04, 0x1e
        /*019a*/ 	.short	(.L_290 - .L_289)
.L_289:
        /*019c*/ 	.word	0x00000000


	//----- nvinfo : EIATTR_CBANK_PARAM_SIZE
	.align		4
.L_290:
        /*01a0*/ 	.byte	0x03, 0x19
        /*01a2*/ 	.short	0x0021


	//----- nvinfo : EIATTR_PARAM_CBANK
	.align		4
        /*01a4*/ 	.byte	0x04, 0x0a
        /*01a6*/ 	.short	(.L_292 - .L_291)
	.align		4
.L_291:
        /*01a8*/ 	.word	index@(.nv.constant0._ZN3cub18CUB_300001_SM_10006detail6reduce28DeviceReduceSingleTileKernelINS2_10policy_hubIljN4cuda3std3__44plusIlEEE10Policy1000EPlSC_iS9_llNS7_10__identityEEEvT0_T1_T2_T3_T4_T6_)
        /*01ac*/ 	.short	0x0380
        /*01ae*/ 	.short	0x0021


	//----- nvinfo : EIATTR_SW_WAR
	.align		4
.L_292:
        /*01b0*/ 	.byte	0x04, 0x36
        /*01b2*/ 	.short	(.L_294 - .L_293)
.L_293:
        /*01b4*/ 	.word	0x00000008
.L_294:


//--------------------- .nv.info._ZN3cub18CUB_300001_SM_10006detail6reduce18DeviceReduceKernelINS2_10policy_hubIljN4cuda3std3__44plusIlEEE10Policy1000EN6thrust24THRUST_300001_SM_1000_NS6detail15normal_iteratorINSD_10device_ptrIlEEEEjS9_lNS7_10__identityEEEvT0_PT3_T1_NS0_13GridEvenShareISN_EET2_T4_ --------------------------
	.section	.nv.info._ZN3cub18CUB_300001_SM_10006detail6reduce18DeviceReduceKernelINS2_10policy_hubIljN4cuda3std3__44plusIlEEE10Policy1000EN6thrust24THRUST_300001_SM_1000_NS6detail15normal_iteratorINSD_10device_ptrIlEEEEjS9_lNS7_10__identityEEEvT0_PT3_T1_NS0_13GridEvenShareISN_EET2_T4_,"",@"SHT_CUDA_INFO"
	.sectionflags	@""
	.align	4


	//----- nvinfo : EIATTR_CUDA_API_VERSION
	.align		4
        /*0000*/ 	.byte	0x04, 0x37
        /*0002*/ 	.short	(.L_296 - .L_295)
.L_295:
        /*0004*/ 	.word	0x00000082


	//----- nvinfo : EIATTR_KPARAM_INFO
	.align		4
.L_296:
        /*0008*/ 	.byte	0x04, 0x17
        /*000a*/ 	.short	(.L_298 - .L_297)
.L_297:
        /*000c*/ 	.word	0x00000000
        /*0010*/ 	.short	0x0005
        /*0012*/ 	.short	0x003d
        /*0014*/ 	.byte	0x00, 0xf0, 0x05, 0x00


	//----- nvinfo : EIATTR_KPARAM_INFO
	.align		4
.L_298:
        /*0018*/ 	.byte	0x04, 0x17
        /*001a*/ 	.short	(.L_300 - .L_299)
.L_299:
        /*001c*/ 	.word	0x00000000
        /*0020*/ 	.short	0x0004
        /*0022*/ 	.short	0x003c
        /*0024*/ 	.byte	0x00, 0xf0, 0x05, 0x00


	//----- nvinfo : EIATTR_KPARAM_INFO
	.align		4
.L_300:
        /*0028*/ 	.byte	0x04, 0x17
        /*002a*/ 	.short	(.L_302 - .L_301)
.L_301:
        /*002c*/ 	.word	0x00000000
        /*0030*/ 	.short	0x0003
        /*0032*/ 	.short	0x0014
        /*0034*/ 	.byte	0x00, 0xf0, 0xa1, 0x00


	//----- nvinfo : EIATTR_KPARAM_INFO
	.align		4
.L_302:
        /*0038*/ 	.byte	0x04, 0x17
        /*003a*/ 	.short	(.L_304 - .L_303)
.L_303:
        /*003c*/ 	.word	0x00000000
        /*0040*/ 	.short	0x0002
        /*0042*/ 	.short	0x0010
        /*0044*/ 	.byte	0x00, 0xf0, 0x11, 0x00


	//----- nvinfo : EIATTR_KPARAM_INFO
	.align		4
.L_304:
        /*0048*/ 	.byte	0x04, 0x17
        /*004a*/ 	.short	(.L_306 - .L_305)
.L_305:
        /*004c*/ 	.word	0x00000000
        /*0050*/ 	.short	0x0001
        /*0052*/ 	.short	0x0008
        /*0054*/ 	.byte	0x00, 0xf5, 0x21, 0x00


	//----- nvinfo : EIATTR_KPARAM_INFO
	.align		4
.L_306:
        /*0058*/ 	.byte	0x04, 0x17
        /*005a*/ 	.short	(.L_308 - .L_307)
.L_307:
        /*005c*/ 	.word	0x00000000
        /*0060*/ 	.short	0x0000
        /*0062*/ 	.short	0x0000
        /*0064*/ 	.byte	0x00, 0xf0, 0x21, 0x00


	//----- nvinfo : EIATTR_SPARSE_MMA_MASK
	.align		4
.L_308:
        /*0068*/ 	.byte	0x03, 0x50
        /*006a*/ 	.short	0x0000


	//----- nvinfo : EIATTR_MAXREG_COUNT
	.align		4
        /*006c*/ 	.byte	0x03, 0x1b
        /*006e*/ 	.short	0x0080


	//----- nvinfo : EIATTR_NUM_BARRIERS
	.align		4
        /*0070*/ 	.byte	0x02, 0x4c
        /*0072*/ 	.byte	0x01
	.zero		1


	//----- nvinfo : EIATTR_MERCURY_ISA_VERSION
	.align		4
        /*0074*/ 	.byte	0x03, 0x5f
        /*0076*/ 	.short	0x0101


	//----- nvinfo : EIATTR_COOP_GROUP_MASK_REGIDS
	.align		4
        /*0078*/ 	.byte	0x04, 0x29
        /*007a*/ 	.short	(.L_310 - .L_309)


	//   ....[0]....
.L_309:
        /*007c*/ 	.word	0xffffffff


	//   ....[1]....
        /*0080*/ 	.word	0xffffffff


	//   ....[2]....
        /*0084*/ 	.word	0xffffffff


	//   ....[3]....
        /*0088*/ 	.word	0xffffffff


	//   ....[4]....
        /*008c*/ 	.word	0xffffffff


	//   ....[5]....
        /*0090*/ 	.word	0xffffffff


	//   ....[6]....
        /*0094*/ 	.word	0xffffffff


	//   ....[7]....
        /*0098*/ 	.word	0xffffffff


	//   ....[8]....
        /*009c*/ 	.word	0xffffffff


	//   ....[9]....
        /*00a0*/ 	.word	0xffffffff


	//   ....[10]....
        /*00a4*/ 	.word	0xffffffff


	//   ....[11]....
        /*00a8*/ 	.word	0xffffffff


	//   ....[12]....
        /*00ac*/ 	.word	0xffffffff


	//   ....[13]....
        /*00b0*/ 	.word	0xffffffff


	//   ....[14]....
        /*00b4*/ 	.word	0xffffffff


	//   ....[15]....
        /*00b8*/ 	.word	0xffffffff


	//   ....[16]....
        /*00bc*/ 	.word	0xffffffff


	//   ....[17]....
        /*00c0*/ 	.word	0xffffffff


	//   ....[18]....
        /*00c4*/ 	.word	0xffffffff


	//   ....[19]....
        /*00c8*/ 	.word	0xffffffff


	//   ....[20]....
        /*00cc*/ 	.word	0xffffffff


	//   ....[21]....
        /*00d0*/ 	.word	0xffffffff


	//   ....[22]....
        /*00d4*/ 	.word	0xffffffff


	//   ....[23]....
        /*00d8*/ 	.word	0xffffffff


	//   ....[24]....
        /*00dc*/ 	.word	0xffffffff


	//   ....[25]....
        /*00e0*/ 	.word	0xffffffff


	//   ....[26]....
        /*00e4*/ 	.word	0xffffffff


	//   ....[27]....
        /*00e8*/ 	.word	0xffffffff


	//   ....[28]....
        /*00ec*/ 	.word	0xffffffff


	//   ....[29]....
        /*00f0*/ 	.word	0xffffffff


	//----- nvinfo : EIATTR_COOP_GROUP_INSTR_OFFSETS
	.align		4
.L_310:
        /*00f4*/ 	.byte	0x04, 0x28
        /*00f6*/ 	.short	(.L_312 - .L_311)


	//   ....[0]....
.L_311:
        /*00f8*/ 	.word	0x00000c00


	//   ....[1]....
        /*00fc*/ 	.word	0x00000c10


	//   ....[2]....
        /*0100*/ 	.word	0x00000c70


	//   ....[3]....
        /*0104*/ 	.word	0x00000c90


	//   ....[4]....
        /*0108*/ 	.word	0x00000ce0


	//   ....[5]....
        /*010c*/ 	.word	0x00000d00


	//   ....[6]....
        /*0110*/ 	.word	0x00000d40


	//   ....[7]....
        /*0114*/ 	.word	0x00000d80


	//   ....[8]....
        /*0118*/ 	.word	0x00000de0


	//   ....[9]....
        /*011c*/ 	.word	0x00000e20


	//   ....[10]....
        /*0120*/ 	.word	0x00001110


	//   ....[11]....
        /*0124*/ 	.word	0x00001120


	//   ....[12]....
        /*0128*/ 	.word	0x000011a0


	//   ....[13]....
        /*012c*/ 	.word	0x000011d0


	//   ....[14]....
        /*0130*/ 	.word	0x00001220


	//   ....[15]....
        /*0134*/ 	.word	0x00001260


	//   ....[16]....
        /*0138*/ 	.word	0x000012a0


	//   ....[17]....
        /*013c*/ 	.word	0x000012e0


	//   ....[18]....
        /*0140*/ 	.word	0x00001310


	//   ....[19]....
        /*0144*/ 	.word	0x00001380


	//   ....[20]....
        /*0148*/ 	.word	0x000027a0


	//   ....[21]....
        /*014c*/ 	.word	0x000027b0


	//   ....[22]....
        /*0150*/ 	.word	0x00002830


	//   ....[23]....
        /*0154*/ 	.word	0x00002840


	//   ....[24]....
        /*0158*/ 	.word	0x00002890


	//   ....[25]....
        /*015c*/ 	.word	0x000028c0


	//   ....[26]....
        /*0160*/ 	.word	0x00002900


	//   ....[27]....
        /*0164*/ 	.word	0x00002930


	//   ....[28]....
        /*0168*/ 	.word	0x00002970


	//   ....[29]....
        /*016c*/ 	.word	0x000029d0


	//----- nvinfo : EIATTR_VRC_CTA_INIT_COUNT
	.align		4
.L_312:
        /*0170*/ 	.byte	0x02, 0x4a
	.zero		1
	.zero		1


	//----- nvinfo : EIATTR_EXIT_INSTR_OFFSETS
	.align		4
        /*0174*/ 	.byte	0x04, 0x1c
        /*0176*/ 	.short	(.L_314 - .L_313)


	//   ....[0]....
.L_313:
        /*0178*/ 	.word	0x00002c40


	//   ....[1]....
        /*017c*/ 	.word	0x00002c80


	//----- nvinfo : EIATTR_MAX_THREADS
	.align		4
.L_314:
        /*0180*/ 	.byte	0x04, 0x05
        /*0182*/ 	.short	(.L_316 - .L_315)
.L_315:
        /*0184*/ 	.word	0x00000200
        /*0188*/ 	.word	0x00000001
        /*018c*/ 	.word	0x00000001


	//----- nvinfo : EIATTR_CRS_STACK_SIZE
	.align		4
.L_316:
        /*0190*/ 	.byte	0x04, 0x1e
        /*0192*/ 	.short	(.L_318 - .L_317)
.L_317:
        /*0194*/ 	.word	0x00000000


	//----- nvinfo : EIATTR_CBANK_PARAM_SIZE
	.align		4
.L_318:
        /*0198*/ 	.byte	0x03, 0x19
        /*019a*/ 	.short	0x003e


	//----- nvinfo : EIATTR_PARAM_CBANK
	.align		4
        /*019c*/ 	.byte	0x04, 0x0a
        /*019e*/ 	.short	(.L_320 - .L_319)
	.align		4
.L_319:
        /*01a0*/ 	.word	index@(.nv.constant0._ZN3cub18CUB_300001_SM_10006detail6reduce18DeviceReduceKernelINS2_10policy_hubIljN4cuda3std3__44plusIlEEE10Policy1000EN6thrust24THRUST_300001_SM_1000_NS6detail15normal_iteratorINSD_10device_ptrIlEEEEjS9_lNS7_10__identityEEEvT0_PT3_T1_NS0_13GridEvenShareISN_EET2_T4_)
        /*01a4*/ 	.short	0x0380
        /*01a6*/ 	.short	0x003e


	//----- nvinfo : EIATTR_SW_WAR
	.align		4
.L_320:
        /*01a8*/ 	.byte	0x04, 0x36
        /*01aa*/ 	.short	(.L_322 - .L_321)
.L_321:
        /*01ac*/ 	.word	0x00000008
.L_322:


//--------------------- .nv.info._ZN3cub18CUB_300001_SM_10006detail6reduce28DeviceReduceSingleTileKernelINS2_10policy_hubIljN4cuda3std3__44plusIlEEE10Policy1000EN6thrust24THRUST_300001_SM_1000_NS6detail15normal_iteratorINSD_10device_ptrIlEEEEPljS9_llNS7_10__identityEEEvT0_T1_T2_T3_T4_T6_ --------------------------
	.section	.nv.info._ZN3cub18CUB_300001_SM_10006detail6reduce28DeviceReduceSingleTileKernelINS2_10policy_hubIljN4cuda3std3__44plusIlEEE10Policy1000EN6thrust24THRUST_300001_SM_1000_NS6detail15normal_iteratorINSD_10device_ptrIlEEEEPljS9_llNS7_10__identityEEEvT0_T1_T2_T3_T4_T6_,"",@"SHT_CUDA_INFO"
	.sectionflags	@""
	.align	4


	//----- nvinfo : EIATTR_CUDA_API_VERSION
	.align		4
        /*0000*/ 	.byte	0x04, 0x37
        /*0002*/ 	.short	(.L_324 - .L_323)
.L_323:
        /*0004*/ 	.word	0x00000082


	//----- nvinfo : EIATTR_KPARAM_INFO
	.align		4
.L_324:
        /*0008*/ 	.byte	0x04, 0x17
        /*000a*/ 	.short	(.L_326 - .L_325)
.L_325:
        /*000c*/ 	.word	0x00000000
        /*0010*/ 	.short	0x0005
        /*0012*/ 	.short	0x0020
        /*0014*/ 	.byte	0x00, 0xf0, 0x05, 0x00


	//----- nvinfo : EIATTR_KPARAM_INFO
	.align		4
.L_326:
        /*0018*/ 	.byte	0x04, 0x17
        /*001a*/ 	.short	(.L_328 - .L_327)
.L_327:
        /*001c*/ 	.word	0x00000000
        /*0020*/ 	.short	0x0004
        /*0022*/ 	.short	0x0018
        /*0024*/ 	.byte	0x00, 0xf0, 0x21, 0x00


	//----- nvinfo : EIATTR_KPARAM_INFO
	.align		4
.L_328:
        /*0028*/ 	.byte	0x04, 0x17
        /*002a*/ 	.short	(.L_330 - .L_329)
.L_329:
        /*002c*/ 	.word	0x00000000
        /*0030*/ 	.short	0x0003
        /*0032*/ 	.short	0x0014
        /*0034*/ 	.byte	0x00, 0xf0, 0x05, 0x00


	//----- nvinfo : EIATTR_KPARAM_INFO
	.align		4
.L_330:
        /*0038*/ 	.byte	0x04, 0x17
        /*003a*/ 	.short	(.L_332 - .L_331)
.L_331:
        /*003c*/ 	.word	0x00000000
        /*0040*/ 	.short	0x0002
        /*0042*/ 	.short	0x0010
        /*0044*/ 	.byte	0x00, 0xf0, 0x11, 0x00


	//----- nvinfo : EIATTR_KPARAM_INFO
	.align		4
.L_332:
        /*0048*/ 	.byte	0x04, 0x17
        /*004a*/ 	.short	(.L_334 - .L_333)
.L_333:
        /*004c*/ 	.word	0x00000000
        /*0050*/ 	.short	0x0001
        /*0052*/ 	.short	0x0008
        /*0054*/ 	.byte	0x00, 0xf5, 0x21, 0x00


	//----- nvinfo : EIATTR_KPARAM_INFO
	.align		4
.L_334:
        /*0058*/ 	.byte	0x04, 0x17
        /*005a*/ 	.short	(.L_336 - .L_335)
.L_335:
        /*005c*/ 	.word	0x00000000
        /*0060*/ 	.short	0x0000
        /*0062*/ 	.short	0x0000
        /*0064*/ 	.byte	0x00, 0xf0, 0x21, 0x00


	//----- nvinfo : EIATTR_SPARSE_MMA_MASK
	.align		4
.L_336:
        /*0068*/ 	.byte	0x03, 0x50
        /*006a*/ 	.short	0x0000


	//----- nvinfo : EIATTR_MAXREG_COUNT
	.align		4
        /*006c*/ 	.byte	0x03, 0x1b
        /*006e*/ 	.short	0x0080


	//----- nvinfo : EIATTR_NUM_BARRIERS
	.align		4
        /*0070*/ 	.byte	0x02, 0x4c
        /*0072*/ 	.byte	0x01
	.zero		1


	//----- nvinfo : EIATTR_MERCURY_ISA_VERSION
	.align		4
        /*0074*/ 	.byte	0x03, 0x5f
        /*0076*/ 	.short	0x0101


	//----- nvinfo : EIATTR_COOP_GROUP_MASK_REGIDS
	.align		4
        /*0078*/ 	.byte	0x04, 0x29
        /*007a*/ 	.short	(.L_338 - .L_337)


	//   ....[0]....
.L_337:
        /*007c*/ 	.word	0xffffffff


	//   ....[1]....
        /*0080*/ 	.word	0xffffffff


	//   ....[2]....
        /*0084*/ 	.word	0xffffffff


	//   ....[3]....
        /*0088*/ 	.word	0xffffffff


	//   ....[4]....
        /*008c*/ 	.word	0xffffffff


	//   ....[5]....
        /*0090*/ 	.word	0xffffffff


	//   ....[6]....
        /*0094*/ 	.word	0xffffffff


	//   ....[7]....
        /*0098*/ 	.word	0xffffffff


	//   ....[8]....
        /*009c*/ 	.word	0xffffffff


	//   ....[9]....
        /*00a0*/ 	.word	0xffffffff


	//   ....[10]....
        /*00a4*/ 	.word	0xffffffff


	//   ....[11]....
        /*00a8*/ 	.word	0xffffffff


	//   ....[12]....
        /*00ac*/ 	.word	0xffffffff


	//   ....[13]....
        /*00b0*/ 	.word	0xffffffff


	//   ....[14]....
        /*00b4*/ 	.word	0xffffffff


	//   ....[15]....
        /*00b8*/ 	.word	0xffffffff


	//   ....[16]....
        /*00bc*/ 	.word	0xffffffff


	//   ....[17]....
        /*00c0*/ 	.word	0xffffffff


	//   ....[18]....
        /*00c4*/ 	.word	0xffffffff


	//   ....[19]....
        /*00c8*/ 	.word	0xffffffff


	//   ....[20]....
        /*00cc*/ 	.word	0xffffffff


	//   ....[21]....
        /*00d0*/ 	.word	0xffffffff


	//   ....[22]....
        /*00d4*/ 	.word	0xffffffff


	//   ....[23]....
        /*00d8*/ 	.word	0xffffffff


	//   ....[24]....
        /*00dc*/ 	.word	0xffffffff


	//   ....[25]....
        /*00e0*/ 	.word	0xffffffff


	//   ....[26]....
        /*00e4*/ 	.word	0xffffffff


	//   ....[27]....
        /*00e8*/ 	.word	0xffffffff


	//   ....[28]....
        /*00ec*/ 	.word	0xffffffff


	//   ....[29]....
        /*00f0*/ 	.word	0xffffffff


	//----- nvinfo : EIATTR_COOP_GROUP_INSTR_OFFSETS
	.align		4
.L_338:
        /*00f4*/ 	.byte	0x04, 0x28
        /*00f6*/ 	.short	(.L_340 - .L_339)


	//   ....[0]....
.L_339:
        /*00f8*/ 	.word	0x00000930


	//   ....[1]....
        /*00fc*/ 	.word	0x00000940


	//   ....[2]....
        /*0100*/ 	.word	0x000009a0


	//   ....[3]....
        /*0104*/ 	.word	0x000009c0


	//   ....[4]....
        /*0108*/ 	.word	0x00000a10


	//   ....[5]....
        /*010c*/ 	.word	0x00000a30


	//   ....[6]....
        /*0110*/ 	.word	0x00000a70


	//   ....[7]....
        /*0114*/ 	.word	0x00000ab0


	//   ....[8]....
        /*0118*/ 	.word	0x00000b00


	//   ....[9]....
        /*011c*/ 	.word	0x00000b40


	//   ....[10]....
        /*0120*/ 	.word	0x00000e40


	//   ....[11]....
        /*0124*/ 	.word	0x00000e50


	//   ....[12]....
        /*0128*/ 	.word	0x00000ee0


	//   ....[13]....
        /*012c*/ 	.word	0x00000f00


	//   ....[14]....
        /*0130*/ 	.word	0x00000f40


	//   ....[15]....
        /*0134*/ 	.word	0x00000f70


	//   ....[16]....
        /*0138*/ 	.word	0x00000fd0


	//   ....[17]....
        /*013c*/ 	.word	0x00001010


	//   ....[18]....
        /*0140*/ 	.word	0x00001050


	//   ....[19]....
        /*0144*/ 	.word	0x000010a0


	//   ....[20]....
        /*0148*/ 	.word	0x00002360


	//   ....[21]....
        /*014c*/ 	.word	0x00002370


	//   ....[22]....
        /*0150*/ 	.word	0x000023f0


	//   ....[23]....
        /*0154*/ 	.word	0x00002400


	//   ....[24]....
        /*0158*/ 	.word	0x00002460


	//   ....[25]....
        /*015c*/ 	.word	0x00002490


	//   ....[26]....
        /*0160*/ 	.word	0x000024e0


	//   ....[27]....
        /*0164*/ 	.word	0x00002510


	//   ....[28]....
        /*0168*/ 	.word	0x00002550


	//   ....[29]....
        /*016c*/ 	.word	0x000025a0


	//----- nvinfo : EIATTR_VRC_CTA_INIT_COUNT
	.align		4
.L_340:
        /*0170*/ 	.byte	0x02, 0x4a
	.zero		1
	.zero		1


	//----- nvinfo : EIATTR_EXIT_INSTR_OFFSETS
	.align		4
        /*0174*/ 	.byte	0x04, 0x1c
        /*0176*/ 	.short	(.L_342 - .L_341)


	//   ....[0]....
.L_341:
        /*0178*/ 	.word	0x00000080


	//   ....[1]....
        /*017c*/ 	.word	0x000000c0


	//   ....[2]....
        /*0180*/ 	.word	0x00002800


	//   ....[3]....
        /*0184*/ 	.word	0x00002860


	//----- nvinfo : EIATTR_MAX_THREADS
	.align		4
.L_342:
        /*0188*/ 	.byte	0x04, 0x05
        /*018a*/ 	.short	(.L_344 - .L_343)
.L_343:
        /*018c*/ 	.word	0x00000200
        /*0190*/ 	.word	0x00000001
        /*0194*/ 	.word	0x00000001


	//----- nvinfo : EIATTR_CRS_STACK_SIZE
	.align		4
.L_344:
        /*0198*/ 	.byte	0x04, 0x1e
        /*019a*/ 	.short	(.L_346 - .L_345)
.L_345:
        /*019c*/ 	.word	0x00000000


	//----- nvinfo : EIATTR_CBANK_PARAM_SIZE
	.align		4
.L_346:
        /*01a0*/ 	.byte	0x03, 0x19
        /*01a2*/ 	.short	0x0021


	//----- nvinfo : EIATTR_PARAM_CBANK
	.align		4
        /*01a4*/ 	.byte	0x04, 0x0a
        /*01a6*/ 	.short	(.L_348 - .L_347)
	.align		4
.L_347:
        /*01a8*/ 	.word	index@(.nv.constant0._ZN3cub18CUB_300001_SM_10006detail6reduce28DeviceReduceSingleTileKernelINS2_10policy_hubIljN4cuda3std3__44plusIlEEE10Policy1000EN6thrust24THRUST_300001_SM_1000_NS6detail15normal_iteratorINSD_10device_ptrIlEEEEPljS9_llNS7_10__identityEEEvT0_T1_T2_T3_T4_T6_)
        /*01ac*/ 	.short	0x0380
        /*01ae*/ 	.short	0x0021


	//----- nvinfo : EIATTR_SW_WAR
	.align		4
.L_348:
        /*01b0*/ 	.byte	0x04, 0x36
        /*01b2*/ 	.short	(.L_350 - .L_349)
.L_349:
        /*01b4*/ 	.word	0x00000008
.L_350:


//--------------------- .nv.info._ZN3cub18CUB_300001_SM_10006detail8for_each13static_kernelINS2_12policy_hub_t12policy_500_tEmN6thrust24THRUST_300001_SM_1000_NS8cuda_cub20__uninitialized_fill7functorINS7_10device_ptrIlEElEEEEvT0_T1_ --------------------------
	.section	.nv.info._ZN3cub18CUB_300001_SM_10006detail8for_each13static_kernelINS2_12policy_hub_t12policy_500_tEmN6thrust24THRUST_300001_SM_1000_NS8cuda_cub20__uninitialized_fill7functorINS7_10device_ptrIlEElEEEEvT0_T1_,"",@"SHT_CUDA_INFO"
	.sectionflags	@""
	.align	4


	//----- nvinfo : EIATTR_CUDA_API_VERSION
	.align		4
        /*0000*/ 	.byte	0x04, 0x37
        /*0002*/ 	.short	(.L_352 - .L_351)
.L_351:
        /*0004*/ 	.word	0x00000082


	//----- nvinfo : EIATTR_KPARAM_INFO
	.align		4
.L_352:
        /*0008*/ 	.byte	0x04, 0x17
        /*000a*/ 	.short	(.L_354 - .L_353)
.L_353:
        /*000c*/ 	.word	0x00000000
        /*0010*/ 	.short	0x0001
        /*0012*/ 	.short	0x0008
        /*0014*/ 	.byte	0x00, 0xf0, 0x41, 0x00


	//----- nvinfo : EIATTR_KPARAM_INFO
	.align		4
.L_354:
        /*0018*/ 	.byte	0x04, 0x17
        /*001a*/ 	.short	(.L_356 - .L_355)
.L_355:
        /*001c*/ 	.word	0x00000000
        /*0020*/ 	.short	0x0000
        /*0022*/ 	.short	0x0000
        /*0024*/ 	.byte	0x00, 0xf0, 0x21, 0x00


	//----- nvinfo : EIATTR_SPARSE_MMA_MASK
	.align		4
.L_356:
        /*0028*/ 	.byte	0x03, 0x50
        /*002a*/ 	.short	0x0000


	//----- nvinfo : EIATTR_MAXREG_COUNT
	.align		4
        /*002c*/ 	.byte	0x03, 0x1b
        /*002e*/ 	.short	0x00ff


	//----- nvinfo : EIATTR_MERCURY_ISA_VERSION
	.align		4
        /*0030*/ 	.byte	0x03, 0x5f
        /*0032*/ 	.short	0x0101


	//----- nvinfo : EIATTR_VRC_CTA_INIT_COUNT
	.align		4
        /*0034*/ 	.byte	0x02, 0x4a
	.zero		1
	.zero		1


	//----- nvinfo : EIATTR_EXIT_INSTR_OFFSETS
	.align		4
        /*0038*/ 	.byte	0x04, 0x1c
        /*003a*/ 	.short	(.L_358 - .L_357)


	//   ....[0]....
.L_357:
        /*003c*/ 	.word	0x00000130


	//   ....[1]....
        /*0040*/ 	.word	0x00000230


	//   ....[2]....
        /*0044*/ 	.word	0x00000260


	//----- nvinfo : EIATTR_MAX_THREADS
	.align		4
.L_358:
        /*0048*/ 	.byte	0x04, 0x05
        /*004a*/ 	.short	(.L_360 - .L_359)
.L_359:
        /*004c*/ 	.word	0x00000100
        /*0050*/ 	.word	0x00000001
        /*0054*/ 	.word	0x00000001


	//----- nvinfo : EIATTR_CBANK_PARAM_SIZE
	.align		4
.L_360:
        /*0058*/ 	.byte	0x03, 0x19
        /*005a*/ 	.short	0x0018


	//----- nvinfo : EIATTR_PARAM_CBANK
	.align		4
        /*005c*/ 	.byte	0x04, 0x0a
        /*005e*/ 	.short	(.L_362 - .L_361)
	.align		4
.L_361:
        /*0060*/ 	.word	index@(.nv.constant0._ZN3cub18CUB_300001_SM_10006detail8for_each13static_kernelINS2_12policy_hub_t12policy_500_tEmN6thrust24THRUST_300001_SM_1000_NS8cuda_cub20__uninitialized_fill7functorINS7_10device_ptrIlEElEEEEvT0_T1_)
        /*0064*/ 	.short	0x0380
        /*0066*/ 	.short	0x0018


	//----- nvinfo : EIATTR_SW_WAR
	.align		4
.L_362:
        /*0068*/ 	.byte	0x04, 0x36
        /*006a*/ 	.short	(.L_364 - .L_363)
.L_363:
        /*006c*/ 	.word	0x00000008
.L_364:


//--------------------- .nv.info._ZN3cub18CUB_300001_SM_10006detail11EmptyKernelIvEEvv --------------------------
	.section	.nv.info._ZN3cub18CUB_300001_SM_10006detail11EmptyKernelIvEEvv,"",@"SHT_CUDA_INFO"
	.sectionflags	@""
	.align	4


	//----- nvinfo : EIATTR_CUDA_API_VERSION
	.align		4
        /*0000*/ 	.byte	0x04, 0x37
        /*0002*/ 	.short	(.L_366 - .L_365)
.L_365:
        /*0004*/ 	.word	0x00000082


	//----- nvinfo : EIATTR_SPARSE_MMA_MASK
	.align		4
.L_366:
        /*0008*/ 	.byte	0x03, 0x50
        /*000a*/ 	.short	0x0000


	//----- nvinfo : EIATTR_MAXREG_COUNT
	.align		4
        /*000c*/ 	.byte	0x03, 0x1b
        /*000e*/ 	.short	0x00ff


	//----- nvinfo : EIATTR_MERCURY_ISA_VERSION
	.align		4
        /*0010*/ 	.byte	0x03, 0x5f
        /*0012*/ 	.short	0x0101


	//----- nvinfo : EIATTR_VRC_CTA_INIT_COUNT
	.align		4
        /*0014*/ 	.byte	0x02, 0x4a
	.zero		1
	.zero		1


	//----- nvinfo : EIATTR_EXIT_INSTR_OFFSETS
	.align		4
        /*0018*/ 	.byte	0x04, 0x1c
        /*001a*/ 	.short	(.L_368 - .L_367)


	//   ....[0]....
.L_367:
        /*001c*/ 	.word	0x00000010


	//----- nvinfo : EIATTR_SW_WAR
	.align		4
.L_368:
        /*0020*/ 	.byte	0x04, 0x36
        /*0022*/ 	.short	(.L_370 - .L_369)
.L_369:
        /*0024*/ 	.word	0x00000008
.L_370:


//--------------------- .nv.info._ZN6thrust24THRUST_300001_SM_1000_NS8cuda_cub4core6detail13_kernel_agentINS1_8__unique11UniqueAgentINS0_6detail15normal_iteratorINS0_10device_ptrIlEEEESB_N4cuda3std3__48equal_toIlEEiPiEEJSB_SB_SG_SH_iN3cub18CUB_300001_SM_100013ScanTileStateIiLb1EEEmEEEvDpT0_ --------------------------
	.section	.nv.info._ZN6thrust24THRUST_300001_SM_1000_NS8cuda_cub4core6detail13_kernel_agentINS1_8__unique11UniqueAgentINS0_6detail15normal_iteratorINS0_10device_ptrIlEEEESB_N4cuda3std3__48equal_toIlEEiPiEEJSB_SB_SG_SH_iN3cub18CUB_300001_SM_100013ScanTileStateIiLb1EEEmEEEvDpT0_,"",@"SHT_CUDA_INFO"
	.sectionflags	@""
	.align	4


	//----- nvinfo : EIATTR_CUDA_API_VERSION
	.align		4
        /*0000*/ 	.byte	0x04, 0x37
        /*0002*/ 	.short	(.L_372 - .L_371)
.L_371:
        /*0004*/ 	.word	0x00000082


	//----- nvinfo : EIATTR_KPARAM_INFO
	.align		4
.L_372:
        /*0008*/ 	.byte	0x04, 0x17
        /*000a*/ 	.short	(.L_374 - .L_373)
.L_373:
        /*000c*/ 	.word	0x00000000
        /*0010*/ 	.short	0x0006
        /*0012*/ 	.short	0x0030
        /*0014*/ 	.byte	0x00, 0xf0, 0x21, 0x00


	//----- nvinfo : EIATTR_KPARAM_INFO
	.align		4
.L_374:
        /*0018*/ 	.byte	0x04, 0x17
        /*001a*/ 	.short	(.L_376 - .L_375)
.L_375:
        /*001c*/ 	.word	0x00000000
        /*0020*/ 	.short	0x0005
        /*0022*/ 	.short	0x0028
        /*0024*/ 	.byte	0x00, 0xf0, 0x21, 0x00


	//----- nvinfo : EIATTR_KPARAM_INFO
	.align		4
.L_376:
        /*0028*/ 	.byte	0x04, 0x17
        /*002a*/ 	.short	(.L_378 - .L_377)
.L_377:
        /*002c*/ 	.word	0x00000000
        /*0030*/ 	.short	0x0004
        /*0032*/ 	.short	0x0020
        /*0034*/ 	.byte	0x00, 0xf0, 0x11, 0x00


	//----- nvinfo : EIATTR_KPARAM_INFO
	.align		4
.L_378:
        /*0038*/ 	.byte	0x04, 0x17
        /*003a*/ 	.short	(.L_380 - .L_379)
.L_379:
        /*003c*/ 	.word	0x00000000
        /*0040*/ 	.short	0x0003
        /*0042*/ 	.short	0x0018
        /*0044*/ 	.byte	0x00, 0xf5, 0x21, 0x00


	//----- nvinfo : EIATTR_KPARAM_INFO
	.align		4
.L_380:
        /*0048*/ 	.byte	0x04, 0x17
        /*004a*/ 	.short	(.L_382 - .L_381)
.L_381:
        /*004c*/ 	.word	0x00000000
        /*0050*/ 	.short	0x0002
        /*0052*/ 	.short	0x0010
        /*0054*/ 	.byte	0x00, 0xf0, 0x05, 0x00


	//----- nvinfo : EIATTR_KPARAM_INFO
	.align		4
.L_382:
        /*0058*/ 	.byte	0x04, 0x17
        /*005a*/ 	.short	(.L_384 - .L_383)
.L_383:
        /*005c*/ 	.word	0x00000000
        /*0060*/ 	.short	0x0001
        /*0062*/ 	.short	0x0008
        /*0064*/ 	.byte	0x00, 0xf0, 0x21, 0x00


	//----- nvinfo : EIATTR_KPARAM_INFO
	.align		4
.L_384:
        /*0068*/ 	.byte	0x04, 0x17
        /*006a*/ 	.short	(.L_386 - .L_385)
.L_385:
        /*006c*/ 	.word	0x00000000
        /*0070*/ 	.short	0x0000
        /*0072*/ 	.short	0x0000
        /*0074*/ 	.byte	0x00, 0xf0, 0x21, 0x00


	//----- nvinfo : EIATTR_SPARSE_MMA_MASK
	.align		4
.L_386:
        /*0078*/ 	.byte	0x03, 0x50
        /*007a*/ 	.short	0x0000


	//----- nvinfo : EIATTR_MAXREG_COUNT
	.align		4
        /*007c*/ 	.byte	0x03, 0x1b
        /*007e*/ 	.short	0x00ff


	//----- nvinfo : EIATTR_NUM_BARRIERS
	.align		4
        /*0080*/ 	.byte	0x02, 0x4c
        /*0082*/ 	.byte	0x01
	.zero		1


	//----- nvinfo : EIATTR_MERCURY_ISA_VERSION
	.align		4
        /*0084*/ 	.byte	0x03, 0x5f
        /*0086*/ 	.short	0x0101


	//----- nvinfo : EIATTR_UNUSED_LOAD_BYTE_OFFSET
	.align		4
        /*0088*/ 	.byte	0x04, 0x44
        /*008a*/ 	.short	(.L_388 - .L_387)


	//   ....[0]....
.L_387:
        /*008c*/ 	.word	0x000049c0
        /*0090*/ 	.word	0x0000fff0


	//----- nvinfo : EIATTR_COOP_GROUP_MASK_REGIDS
	.align		4
.L_388:
        /*0094*/ 	.byte	0x04, 0x29
        /*0096*/ 	.short	(.L_390 - .L_389)


	//   ....[0]....
.L_389:
        /*0098*/ 	.word	0xffffffff


	//   ....[1]....
        /*009c*/ 	.word	0xffffffff


	//   ....[2]....
        /*00a0*/ 	.word	0xffffffff


	//   ....[3]....
        /*00a4*/ 	.word	0xffffffff


	//   ....[4]....
        /*00a8*/ 	.word	0xffffffff


	//   ....[5]....
        /*00ac*/ 	.word	0xffffffff


	//   ....[6]....
        /*00b0*/ 	.word	0xffffffff


	//   ....[7]....
        /*00b4*/ 	.word	0xffffffff


	//   ....[8]....
        /*00b8*/ 	.word	0xffffffff


	//   ....[9]....
        /*00bc*/ 	.word	0xffffffff


	//   ....[10]....
        /*00c0*/ 	.word	0xffffffff


	//   ....[11]....
        /*00c4*/ 	.word	0xffffffff


	//   ....[12]....
        /*00c8*/ 	.word	0xffffffff


	//   ....[13]....
        /*00cc*/ 	.word	0xffffffff


	//   ....[14]....
        /*00d0*/ 	.word	0xffffffff


	//   ....[15]....
        /*00d4*/ 	.word	0xffffffff


	//   ....[16]....
        /*00d8*/ 	.word	0xffffffff


	//   ....[17]....
        /*00dc*/ 	.word	0xffffffff


	//   ....[18]....
        /*00e0*/ 	.word	0xffffffff


	//   ....[19]....
        /*00e4*/ 	.word	0xffffffff


	//   ....[20]....
        /*00e8*/ 	.word	0xffffffff


	//   ....[21]....
        /*00ec*/ 	.word	0xffffffff


	//   ....[22]....
        /*00f0*/ 	.word	0xffffffff


	//   ....[23]....
        /*00f4*/ 	.word	0xffffffff


	//   ....[24]....
        /*00f8*/ 	.word	0xffffffff


	//   ....[25]....
        /*00fc*/ 	.word	0xffffffff


	//   ....[26]....
        /*0100*/ 	.word	0xffffffff


	//   ....[27]....
        /*0104*/ 	.word	0xffffffff


	//   ....[28]....
        /*0108*/ 	.word	0xffffffff


	//   ....[29]....
        /*010c*/ 	.word	0xffffffff


	//   ....[30]....
        /*0110*/ 	.word	0xffffffff


	//   ....[31]....
        /*0114*/ 	.word	0xffffffff


	//   ....[32]....
        /*0118*/ 	.word	0xffffffff


	//   ....[33]....
        /*011c*/ 	.word	0xffffffff


	//   ....[34]....
        /*0120*/ 	.word	0xffffffff


	//   ....[35]....
        /*0124*/ 	.word	0xffffffff


	//   ....[36]....
        /*0128*/ 	.word	0xffffffff


	//   ....[37]....
        /*012c*/ 	.word	0xffffffff


	//   ....[38]....
        /*0130*/ 	.word	0xffffffff


	//   ....[39]....
        /*0134*/ 	.word	0xffffffff


	//   ....[40]....
        /*0138*/ 	.word	0xffffffff


	//   ....[41]....
        /*013c*/ 	.word	0xffffffff


	//   ....[42]....
        /*0140*/ 	.word	0xffffffff


	//   ....[43]....
        /*0144*/ 	.word	0xffffffff


	//   ....[44]....
        /*0148*/ 	.word	0xffffffff


	//   ....[45]....
        /*014c*/ 	.word	0xffffffff


	//   ....[46]....
        /*0150*/ 	.word	0xffffffff


	//   ....[47]....
        /*0154*/ 	.word	0xffffffff


	//   ....[48]....
        /*0158*/ 	.word	0xffffffff


	//   ....[49]....
        /*015c*/ 	.word	0xffffffff


	//   ....[50]....
        /*0160*/ 	.word	0xffffffff


	//   ....[51]....
        /*0164*/ 	.word	0xffffffff


	//   ....[52]....
        /*0168*/ 	.word	0xffffffff


	//   ....[53]....
        /*016c*/ 	.word	0xffffffff


	//   ....[54]....
        /*0170*/ 	.word	0xffffffff


	//   ....[55]....
        /*0174*/ 	.word	0xffffffff


	//   ....[56]....
        /*0178*/ 	.word	0xffffffff


	//   ....[57]....
        /*017c*/ 	.word	0xffffffff


	//   ....[58]....
        /*0180*/ 	.word	0xffffffff


	//   ....[59]....
        /*0184*/ 	.word	0xffffffff


	//   ....[60]....
        /*0188*/ 	.word	0x0500001e


	//   ....[61]....
        /*018c*/ 	.word	0x0500001e


	//   ....[62]....
        /*0190*/ 	.word	0x0500001e


	//   ....[63]....
        /*0194*/ 	.word	0x0500001e


	//   ....[64]....
        /*0198*/ 	.word	0x0500001e


	//   ....[65]....
        /*019c*/ 	.word	0x0500001e


	//   ....[66]....
        /*01a0*/ 	.word	0x0500001e


	//   ....[67]....
        /*01a4*/ 	.word	0x0500001e


	//   ....[68]....
        /*01a8*/ 	.word	0x0500001e


	//   ....[69]....
        /*01ac*/ 	.word	0x0500001e


	//   ....[70]....
        /*01b0*/ 	.word	0x0500001e


	//   ....[71]....
        /*01b4*/ 	.word	0x0500001e


	//   ....[72]....
        /*01b8*/ 	.word	0x0500001e


	//   ....[73]....
        /*01bc*/ 	.word	0x0500001e


	//   ....[74]....
        /*01c0*/ 	.word	0x0500001e


	//   ....[75]....
        /*01c4*/ 	.word	0x0500001e


	//   ....[76]....
        /*01c8*/ 	.word	0x0500001e


	//   ....[77]....
        /*01cc*/ 	.word	0x0500001e


	//   ....[78]....
        /*01d0*/ 	.word	0x0500001e


	//   ....[79]....
        /*01d4*/ 	.word	0x0500001e


	//   ....[80]....
        /*01d8*/ 	.word	0x0500001e


	//   ....[81]....
        /*01dc*/ 	.word	0x0500001e


	//   ....[82]....
        /*01e0*/ 	.word	0x0500001e


	//   ....[83]....
        /*01e4*/ 	.word	0x0500001e


	//   ....[84]....
        /*01e8*/ 	.word	0x0500001e


	//   ....[85]....
        /*01ec*/ 	.word	0x0500001e


	//   ....[86]....
        /*01f0*/ 	.word	0x0500001e


	//   ....[87]....
        /*01f4*/ 	.word	0x0500001e


	//   ....[88]....
        /*01f8*/ 	.word	0x0500001e


	//   ....[89]....
        /*01fc*/ 	.word	0x0500001e


	//   ....[90]....
        /*0200*/ 	.word	0x0500001e


	//   ....[91]....
        /*0204*/ 	.word	0x0500001e


	//   ....[92]....
        /*0208*/ 	.word	0x0500001e


	//   ....[93]....
        /*020c*/ 	.word	0x0500001e


	//   ....[94]....
        /*0210*/ 	.word	0x0500001e


	//   ....[95]....
        /*0214*/ 	.word	0x0500001e


	//----- nvinfo : EIATTR_COOP_GROUP_INSTR_OFFSETS
	.align		4
.L_390:
        /*0218*/ 	.byte	0x04, 0x28
        /*021a*/ 	.short	(.L_392 - .L_391)


	//   ....[0]....
.L_391:
        /*021c*/ 	.word	0x00000290


	//   ....[1]....
        /*0220*/ 	.word	0x000004e0


	//   ....[2]....
        /*0224*/ 	.word	0x00000510


	//   ....[3]....
        /*0228*/ 	.word	0x00000530


	//   ....[4]....
        /*022c*/ 	.word	0x00000560


	//   ....[5]....
        /*0230*/ 	.word	0x00000580


	//   ....[6]....
        /*0234*/ 	.word	0x00001120


	//   ....[7]....
        /*0238*/ 	.word	0x00001310


	//   ....[8]....
        /*023c*/ 	.word	0x00001340


	//   ....[9]....
        /*0240*/ 	.word	0x00001360


	//   ....[10]....
        /*0244*/ 	.word	0x00001380


	//   ....[11]....
        /*0248*/ 	.word	0x000013a0


	//   ....[12]....
        /*024c*/ 	.word	0x000015c0


	//   ....[13]....
        /*0250*/ 	.word	0x00001680


	//   ....[14]....
        /*0254*/ 	.word	0x000016e0


	//   ....[15]....
        /*0258*/ 	.word	0x00001790


	//   ....[16]....
        /*025c*/ 	.word	0x000017e0


	//   ....[17]....
        /*0260*/ 	.word	0x00001830


	//   ....[18]....
        /*0264*/ 	.word	0x00001890


	//   ....[19]....
        /*0268*/ 	.word	0x000018e0


	//   ....[20]....
        /*026c*/ 	.word	0x000018f0


	//   ....[21]....
        /*0270*/ 	.word	0x000019b0


	//   ....[22]....
        /*0274*/ 	.word	0x00001a70


	//   ....[23]....
        /*0278*/ 	.word	0x00001ac0


	//   ....[24]....
        /*027c*/ 	.word	0x00001b20


	//   ....[25]....
        /*0280*/ 	.word	0x00001b80


	//   ....[26]....
        /*0284*/ 	.word	0x00001bc0


	//   ....[27]....
        /*0288*/ 	.word	0x00001c00


	//   ....[28]....
        /*028c*/ 	.word	0x00001c40


	//   ....[29]....
        /*0290*/ 	.word	0x00001c50


	//   ....[30]....
        /*0294*/ 	.word	0x00002bf0


	//   ....[31]....
        /*0298*/ 	.word	0x00002e70


	//   ....[32]....
        /*029c*/ 	.word	0x00002e90


	//   ....[33]....
        /*02a0*/ 	.word	0x00002eb0


	//   ....[34]....
        /*02a4*/ 	.word	0x00002ed0


	//   ....[35]....
        /*02a8*/ 	.word	0x00002f00


	//   ....[36]....
        /*02ac*/ 	.word	0x00003bf0


	//   ....[37]....
        /*02b0*/ 	.word	0x00003e70


	//   ....[38]....
        /*02b4*/ 	.word	0x00003e90


	//   ....[39]....
        /*02b8*/ 	.word	0x00003eb0


	//   ....[40]....
        /*02bc*/ 	.word	0x00003ed0


	//   ....[41]....
        /*02c0*/ 	.word	0x00003f00


	//   ....[42]....
        /*02c4*/ 	.word	0x00004130


	//   ....[43]....
        /*02c8*/ 	.word	0x000041f0


	//   ....[44]....
        /*02cc*/ 	.word	0x00004250


	//   ....[45]....
        /*02d0*/ 	.word	0x000042f0


	//   ....[46]....
        /*02d4*/ 	.word	0x00004350


	//   ....[47]....
        /*02d8*/ 	.word	0x00004390


	//   ....[48]....
        /*02dc*/ 	.word	0x000043e0


	//   ....[49]....
        /*02e0*/ 	.word	0x00004420


	//   ....[50]....
        /*02e4*/ 	.word	0x00004430


	//   ....[51]....
        /*02e8*/ 	.word	0x00004530


	//   ....[52]....
        /*02ec*/ 	.word	0x00004600


	//   ....[53]....
        /*02f0*/ 	.word	0x00004660


	//   ....[54]....
        /*02f4*/ 	.word	0x000046c0


	//   ....[55]....
        /*02f8*/ 	.word	0x00004720


	//   ....[56]....
        /*02fc*/ 	.word	0x00004760


	//   ....[57]....
        /*0300*/ 	.word	0x000047a0


	//   ....[58]....
        /*0304*/ 	.word	0x000047e0


	//   ....[59]....
        /*0308*/ 	.word	0x000047f0


	//   ....[60]....
        /*030c*/ 	.word	0x00005430


	//   ....[61]....
        /*0310*/ 	.word	0x000054b0


	//   ....[62]....
        /*0314*/ 	.word	0x00005560


	//   ....[63]....
        /*0318*/ 	.word	0x00005660


	//   ....[64]....
        /*031c*/ 	.word	0x000056e0


	//   ....[65]....
        /*0320*/ 	.word	0x00005770


	//   ....[66]....
        /*0324*/ 	.word	0x000057f0


	//   ....[67]....
        /*0328*/ 	.word	0x00005860


	//   ....[68]....
        /*032c*/ 	.word	0x00005890


	//   ....[69]....
        /*0330*/ 	.word	0x00005950


	//   ....[70]....
        /*0334*/ 	.word	0x000059d0


	//   ....[71]....
        /*0338*/ 	.word	0x00005a50


	//   ....[72]....
        /*033c*/ 	.word	0x00005b10


	//   ....[73]....
        /*0340*/ 	.word	0x00005b90


	//   ....[74]....
        /*0344*/ 	.word	0x00005c10


	//   ....[75]....
        /*0348*/ 	.word	0x00005c80


	//   ....[76]....
        /*034c*/ 	.word	0x00005d00


	//   ....[77]....
        /*0350*/ 	.word	0x00005d60


	//   ....[78]....
        /*0354*/ 	.word	0x00005dd0


	//   ....[79]....
        /*0358*/ 	.word	0x00005e50


	//   ....[80]....
        /*035c*/ 	.word	0x00005ef0


	//   ....[81]....
        /*0360*/ 	.word	0x00005fe0


	//   ....[82]....
        /*0364*/ 	.word	0x00006060


	//   ....[83]....
        /*0368*/ 	.word	0x000060f0


	//   ....[84]....
        /*036c*/ 	.word	0x00006170


	//   ....[85]....
        /*0370*/ 	.word	0x000061f0


	//   ....[86]....
        /*0374*/ 	.word	0x00006220


	//   ....[87]....
        /*0378*/ 	.word	0x00006320


	//   ....[88]....
        /*037c*/ 	.word	0x000063a0


	//   ....[89]....
        /*0380*/ 	.word	0x00006420


	//   ....[90]....
        /*0384*/ 	.word	0x00006500


	//   ....[91]....
        /*0388*/ 	.word	0x00006580


	//   ....[92]....
        /*038c*/ 	.word	0x00006600


	//   ....[93]....
        /*0390*/ 	.word	0x00006680


	//   ....[94]....
        /*0394*/ 	.word	0x00006700


	//   ....[95]....
        /*0398*/ 	.word	0x00006760


	//----- nvinfo : EIATTR_VRC_CTA_INIT_COUNT
	.align		4
.L_392:
        /*039c*/ 	.byte	0x02, 0x4a
	.zero		1
	.zero		1


	//----- nvinfo : EIATTR_EXIT_INSTR_OFFSETS
	.align		4
        /*03a0*/ 	.byte	0x04, 0x1c
        /*03a2*/ 	.short	(.L_394 - .L_393)


	//   ....[0]....
.L_393:
        /*03a4*/ 	.word	0x00000f40


	//   ....[1]....
        /*03a8*/ 	.word	0x00002860


	//   ....[2]....
        /*03ac*/ 	.word	0x000053b0


	//   ....[3]....
        /*03b0*/ 	.word	0x000053e0


	//----- nvinfo : EIATTR_MAX_THREADS
	.align		4
.L_394:
        /*03b4*/ 	.byte	0x04, 0x05
        /*03b6*/ 	.short	(.L_396 - .L_395)
.L_395:
        /*03b8*/ 	.word	0x00000040
        /*03bc*/ 	.word	0x00000001
        /*03c0*/ 	.word	0x00000001


	//----- nvinfo : EIATTR_CRS_STACK_SIZE
	.align		4
.L_396:
        /*03c4*/ 	.byte	0x04, 0x1e
        /*03c6*/ 	.short	(.L_398 - .L_397)
.L_397:
        /*03c8*/ 	.word	0x00000000


	//----- nvinfo : EIATTR_CBANK_PARAM_SIZE
	.align		4
.L_398:
        /*03cc*/ 	.byte	0x03, 0x19
        /*03ce*/ 	.short	0x0038


	//----- nvinfo : EIATTR_PARAM_CBANK
	.align		4
        /*03d0*/ 	.byte	0x04, 0x0a
        /*03d2*/ 	.short	(.L_400 - .L_399)
	.align		4
.L_399:
        /*03d4*/ 	.word	index@(.nv.constant0._ZN6thrust24THRUST_300001_SM_1000_NS8cuda_cub4core6detail13_kernel_agentINS1_8__unique11UniqueAgentINS0_6detail15normal_iteratorINS0_10device_ptrIlEEEESB_N4cuda3std3__48equal_toIlEEiPiEEJSB_SB_SG_SH_iN3cub18CUB_300001_SM_100013ScanTileStateIiLb1EEEmEEEvDpT0_)
        /*03d8*/ 	.short	0x0380
        /*03da*/ 	.short	0x0038


	//----- nvinfo : EIATTR_SW_WAR
	.align		4
.L_400:
        /*03dc*/ 	.byte	0x04, 0x36
        /*03de*/ 	.short	(.L_402 - .L_401)
.L_401:
        /*03e0*/ 	.word	0x00000008
.L_402:


//--------------------- .nv.info._ZN6thrust24THRUST_300001_SM_1000_NS8cuda_cub4core6detail13_kernel_agentINS1_8__unique9InitAgentIN3cub18CUB_300001_SM_100013ScanTileStateIiLb1EEEPiiEEJSA_mSB_EEEvDpT0_ --------------------------
	.section	.nv.info._ZN6thrust24THRUST_300001_SM_1000_NS8cuda_cub4core6detail13_kernel_agentINS1_8__unique9InitAgentIN3cub18CUB_300001_SM_100013ScanTileStateIiLb1EEEPiiEEJSA_mSB_EEEvDpT0_,"",@"SHT_CUDA_INFO"
	.sectionflags	@""
	.align	4


	//----- nvinfo : EIATTR_CUDA_API_VERSION
	.align		4
        /*0000*/ 	.byte	0x04, 0x37
        /*0002*/ 	.short	(.L_404 - .L_403)
.L_403:
        /*0004*/ 	.word	0x00000082


	//----- nvinfo : EIATTR_KPARAM_INFO
	.align		4
.L_404:
        /*0008*/ 	.byte	0x04, 0x17
        /*000a*/ 	.short	(.L_406 - .L_405)
.L_405:
        /*000c*/ 	.word	0x00000000
        /*0010*/ 	.short	0x0002
        /*0012*/ 	.short	0x0010
        /*0014*/ 	.byte	0x00, 0xf5, 0x21, 0x00


	//----- nvinfo : EIATTR_KPARAM_INFO
	.align		4
.L_406:
        /*0018*/ 	.byte	0x04, 0x17
        /*001a*/ 	.short	(.L_408 - .L_407)
.L_407:
        /*001c*/ 	.word	0x00000000
        /*0020*/ 	.short	0x0001
        /*0022*/ 	.short	0x0008
        /*0024*/ 	.byte	0x00, 0xf0, 0x21, 0x00


	//----- nvinfo : EIATTR_KPARAM_INFO
	.align		4
.L_408:
        /*0028*/ 	.byte	0x04, 0x17
        /*002a*/ 	.short	(.L_410 - .L_409)
.L_409:
        /*002c*/ 	.word	0x00000000
        /*0030*/ 	.short	0x0000
        /*0032*/ 	.short	0x0000
        /*0034*/ 	.byte	0x00, 0xf0, 0x21, 0x00


	//----- nvinfo : EIATTR_SPARSE_MMA_MASK
	.align		4
.L_410:
        /*0038*/ 	.byte	0x03, 0x50
        /*003a*/ 	.short	0x0000


	//----- nvinfo : EIATTR_MAXREG_COUNT
	.align		4
        /*003c*/ 	.byte	0x03, 0x1b
        /*003e*/ 	.short	0x00ff


	//----- nvinfo : EIATTR_MERCURY_ISA_VERSION
	.align		4
        /*0040*/ 	.byte	0x03, 0x5f
        /*0042*/ 	.short	0x0101


	//----- nvinfo : EIATTR_VRC_CTA_INIT_COUNT
	.align		4
        /*0044*/ 	.byte	0x02, 0x4a
	.zero		1
	.zero		1


	//----- nvinfo : EIATTR_EXIT_INSTR_OFFSETS
	.align		4
        /*0048*/ 	.byte	0x04, 0x1c
        /*004a*/ 	.short	(.L_412 - .L_411)


	//   ....[0]....
.L_411:
        /*004c*/ 	.word	0x00000130


	//   ....[1]....
        /*0050*/ 	.word	0x00000160


	//----- nvinfo : EIATTR_MAX_THREADS
	.align		4
.L_412:
        /*0054*/ 	.byte	0x04, 0x05
        /*0056*/ 	.short	(.L_414 - .L_413)
.L_413:
        /*0058*/ 	.word	0x00000080
        /*005c*/ 	.word	0x00000001
        /*0060*/ 	.word	0x00000001


	//----- nvinfo : EIATTR_CBANK_PARAM_SIZE
	.align		4
.L_414:
        /*0064*/ 	.byte	0x03, 0x19
        /*0066*/ 	.short	0x0018


	//----- nvinfo : EIATTR_PARAM_CBANK
	.align		4
        /*0068*/ 	.byte	0x04, 0x0a
        /*006a*/ 	.short	(.L_416 - .L_415)
	.align		4
.L_415:
        /*006c*/ 	.word	index@(.nv.constant0._ZN6thrust24THRUST_300001_SM_1000_NS8cuda_cub4core6detail13_kernel_agentINS1_8__unique9InitAgentIN3cub18CUB_300001_SM_100013ScanTileStateIiLb1EEEPiiEEJSA_mSB_EEEvDpT0_)
        /*0070*/ 	.short	0x0380
        /*0072*/ 	.short	0x0018


	//----- nvinfo : EIATTR_SW_WAR
	.align		4
.L_416:
        /*0074*/ 	.byte	0x04, 0x36
        /*0076*/ 	.short	(.L_418 - .L_417)
.L_417:
        /*0078*/ 	.word	0x00000008
.L_418:


//--------------------- .nv.info._Z18calc_state_kernel2lPlPiS_S0_S_ --------------------------
	.section	.nv.info._Z18calc_state_kernel2lPlPiS_S0_S_,"",@"SHT_CUDA_INFO"
	.sectionflags	@""
	.align	4


	//----- nvinfo : EIATTR_CUDA_API_VERSION
	.align		4
        /*0000*/ 	.byte	0x04, 0x37
        /*0002*/ 	.short	(.L_420 - .L_419)
.L_419:
        /*0004*/ 	.word	0x00000082


	//----- nvinfo : EIATTR_KPARAM_INFO
	.align		4
.L_420:
        /*0008*/ 	.byte	0x04, 0x17
        /*000a*/ 	.short	(.L_422 - .L_421)
.L_421:
        /*000c*/ 	.word	0x00000000
        /*0010*/ 	.short	0x0005
        /*0012*/ 	.short	0x0028
        /*0014*/ 	.byte	0x00, 0xf5, 0x21, 0x00


	//----- nvinfo : EIATTR_KPARAM_INFO
	.align		4
.L_422:
        /*0018*/ 	.byte	0x04, 0x17
        /*001a*/ 	.short	(.L_424 - .L_423)
.L_423:
        /*001c*/ 	.word	0x00000000
        /*0020*/ 	.short	0x0004
        /*0022*/ 	.short	0x0020
        /*0024*/ 	.byte	0x00, 0xf5, 0x21, 0x00


	//----- nvinfo : EIATTR_KPARAM_INFO
	.align		4
.L_424:
        /*0028*/ 	.byte	0x04, 0x17
        /*002a*/ 	.short	(.L_426 - .L_425)
.L_425:
        /*002c*/ 	.word	0x00000000
        /*0030*/ 	.short	0x0003
        /*0032*/ 	.short	0x0018
        /*0034*/ 	.byte	0x00, 0xf5, 0x21, 0x00


	//----- nvinfo : EIATTR_KPARAM_INFO
	.align		4
.L_426:
        /*0038*/ 	.byte	0x04, 0x17
        /*003a*/ 	.short	(.L_428 - .L_427)
.L_427:
        /*003c*/ 	.word	0x00000000
        /*0040*/ 	.short	0x0002
        /*0042*/ 	.short	0x0010
        /*0044*/ 	.byte	0x00, 0xf5, 0x21, 0x00


	//----- nvinfo : EIATTR_KPARAM_INFO
	.align		4
.L_428:
        /*0048*/ 	.byte	0x04, 0x17
        /*004a*/ 	.short	(.L_430 - .L_429)
.L_429:
        /*004c*/ 	.word	0x00000000
        /*0050*/ 	.short	0x0001
        /*0052*/ 	.short	0x0008
        /*0054*/ 	.byte	0x00, 0xf5, 0x21, 0x00


	//----- nvinfo : EIATTR_KPARAM_INFO
	.align		4
.L_430:
        /*0058*/ 	.byte	0x04, 0x17
        /*005a*/ 	.short	(.L_432 - .L_431)
.L_431:
        /*005c*/ 	.word	0x00000000
        /*0060*/ 	.short	0x0000
        /*0062*/ 	.short	0x0000
        /*0064*/ 	.byte	0x00, 0xf0, 0x21, 0x00


	//----- nvinfo : EIATTR_SPARSE_MMA_MASK
	.align		4
.L_432:
        /*0068*/ 	.byte	0x03, 0x50
        /*006a*/ 	.short	0x0000


	//----- nvinfo : EIATTR_MAXREG_COUNT
	.align		4
        /*006c*/ 	.byte	0x03, 0x1b
        /*006e*/ 	.short	0x00ff


	//----- nvinfo : EIATTR_MERCURY_ISA_VERSION
	.align		4
        /*0070*/ 	.byte	0x03, 0x5f
        /*0072*/ 	.short	0x0101


	//----- nvinfo : EIATTR_VRC_CTA_INIT_COUNT
	.align		4
        /*0074*/ 	.byte	0x02, 0x4a
	.zero		1
	.zero		1


	//----- nvinfo : EIATTR_EXIT_INSTR_OFFSETS
	.align		4
        /*0078*/ 	.byte	0x04, 0x1c
        /*007a*/ 	.short	(.L_434 - .L_433)


	//   ....[0]....
.L_433:
        /*007c*/ 	.word	0x000000a0


	//   ....[1]....
        /*0080*/ 	.word	0x00000fb0


	//   ....[2]....
        /*0084*/ 	.word	0x00001000


	//   ....[3]....
        /*0088*/ 	.word	0x00001050


	//----- nvinfo : EIATTR_CRS_STACK_SIZE
	.align		4
.L_434:
        /*008c*/ 	.byte	0x04, 0x1e
        /*008e*/ 	.short	(.L_436 - .L_435)
.L_435:
        /*0090*/ 	.word	0x00000000


	//----- nvinfo : EIATTR_CBANK_PARAM_SIZE
	.align		4
.L_436:
        /*0094*/ 	.byte	0x03, 0x19
        /*0096*/ 	.short	0x0030


	//----- nvinfo : EIATTR_PARAM_CBANK
	.align		4
        /*0098*/ 	.byte	0x04, 0x0a
        /*009a*/ 	.short	(.L_438 - .L_437)
	.align		4
.L_437:
        /*009c*/ 	.word	index@(.nv.constant0._Z18calc_state_kernel2lPlPiS_S0_S_)
        /*00a0*/ 	.short	0x0380
        /*00a2*/ 	.short	0x0030


	//----- nvinfo : EIATTR_SW_WAR
	.align		4
.L_438:
        /*00a4*/ 	.byte	0x04, 0x36
        /*00a6*/ 	.short	(.L_440 - .L_439)
.L_439:
        /*00a8*/ 	.word	0x00000008
.L_440:


//--------------------- .nv.info._Z17calc_state_kerneliPlPiS_S0_S_ --------------------------
	.section	.nv.info._Z17calc_state_kerneliPlPiS_S0_S_,"",@"SHT_CUDA_INFO"
	.sectionflags	@""
	.align	4


	//----- nvinfo : EIATTR_CUDA_API_VERSION
	.align		4
        /*0000*/ 	.byte	0x04, 0x37
        /*0002*/ 	.short	(.L_442 - .L_441)
.L_441:
        /*0004*/ 	.word	0x00000082


	//----- nvinfo : EIATTR_KPARAM_INFO
	.align		4
.L_442:
        /*0008*/ 	.byte	0x04, 0x17
        /*000a*/ 	.short	(.L_444 - .L_443)
.L_443:
        /*000c*/ 	.word	0x00000000
        /*0010*/ 	.short	0x0005
        /*0012*/ 	.short	0x0028
        /*0014*/ 	.byte	0x00, 0xf5, 0x21, 0x00


	//----- nvinfo : EIATTR_KPARAM_INFO
	.align		4
.L_444:
        /*0018*/ 	.byte	0x04, 0x17
        /*001a*/ 	.short	(.L_446 - .L_445)
.L_445:
        /*001c*/ 	.word	0x00000000
        /*0020*/ 	.short	0x0004
        /*0022*/ 	.short	0x0020
        /*0024*/ 	.byte	0x00, 0xf5, 0x21, 0x00


	//----- nvinfo : EIATTR_KPARAM_INFO
	.align		4
.L_446:
        /*0028*/ 	.byte	0x04, 0x17
        /*002a*/ 	.short	(.L_448 - .L_447)
.L_447:
        /*002c*/ 	.word	0x00000000
        /*0030*/ 	.short	0x0003
        /*0032*/ 	.short	0x0018
        /*0034*/ 	.byte	0x00, 0xf5, 0x21, 0x00


	//----- nvinfo : EIATTR_KPARAM_INFO
	.align		4
.L_448:
        /*0038*/ 	.byte	0x04, 0x17
        /*003a*/ 	.short	(.L_450 - .L_449)
.L_449:
        /*003c*/ 	.word	0x00000000
        /*0040*/ 	.short	0x0002
        /*0042*/ 	.short	0x0010
        /*0044*/ 	.byte	0x00, 0xf5, 0x21, 0x00


	//----- nvinfo : EIATTR_KPARAM_INFO
	.align		4
.L_450:
        /*0048*/ 	.byte	0x04, 0x17
        /*004a*/ 	.short	(.L_452 - .L_451)
.L_451:
        /*004c*/ 	.word	0x00000000
        /*0050*/ 	.short	0x0001
        /*0052*/ 	.short	0x0008
        /*0054*/ 	.byte	0x00, 0xf5, 0x21, 0x00


	//----- nvinfo : EIATTR_KPARAM_INFO
	.align		4
.L_452:
        /*0058*/ 	.byte	0x04, 0x17
        /*005a*/ 	.short	(.L_454 - .L_453)
.L_453:
        /*005c*/ 	.word	0x00000000
        /*0060*/ 	.short	0x0000
        /*0062*/ 	.short	0x0000
        /*0064*/ 	.byte	0x00, 0xf0, 0x11, 0x00


	//----- nvinfo : EIATTR_SPARSE_MMA_MASK
	.align		4
.L_454:
        /*0068*/ 	.byte	0x03, 0x50
        /*006a*/ 	.short	0x0000


	//----- nvinfo : EIATTR_MAXREG_COUNT
	.align		4
        /*006c*/ 	.byte	0x03, 0x1b
        /*006e*/ 	.short	0x00ff


	//----- nvinfo : EIATTR_MERCURY_ISA_VERSION
	.align		4
        /*0070*/ 	.byte	0x03, 0x5f
        /*0072*/ 	.short	0x0101


	//----- nvinfo : EIATTR_VRC_CTA_INIT_COUNT
	.align		4
        /*0074*/ 	.byte	0x02, 0x4a
	.zero		1
	.zero		1


	//----- nvinfo : EIATTR_EXIT_INSTR_OFFSETS
	.align		4
        /*0078*/ 	.byte	0x04, 0x1c
        /*007a*/ 	.short	(.L_456 - .L_455)


	//   ....[0]....
.L_455:
        /*007c*/ 	.word	0x00000070


	//   ....[1]....
        /*0080*/ 	.word	0x000003f0


	//   ....[2]....
        /*0084*/ 	.word	0x00000430


	//   ....[3]....
        /*0088*/ 	.word	0x00000470


	//----- nvinfo : EIATTR_CRS_STACK_SIZE
	.align		4
.L_456:
        /*008c*/ 	.byte	0x04, 0x1e
        /*008e*/ 	.short	(.L_458 - .L_457)
.L_457:
        /*0090*/ 	.word	0x00000000


	//----- nvinfo : EIATTR_CBANK_PARAM_SIZE
	.align		4
.L_458:
        /*0094*/ 	.byte	0x03, 0x19
        /*0096*/ 	.short	0x0030


	//----- nvinfo : EIATTR_PARAM_CBANK
	.align		4
        /*0098*/ 	.byte	0x04, 0x0a
        /*009a*/ 	.short	(.L_460 - .L_459)
	.align		4
.L_459:
        /*009c*/ 	.word	index@(.nv.constant0._Z17calc_state_kerneliPlPiS_S0_S_)
        /*00a0*/ 	.short	0x0380
        /*00a2*/ 	.short	0x0030


	//----- nvinfo : EIATTR_SW_WAR
	.align		4
.L_460:
        /*00a4*/ 	.byte	0x04, 0x36
        /*00a6*/ 	.short	(.L_462 - .L_461)
.L_461:
        /*00a8*/ 	.word	0x00000008
.L_462:


//--------------------- .nv.callgraph             --------------------------
	.section	.nv.callgraph,"",@"SHT_CUDA_CALLGRAPH"
	.align	4
	.sectionentsize	8
	.align		4
        /*0000*/ 	.word	0x00000000
	.align		4
        /*0004*/ 	.word	0xffffffff
	.align		4
        /*0008*/ 	.word	0x00000000
	.align		4
        /*000c*/ 	.word	0xfffffffe
	.align		4
        /*0010*/ 	.word	0x00000000
	.align		4
        /*0014*/ 	.word	0xfffffffd
	.align		4
        /*0018*/ 	.word	0x00000000
	.align		4
        /*001c*/ 	.word	0xfffffffc


//--------------------- .nv.constant4             --------------------------
	.section	.nv.constant4,"a",@progbits
	.align	8
	.align		8
.nv.constant4:
        /*0000*/ 	.dword	_ZN34_INTERNAL_f3aa4fe9_4_k_cu_1b8710584cuda3std3__45__cpo5beginE
	.align		8
        /*0008*/ 	.dword	_ZN34_INTERNAL_f3aa4fe9_4_k_cu_1b8710584cuda3std3__45__cpo3endE
	.align		8
        /*0010*/ 	.dword	_ZN34_INTERNAL_f3aa4fe9_4_k_cu_1b8710584cuda3std3__45__cpo6cbeginE
	.align		8
        /*0018*/ 	.dword	_ZN34_INTERNAL_f3aa4fe9_4_k_cu_1b8710584cuda3std3__45__cpo4cendE
	.align		8
        /*0020*/ 	.dword	_ZN34_INTERNAL_f3aa4fe9_4_k_cu_1b8710584cuda3std3__45__cpo6rbeginE
	.align		8
        /*0028*/ 	.dword	_ZN34_INTERNAL_f3aa4fe9_4_k_cu_1b8710584cuda3std3__45__cpo4rendE
	.align		8
        /*0030*/ 	.dword	_ZN34_INTERNAL_f3aa4fe9_4_k_cu_1b8710584cuda3std3__45__cpo7crbeginE
	.align		8
        /*0038*/ 	.dword	_ZN34_INTERNAL_f3aa4fe9_4_k_cu_1b8710584cuda3std3__45__cpo5crendE
	.align		8
        /*0040*/ 	.dword	_ZN34_INTERNAL_f3aa4fe9_4_k_cu_1b8710584cuda3std3__436_GLOBAL__N__f3aa4fe9_4_k_cu_1b8710586ignoreE
	.align		8
        /*0048*/ 	.dword	_ZN34_INTERNAL_f3aa4fe9_4_k_cu_1b8710584cuda3std3__419piecewise_constructE
	.align		8
        /*0050*/ 	.dword	_ZN34_INTERNAL_f3aa4fe9_4_k_cu_1b8710584cuda3std3__48in_placeE
	.align		8
        /*0058*/ 	.dword	_ZN34_INTERNAL_f3aa4fe9_4_k_cu_1b8710584cuda3std3__420unreachable_sentinelE
	.align		8
        /*0060*/ 	.dword	_ZN34_INTERNAL_f3aa4fe9_4_k_cu_1b8710584cuda3std3__47nulloptE
	.align		8
        /*0068*/ 	.dword	_ZN34_INTERNAL_f3aa4fe9_4_k_cu_1b8710584cuda3std3__48unexpectE
	.align		8
        /*0070*/ 	.dword	_ZN34_INTERNAL_f3aa4fe9_4_k_cu_1b8710584cuda3std6ranges3__45__cpo4swapE
	.align		8
        /*0078*/ 	.dword	_ZN34_INTERNAL_f3aa4fe9_4_k_cu_1b8710584cuda3std6ranges3__45__cpo9iter_moveE
	.align		8
        /*0080*/ 	.dword	_ZN34_INTERNAL_f3aa4fe9_4_k_cu_1b8710584cuda3std6ranges3__45__cpo5beginE
	.align		8
        /*0088*/ 	.dword	_ZN34_INTERNAL_f3aa4fe9_4_k_cu_1b8710584cuda3std6ranges3__45__cpo3endE
	.align		8
        /*0090*/ 	.dword	_ZN34_INTERNAL_f3aa4fe9_4_k_cu_1b8710584cuda3std6ranges3__45__cpo6cbeginE
	.align		8
        /*0098*/ 	.dword	_ZN34_INTERNAL_f3aa4fe9_4_k_cu_1b8710584cuda3std6ranges3__45__cpo4cendE
	.align		8
        /*00a0*/ 	.dword	_ZN34_INTERNAL_f3aa4fe9_4_k_cu_1b8710584cuda3std6ranges3__45__cpo7advanceE
	.align		8
        /*00a8*/ 	.dword	_ZN34_INTERNAL_f3aa4fe9_4_k_cu_1b8710584cuda3std6ranges3__45__cpo9iter_swapE
	.align		8
        /*00b0*/ 	.dword	_ZN34_INTERNAL_f3aa4fe9_4_k_cu_1b8710584cuda3std6ranges3__45__cpo4nextE
	.align		8
        /*00b8*/ 	.dword	_ZN34_INTERNAL_f3aa4fe9_4_k_cu_1b8710584cuda3std6ranges3__45__cpo4prevE
	.align		8
        /*00c0*/ 	.dword	_ZN34_INTERNAL_f3aa4fe9_4_k_cu_1b8710584cuda3std6ranges3__45__cpo4dataE
	.align		8
        /*00c8*/ 	.dword	_ZN34_INTERNAL_f3aa4fe9_4_k_cu_1b8710584cuda3std6ranges3__45__cpo5cdataE
	.align		8
        /*00d0*/ 	.dword	_ZN34_INTERNAL_f3aa4fe9_4_k_cu_1b8710584cuda3std6ranges3__45__cpo4sizeE
	.align		8
        /*00d8*/ 	.dword	_ZN34_INTERNAL_f3aa4fe9_4_k_cu_1b8710584cuda3std6ranges3__45__cpo5ssizeE
	.align		8
        /*00e0*/ 	.dword	_ZN34_INTERNAL_f3aa4fe9_4_k_cu_1b8710584cuda3std6ranges3__45__cpo8distanceE
	.align		8
        /*00e8*/ 	.dword	_ZN34_INTERNAL_f3aa4fe9_4_k_cu_1b8710586thrust24THRUST_300001_SM_1000_NS8cuda_cub3parE
	.align		8
        /*00f0*/ 	.dword	_ZN34_INTERNAL_f3aa4fe9_4_k_cu_1b8710586thrust24THRUST_300001_SM_1000_NS8cuda_cub10par_nosyncE
	.align		8
        /*00f8*/ 	.dword	_ZN34_INTERNAL_f3aa4fe9_4_k_cu_1b8710586thrust24THRUST_300001_SM_1000_NS6system6detail10sequential3seqE
	.align		8
        /*0100*/ 	.dword	_ZN34_INTERNAL_f3aa4fe9_4_k_cu_1b8710586thrust24THRUST_300001_SM_1000_NS6system3cpp3parE
	.align		8
        /*0108*/ 	.dword	_ZN34_INTERNAL_f3aa4fe9_4_k_cu_1b8710586thrust24THRUST_300001_SM_1000_NS12placeholders2_1E
	.align		8
        /*0110*/ 	.dword	_ZN34_INTERNAL_f3aa4fe9_4_k_cu_1b8710586thrust24THRUST_300001_SM_1000_NS12placeholders2_2E
	.align		8
        /*0118*/ 	.dword	_ZN34_INTERNAL_f3aa4fe9_4_k_cu_1b8710586thrust24THRUST_300001_SM_1000_NS12placeholders2_3E
	.align		8
        /*0120*/ 	.dword	_ZN34_INTERNAL_f3aa4fe9_4_k_cu_1b8710586thrust24THRUST_300001_SM_1000_NS12placeholders2_4E
	.align		8
        /*0128*/ 	.dword	_ZN34_INTERNAL_f3aa4fe9_4_k_cu_1b8710586thrust24THRUST_300001_SM_1000_NS12placeholders2_5E
	.align		8
        /*0130*/ 	.dword	_ZN34_INTERNAL_f3aa4fe9_4_k_cu_1b8710586thrust24THRUST_300001_SM_1000_NS12placeholders2_6E
	.align		8
        /*0138*/ 	.dword	_ZN34_INTERNAL_f3aa4fe9_4_k_cu_1b8710586thrust24THRUST_300001_SM_1000_NS12placeholders2_7E
	.align		8
        /*0140*/ 	.dword	_ZN34_INTERNAL_f3aa4fe9_4_k_cu_1b8710586thrust24THRUST_300001_SM_1000_NS12placeholders2_8E
	.align		8
        /*0148*/ 	.dword	_ZN34_INTERNAL_f3aa4fe9_4_k_cu_1b8710586thrust24THRUST_300001_SM_1000_NS12placeholders2_9E
	.align		8
        /*0150*/ 	.dword	_ZN34_INTERNAL_f3aa4fe9_4_k_cu_1b8710586thrust24THRUST_300001_SM_1000_NS12placeholders3_10E
	.align		8
        /*0158*/ 	.dword	_ZN34_INTERNAL_f3aa4fe9_4_k_cu_1b8710586thrust24THRUST_300001_SM_1000_NS3seqE
	.align		8
        /*0160*/ 	.dword	_ZN34_INTERNAL_f3aa4fe9_4_k_cu_1b8710586thrust24THRUST_300001_SM_1000_NS6deviceE


//--------------------- .text._ZN3cub18CUB_300001_SM_10006detail6select23DeviceSelectSweepKernelINS2_10policy_hubIlNS0_8NullTypeEiLb0ELNS0_10SelectImplE1EE10Policy1000EN6thrust24THRUST_300001_SM_1000_NS6detail15normal_iteratorINSA_10device_ptrIlEEEEPS5_SF_PlNS0_13ScanTileStateIiLb1EEEN4cuda3std3__410__not_fn_tI7is_zeroEES5_iNS2_19streaming_context_tIlLb1EEELS6_1EEEvT0_T1_T2_T3_T4_T5_T6_T7_iT8_NS1_7vsmem_tE --------------------------
	.section	.text._ZN3cub18CUB_300001_SM_10006detail6select23DeviceSelectSweepKernelINS2_10policy_hubIlNS0_8NullTypeEiLb0ELNS0_10SelectImplE1EE10Policy1000EN6thrust24THRUST_300001_SM_1000_NS6detail15normal_iteratorINSA_10device_ptrIlEEEEPS5_SF_PlNS0_13ScanTileStateIiLb1EEEN4cuda3std3__410__not_fn_tI7is_zeroEES5_iNS2_19streaming_context_tIlLb1EEELS6_1EEEvT0_T1_T2_T3_T4_T5_T6_T7_iT8_NS1_7vsmem_tE,"ax",@progbits
	.align	128
        .global         _ZN3cub18CUB_300001_SM_10006detail6select23DeviceSelectSweepKernelINS2_10policy_hubIlNS0_8NullTypeEiLb0ELNS0_10SelectImplE1EE10Policy1000EN6thrust24THRUST_300001_SM_1000_NS6detail15normal_iteratorINSA_10device_ptrIlEEEEPS5_SF_PlNS0_13ScanTileStateIiLb1EEEN4cuda3std3__410__not_fn_tI7is_zeroEES5_iNS2_19streaming_context_tIlLb1EEELS6_1EEEvT0_T1_T2_T3_T4_T5_T6_T7_iT8_NS1_7vsmem_tE
        .type           _ZN3cub18CUB_300001_SM_10006detail6select23DeviceSelectSweepKernelINS2_10policy_hubIlNS0_8NullTypeEiLb0ELNS0_10SelectImplE1EE10Policy1000EN6thrust24THRUST_300001_SM_1000_NS6detail15normal_iteratorINSA_10device_ptrIlEEEEPS5_SF_PlNS0_13ScanTileStateIiLb1EEEN4cuda3std3__410__not_fn_tI7is_zeroEES5_iNS2_19streaming_context_tIlLb1EEELS6_1EEEvT0_T1_T2_T3_T4_T5_T6_T7_iT8_NS1_7vsmem_tE,@function
        .size           _ZN3cub18CUB_300001_SM_10006detail6select23DeviceSelectSweepKernelINS2_10policy_hubIlNS0_8NullTypeEiLb0ELNS0_10SelectImplE1EE10Policy1000EN6thrust24THRUST_300001_SM_1000_NS6detail15normal_iteratorINSA_10device_ptrIlEEEEPS5_SF_PlNS0_13ScanTileStateIiLb1EEEN4cuda3std3__410__not_fn_tI7is_zeroEES5_iNS2_19streaming_context_tIlLb1EEELS6_1EEEvT0_T1_T2_T3_T4_T5_T6_T7_iT8_NS1_7vsmem_tE,(.L_x_615 - _ZN3cub18CUB_300001_SM_10006detail6select23DeviceSelectSweepKernelINS2_10policy_hubIlNS0_8NullTypeEiLb0ELNS0_10SelectImplE1EE10Policy1000EN6thrust24THRUST_300001_SM_1000_NS6detail15normal_iteratorINSA_10device_ptrIlEEEEPS5_SF_PlNS0_13ScanTileStateIiLb1EEEN4cuda3std3__410__not_fn_tI7is_zeroEES5_iNS2_19streaming_context_tIlLb1EEELS6_1EEEvT0_T1_T2_T3_T4_T5_T6_T7_iT8_NS1_7vsmem_tE)
        .other          _ZN3cub18CUB_300001_SM_10006detail6select23DeviceSelectSweepKernelINS2_10policy_hubIlNS0_8NullTypeEiLb0ELNS0_10SelectImplE1EE10Policy1000EN6thrust24THRUST_300001_SM_1000_NS6detail15normal_iteratorINSA_10device_ptrIlEEEEPS5_SF_PlNS0_13ScanTileStateIiLb1EEEN4cuda3std3__410__not_fn_tI7is_zeroEES5_iNS2_19streaming_context_tIlLb1EEELS6_1EEEvT0_T1_T2_T3_T4_T5_T6_T7_iT8_NS1_7vsmem_tE,@"STO_CUDA_ENTRY STV_DEFAULT"
_ZN3cub18CUB_300001_SM_10006detail6select23DeviceSelectSweepKernelINS2_10policy_hubIlNS0_8NullTypeEiLb0ELNS0_10SelectImplE1EE10Policy1000EN6thrust24THRUST_300001_SM_1000_NS6detail15normal_iteratorINSA_10device_ptrIlEEEEPS5_SF_PlNS0_13ScanTileStateIiLb1EEEN4cuda3std3__410__not_fn_tI7is_zeroEES5_iNS2_19streaming_context_tIlLb1EEELS6_1EEEvT0_T1_T2_T3_T4_T5_T6_T7_iT8_NS1_7vsmem_tE:
.text._ZN3cub18CUB_300001_SM_10006detail6select23DeviceSelectSweepKernelINS2_10policy_hubIlNS0_8NullTypeEiLb0ELNS0_10SelectImplE1EE10Policy1000EN6thrust24THRUST_300001_SM_1000_NS6detail15normal_iteratorINSA_10device_ptrIlEEEEPS5_SF_PlNS0_13ScanTileStateIiLb1EEEN4cuda3std3__410__not_fn_tI7is_zeroEES5_iNS2_19streaming_context_tIlLb1EEELS6_1EEEvT0_T1_T2_T3_T4_T5_T6_T7_iT8_NS1_7vsmem_tE:
[----:B------:R-:W-:Y:S01]  /*0000*/  LDC R1, c[0x0][0x37c] ;  /* 0x0000df00ff017b82 */ /* 0x000fe20000000800 */
[----:B------:R-:W0:Y:S07]  /*0010*/  S2R R3, SR_CTAID.Y ;  /* 0x0000000000037919 */ /* 0x000e2e0000002600 */
[----:B------:R-:W0:Y:S01]  /*0020*/  S2UR UR5, SR_CTAID.X ;  /* 0x00000000000579c3 */ /* 0x000e220000002500 */
[----:B------:R-:W1:Y:S01]  /*0030*/  LDCU UR4, c[0x0][0x3b0] ;  /* 0x00007600ff0477ac */ /* 0x000e620008000800 */
[----:B------:R-:W2:Y:S06]  /*0040*/  LDCU.64 UR6, c[0x0][0x358] ;  /* 0x00006b00ff0677ac */ /* 0x000eac0008000a00 */
[----:B------:R-:W0:Y:S01]  /*0050*/  LDC R46, c[0x0][0x374] ;  /* 0x0000dd00ff2e7b82 */ /* 0x000e220000000800 */
[----:B-1----:R-:W-:Y:S01]  /*0060*/  UIADD3 UR4, UPT, UPT, UR4, -0x1, URZ ;  /* 0xffffffff04047890 */ /* 0x002fe2000fffe0ff */
[----:B0-----:R-:W-:-:S04]  /*0070*/  IMAD R46, R46, UR5, R3 ;  /* 0x000000052e2e7c24 */ /* 0x001fc8000f8e0203 */
[C---:B------:R-:W-:Y:S01]  /*0080*/  IMAD R0, R46.reuse, 0x1080, RZ ;  /* 0x000010802e007824 */ /* 0x040fe200078e02ff */
[----:B------:R-:W-:-:S13]  /*0090*/  ISETP.GE.AND P0, PT, R46, UR4, PT ;  /* 0x000000042e007c0c */ /* 0x000fda000bf06270 */
[----:B--2---:R-:W-:Y:S05]  /*00a0*/  @P0 BRA `(.L_x_0) ;  /* 0x0000004400d00947 */ /* 0x004fea0003800000 */
[----:B------:R-:W-:-:S13]  /*00b0*/  ISETP.NE.AND P0, PT, R46, RZ, PT ;  /* 0x000000ff2e00720c */ /* 0x000fda0003f05270 */
[----:B------:R-:W-:Y:S05]  /*00c0*/  @P0 BRA `(.L_x_1) ;  /* 0x0000001c00ac0947 */ /* 0x000fea0003800000 */
[----:B------:R-:W0:Y:S01]  /*00d0*/  S2R R40, SR_TID.X ;  /* 0x0000000000287919 */ /* 0x000e220000002100 */
[----:B------:R-:W1:Y:S01]  /*00e0*/  LDCU.U8 UR8, c[0x0][0x3b8] ;  /* 0x00007700ff0877ac */ /* 0x000e620008000000 */
[----:B------:R-:W2:Y:S01]  /*00f0*/  LDCU.64 UR4, c[0x0][0x3c8] ;  /* 0x00007900ff0477ac */ /* 0x000ea20008000a00 */
[----:B------:R-:W3:Y:S01]  /*0100*/  LDCU.64 UR10, c[0x0][0x380] ;  /* 0x00007000ff0a77ac */ /* 0x000ee20008000a00 */
[----:B-1----:R-:W-:-:S04]  /*0110*/  UISETP.NE.AND UP0, UPT, UR8, URZ, UPT ;  /* 0x000000ff0800728c */ /* 0x002fc8000bf05270 */
[----:B--2---:R-:W-:Y:S02]  /*0120*/  USEL UR4, UR4, URZ, !UP0 ;  /* 0x000000ff04047287 */ /* 0x004fe4000c000000 */
[----:B------:R-:W-:Y:S01]  /*0130*/  USEL UR5, UR5, URZ, !UP0 ;  /* 0x000000ff05057287 */ /* 0x000fe2000c000000 */
[C---:B0-----:R-:W-:Y:S02]  /*0140*/  LOP3.LUT R2, R40.reuse, 0x1f, RZ, 0xc0, !PT ;  /* 0x0000001f28027812 */ /* 0x041fe400078ec0ff */
[----:B------:R-:W-:-:S05]  /*0150*/  LOP3.LUT R3, R40, 0x3e0, RZ, 0xc0, !PT ;  /* 0x000003e028037812 */ /* 0x000fca00078ec0ff */
[----:B------:R-:W-:-:S05]  /*0160*/  IMAD R3, R3, 0xb, R2 ;  /* 0x0000000b03037824 */ /* 0x000fca00078e0202 */
[----:B------:R-:W-:-:S04]  /*0170*/  IADD3 R3, P0, P1, R3, UR4, R0 ;  /* 0x0000000403037c10 */ /* 0x000fc8000f91e000 */
[----:B------:R-:W-:Y:S02]  /*0180*/  IADD3.X R0, PT, PT, RZ, UR5, RZ, P0, P1 ;  /* 0x00000005ff007c10 */ /* 0x000fe400087e24ff */
[----:B---3--:R-:W-:-:S04]  /*0190*/  LEA R4, P0, R3, UR10, 0x3 ;  /* 0x0000000a03047c11 */ /* 0x008fc8000f8018ff */
[----:B------:R-:W-:-:S05]  /*01a0*/  LEA.HI.X R5, R3, UR11, R0, 0x3, P0 ;  /* 0x0000000b03057c11 */ /* 0x000fca00080f1c00 */
[----:B------:R-:W2:Y:S04]  /*01b0*/  LDG.E.64 R6, desc[UR6][R4.64] ;  /* 0x0000000604067981 */ /* 0x000ea8000c1e1b00 */
[----:B------:R-:W3:Y:S04]  /*01c0*/  LDG.E.64 R8, desc[UR6][R4.64+0x100] ;  /* 0x0001000604087981 */ /* 0x000ee8000c1e1b00 */
[----:B------:R-:W4:Y:S04]  /*01d0*/  LDG.E.64 R10, desc[UR6][R4.64+0x200] ;  /* 0x00020006040a7981 */ /* 0x000f28000c1e1b00 */
[----:B------:R-:W5:Y:S04]  /*01e0*/  LDG.E.64 R12, desc[UR6][R4.64+0x300] ;  /* 0x00030006040c7981 */ /* 0x000f68000c1e1b00 */
[----:B------:R-:W5:Y:S04]  /*01f0*/  LDG.E.64 R14, desc[UR6][R4.64+0x400] ;  /* 0x00040006040e7981 */ /* 0x000f68000c1e1b00 */
[----:B------:R-:W5:Y:S04]  /*0200*/  LDG.E.64 R16, desc[UR6][R4.64+0x500] ;  /* 0x0005000604107981 */ /* 0x000f68000c1e1b00 */
[----:B------:R-:W5:Y:S04]  /*0210*/  LDG.E.64 R18, desc[UR6][R4.64+0x600] ;  /* 0x0006000604127981 */ /* 0x000f68000c1e1b00 */
[----:B------:R-:W5:Y:S04]  /*0220*/  LDG.E.64 R20, desc[UR6][R4.64+0x700] ;  /* 0x0007000604147981 */ /* 0x000f68000c1e1b00 */
[----:B------:R-:W5:Y:S04]  /*0230*/  LDG.E.64 R22, desc[UR6][R4.64+0x800] ;  /* 0x0008000604167981 */ /* 0x000f68000c1e1b00 */
[----:B------:R-:W5:Y:S04]  /*0240*/  LDG.E.64 R38, desc[UR6][R4.64+0x900] ;  /* 0x0009000604267981 */ /* 0x000f68000c1e1b00 */
[----:B------:R0:W5:Y:S01]  /*0250*/  LDG.E.64 R42, desc[UR6][R4.64+0xa00] ;  /* 0x000a0006042a7981 */ /* 0x000162000c1e1b00 */
[----:B------:R-:W1:Y:S01]  /*0260*/  S2UR UR5, SR_CgaCtaId ;  /* 0x00000000000579c3 */ /* 0x000e620000008800 */
[----:B------:R-:W-:Y:S01]  /*0270*/  SHF.R.U32.HI R2, RZ, 0x5, R40 ;  /* 0x00000005ff027819 */ /* 0x000fe20000011628 */
[----:B------:R-:W-:Y:S01]  /*0280*/  UMOV UR4, 0x400 ;  /* 0x0000040000047882 */ /* 0x000fe20000000000 */
[----:B------:R-:W0:Y:S02]  /*0290*/  S2R R3, SR_LANEID ;  /* 0x0000000000037919 */ /* 0x000e240000000000 */
[----:B------:R-:W-:-:S02]  /*02a0*/  ISETP.NE.AND P4, PT, R2, 0x6, PT ;  /* 0x000000060200780c */ /* 0x000fc40003f85270 */
[C---:B------:R-:W-:Y:S02]  /*02b0*/  ISETP.NE.AND P5, PT, R2.reuse, 0x7, PT ;  /* 0x000000070200780c */ /* 0x040fe40003fa5270 */
[C---:B------:R-:W-:Y:S01]  /*02c0*/  ISETP.NE.AND P6, PT, R2.reuse, 0xb, PT ;  /* 0x0000000b0200780c */ /* 0x040fe20003fc5270 */
[----:B-1----:R-:W-:Y:S01]  /*02d0*/  ULEA UR4, UR5, UR4, 0x18 ;  /* 0x0000000405047291 */ /* 0x002fe2000f8ec0ff */
[----:B0-----:R-:W-:-:S05]  /*02e0*/  IMAD R0, R2, 0x160, R3 ;  /* 0x0000016002007824 */ /* 0x001fca00078e0203 */
[----:B------:R-:W-:-:S05]  /*02f0*/  LEA R41, R0, UR4, 0x3 ;  /* 0x0000000400297c11 */ /* 0x000fca000f8e18ff */
[----:B------:R-:W-:Y:S01]  /*0300*/  IMAD R4, R3, 0x50, R41 ;  /* 0x0000005003047824 */ /* 0x000fe200078e0229 */
[----:B--2---:R-:W-:Y:S04]  /*0310*/  STS.64 [R41], R6 ;  /* 0x0000000629007388 */ /* 0x004fe80000000a00 */
[----:B---3--:R-:W-:Y:S04]  /*0320*/  STS.64 [R41+0x100], R8 ;  /* 0x0001000829007388 */ /* 0x008fe80000000a00 */
[----:B----4-:R-:W-:Y:S04]  /*0330*/  STS.64 [R41+0x200], R10 ;  /* 0x0002000a29007388 */ /* 0x010fe80000000a00 */
[----:B-----5:R-:W-:Y:S04]  /*0340*/  STS.64 [R41+0x300], R12 ;  /* 0x0003000c29007388 */ /* 0x020fe80000000a00 */
[----:B------:R-:W-:Y:S04]  /*0350*/  STS.64 [R41+0x400], R14 ;  /* 0x0004000e29007388 */ /* 0x000fe80000000a00 */
[----:B------:R-:W-:Y:S04]  /*0360*/  STS.64 [R41+0x500], R16 ;  /* 0x0005001029007388 */ /* 0x000fe80000000a00 */
[----:B------:R-:W-:Y:S04]  /*0370*/  STS.64 [R41+0x600], R18 ;  /* 0x0006001229007388 */ /* 0x000fe80000000a00 */
[----:B------:R-:W-:Y:S04]  /*0380*/  STS.64 [R41+0x700], R20 ;  /* 0x0007001429007388 */ /* 0x000fe80000000a00 */
[----:B------:R-:W-:Y:S04]  /*0390*/  STS.64 [R41+0x800], R22 ;  /* 0x0008001629007388 */ /* 0x000fe80000000a00 */
[----:B------:R-:W-:Y:S04]  /*03a0*/  STS.64 [R41+0x900], R38 ;  /* 0x0009002629007388 */ /* 0x000fe80000000a00 */
[----:B------:R-:W-:Y:S01]  /*03b0*/  STS.64 [R41+0xa00], R42 ;  /* 0x000a002a29007388 */ /* 0x000fe20000000a00 */
[----:B------:R-:W-:-:S03]  /*03c0*/  NOP ;  /* 0x0000000000007918 */ /* 0x000fc60000000000 */
[----:B------:R-:W0:Y:S04]  /*03d0*/  LDS.64 R36, [R4+0x8] ;  /* 0x0000080004247984 */ /* 0x000e280000000a00 */
[----:B------:R-:W1:Y:S04]  /*03e0*/  LDS.64 R34, [R4] ;  /* 0x0000000004227984 */ /* 0x000e680000000a00 */
[----:B------:R-:W2:Y:S04]  /*03f0*/  LDS.64 R32, [R4+0x10] ;  /* 0x0000100004207984 */ /* 0x000ea80000000a00 */
[----:B------:R-:W3:Y:S04]  /*0400*/  LDS.64 R30, [R4+0x18] ;  /* 0x00001800041e7984 */ /* 0x000ee80000000a00 */
[----:B------:R-:W4:Y:S04]  /*0410*/  LDS.64 R28, [R4+0x20] ;  /* 0x00002000041c7984 */ /* 0x000f280000000a00 */
[----:B------:R-:W5:Y:S04]  /*0420*/  LDS.64 R26, [R4+0x28] ;  /* 0x00002800041a7984 */ /* 0x000f680000000a00 */
[----:B------:R-:W5:Y:S04]  /*0430*/  LDS.64 R24, [R4+0x30] ;  /* 0x0000300004187984 */ /* 0x000f680000000a00 */
[----:B------:R-:W5:Y:S04]  /*0440*/  LDS.64 R22, [R4+0x38] ;  /* 0x0000380004167984 */ /* 0x000f680000000a00 */
[----:B------:R-:W5:Y:S04]  /*0450*/  LDS.64 R20, [R4+0x40] ;  /* 0x0000400004147984 */ /* 0x000f680000000a00 */
[----:B------:R-:W5:Y:S01]  /*0460*/  LDS.64 R18, [R4+0x48] ;  /* 0x0000480004127984 */ /* 0x000f620000000a00 */
[----:B0-----:R-:W-:-:S03]  /*0470*/  ISETP.NE.U32.AND P1, PT, R36, RZ, PT ;  /* 0x000000ff2400720c */ /* 0x001fc60003f25070 */
[----:B------:R-:W0:Y:S01]  /*0480*/  LDS.64 R16, [R4+0x50] ;  /* 0x0000500004107984 */ /* 0x000e220000000a00 */
[----:B------:R-:W-:Y:S01]  /*0490*/  BAR.SYNC.DEFER_BLOCKING 0x0 ;  /* 0x0000000000007b1d */ /* 0x000fe20000010000 */
[----:B-1----:R-:W-:Y:S02]  /*04a0*/  ISETP.NE.U32.AND P0, PT, R34, RZ, PT ;  /* 0x000000ff2200720c */ /* 0x002fe40003f05070 */
[----:B------:R-:W-:Y:S02]  /*04b0*/  ISETP.NE.AND.EX P1, PT, R37, RZ, PT, P1 ;  /* 0x000000ff2500720c */ /* 0x000fe40003f25310 */
[----:B--2---:R-:W-:Y:S02]  /*04c0*/  ISETP.NE.U32.AND P2, PT, R32, RZ, PT ;  /* 0x000000ff2000720c */ /* 0x004fe40003f45070 */
[----:B------:R-:W-:Y:S02]  /*04d0*/  ISETP.NE.AND.EX P0, PT, R35, RZ, PT, P0 ;  /* 0x000000ff2300720c */ /* 0x000fe40003f05300 */
[----:B------:R-:W-:-:S02]  /*04e0*/  ISETP.NE.AND.EX P2, PT, R33, RZ, PT, P2 ;  /* 0x000000ff2100720c */ /* 0x000fc40003f45320 */
[----:B------:R-:W-:Y:S02]  /*04f0*/  SEL R0, RZ, 0x1, !P0 ;  /* 0x00000001ff007807 */ /* 0x000fe40004000000 */
[----:B---3--:R-:W-:-:S03]  /*0500*/  ISETP.NE.U32.AND P3, PT, R30, RZ, PT ;  /* 0x000000ff1e00720c */ /* 0x008fc60003f65070 */
[----:B------:R-:W-:Y:S02]  /*0510*/  VIADD R52, R0, 0x1 ;  /* 0x0000000100347836 */ /* 0x000fe40000000000 */
[----:B------:R-:W-:Y:S01]  /*0520*/  @!P1 IMAD.MOV R52, RZ, RZ, R0 ;  /* 0x000000ffff349224 */ /* 0x000fe200078e0200 */
[----:B------:R-:W-:Y:S02]  /*0530*/  ISETP.NE.AND.EX P1, PT, R31, RZ, PT, P3 ;  /* 0x000000ff1f00720c */ /* 0x000fe40003f25330 */
[----:B----4-:R-:W-:Y:S01]  /*0540*/  ISETP.NE.U32.AND P3, PT, R28, RZ, PT ;  /* 0x000000ff1c00720c */ /* 0x010fe20003f65070 */
[----:B------:R-:W-:Y:S02]  /*0550*/  VIADD R46, R52, 0x1 ;  /* 0x00000001342e7836 */ /* 0x000fe40000000000 */
[----:B------:R-:W-:Y:S01]  /*0560*/  @!P2 IMAD.MOV R46, RZ, RZ, R52 ;  /* 0x000000ffff2ea224 */ /* 0x000fe200078e0234 */
[----:B------:R-:W-:Y:S02]  /*0570*/  ISETP.NE.AND.EX P2, PT, R29, RZ, PT, P3 ;  /* 0x000000ff1d00720c */ /* 0x000fe40003f45330 */
[----:B-----5:R-:W-:Y:S01]  /*0580*/  ISETP.NE.U32.AND P3, PT, R26, RZ, PT ;  /* 0x000000ff1a00720c */ /* 0x020fe20003f65070 */
[----:B------:R-:W-:-:S04]  /*0590*/  VIADD R50, R46, 0x1 ;  /* 0x000000012e327836 */ /* 0x000fc80000000000 */
[----:B------:R-:W-:Y:S01]  /*05a0*/  @!P1 IMAD.MOV R50, RZ, RZ, R46 ;  /* 0x000000ffff329224 */ /* 0x000fe200078e022e */
[----:B------:R-:W-:Y:S02]  /*05b0*/  ISETP.NE.AND.EX P1, PT, R27, RZ, PT, P3 ;  /* 0x000000ff1b00720c */ /* 0x000fe40003f25330 */
[----:B------:R-:W-:Y:S01]  /*05c0*/  ISETP.NE.U32.AND P3, PT, R24, RZ, PT ;  /* 0x000000ff1800720c */ /* 0x000fe20003f65070 */
[----:B------:R-:W-:Y:S02]  /*05d0*/  VIADD R48, R50, 0x1 ;  /* 0x0000000132307836 */ /* 0x000fe40000000000 */
[----:B------:R-:W-:Y:S01]  /*05e0*/  @!P2 IMAD.MOV R48, RZ, RZ, R50 ;  /* 0x000000ffff30a224 */ /* 0x000fe200078e0232 */
[----:B------:R-:W-:Y:S02]  /*05f0*/  ISETP.NE.AND.EX P2, PT, R25, RZ, PT, P3 ;  /* 0x000000ff1900720c */ /* 0x000fe40003f45330 */
[----:B------:R-:W-:Y:S01]  /*0600*/  ISETP.NE.U32.AND P3, PT, R22, RZ, PT ;  /* 0x000000ff1600720c */ /* 0x000fe20003f65070 */
        /* <DEDUP_REMOVED lines=11> */
[----:B0-----:R-:W-:Y:S01]  /*06c0*/  ISETP.NE.U32.AND P3, PT, R16, RZ, PT ;  /* 0x000000ff1000720c */ /* 0x001fe20003f65070 */
[----:B------:R-:W-:Y:S02]  /*06d0*/  VIADD R43, R42, 0x1 ;  /* 0x000000012a2b7836 */ /* 0x000fe40000000000 */
[----:B------:R-:W-:Y:S01]  /*06e0*/  @!P2 IMAD.MOV R43, RZ, RZ, R42 ;  /* 0x000000ffff2ba224 */ /* 0x000fe200078e022a */
[----:B------:R-:W-:Y:S02]  /*06f0*/  ISETP.NE.AND.EX P2, PT, R17, RZ, PT, P3 ;  /* 0x000000ff1100720c */ /* 0x000fe40003f45330 */
[----:B------:R-:W-:Y:S01]  /*0700*/  ISETP.NE.AND P3, PT, R2, 0x3, PT ;  /* 0x000000030200780c */ /* 0x000fe20003f65270 */
[----:B------:R-:W-:-:S04]  /*0710*/  VIADD R44, R43, 0x1 ;  /* 0x000000012b2c7836 */ /* 0x000fc80000000000 */
[----:B------:R-:W-:-:S04]  /*0720*/  @!P1 IMAD.MOV R44, RZ, RZ, R43 ;  /* 0x000000ffff2c9224 */ /* 0x000fc800078e022b */
[----:B------:R-:W-:Y:S02]  /*0730*/  VIADD R45, R44, 0x1 ;  /* 0x000000012c2d7836 */ /* 0x000fe40000000000 */
[----:B------:R-:W-:Y:S01]  /*0740*/  @!P2 IMAD.MOV R45, RZ, RZ, R44 ;  /* 0x000000ffff2da224 */ /* 0x000fe200078e022c */
[----:B------:R-:W-:-:S04]  /*0750*/  ISETP.NE.AND P2, PT, R3, 0x1f, PT ;  /* 0x0000001f0300780c */ /* 0x000fc80003f45270 */
[----:B------:R-:W0:Y:S09]  /*0760*/  SHFL.UP P1, R4, R45, 0x1, RZ ;  /* 0x042000002d047989 */ /* 0x000e3200000200ff */
[----:B------:R-:W-:Y:S01]  /*0770*/  @!P2 LEA R39, R2, UR4, 0x2 ;  /* 0x000000040227ac11 */ /* 0x000fe2000f8e10ff */
[----:B0-----:R-:W-:-:S05]  /*0780*/  @P1 IMAD.IADD R4, R4, 0x1, R45 ;  /* 0x0000000104041824 */ /* 0x001fca00078e022d */
[----:B------:R-:W0:Y:S02]  /*0790*/  SHFL.UP P1, R5, R4, 0x2, RZ ;  /* 0x0440000004057989 */ /* 0x000e2400000200ff */
[----:B0-----:R-:W-:-:S05]  /*07a0*/  @P1 IMAD.IADD R5, R4, 0x1, R5 ;  /* 0x0000000104051824 */ /* 0x001fca00078e0205 */
[----:B------:R-:W0:Y:S02]  /*07b0*/  SHFL.UP P1, R12, R5, 0x4, RZ ;  /* 0x04800000050c7989 */ /* 0x000e2400000200ff */
[----:B0-----:R-:W-:-:S05]  /*07c0*/  @P1 IMAD.IADD R12, R5, 0x1, R12 ;  /* 0x00000001050c1824 */ /* 0x001fca00078e020c */
[----:B------:R-:W0:Y:S02]  /*07d0*/  SHFL.UP P1, R38, R12, 0x8, RZ ;  /* 0x050000000c267989 */ /* 0x000e2400000200ff */
[----:B0-----:R-:W-:-:S05]  /*07e0*/  @P1 IMAD.IADD R38, R12, 0x1, R38 ;  /* 0x000000010c261824 */ /* 0x001fca00078e0226 */
[----:B------:R-:W0:Y:S02]  /*07f0*/  SHFL.UP P1, R47, R38, 0x10, RZ ;  /* 0x06000000262f7989 */ /* 0x000e2400000200ff */
[----:B0-----:R-:W-:Y:S01]  /*0800*/  @P1 IMAD.IADD R47, R38, 0x1, R47 ;  /* 0x00000001262f1824 */ /* 0x001fe200078e022f */
[----:B------:R-:W-:-:S04]  /*0810*/  ISETP.NE.AND P1, PT, R3, RZ, PT ;  /* 0x000000ff0300720c */ /* 0x000fc80003f25270 */
[----:B------:R0:W-:Y:S01]  /*0820*/  @!P2 STS [R39], R47 ;  /* 0x0000002f2700a388 */ /* 0x0001e20000000800 */
[----:B------:R-:W-:Y:S01]  /*0830*/  BAR.SYNC.DEFER_BLOCKING 0x0 ;  /* 0x0000000000007b1d */ /* 0x000fe20000010000 */
[----:B------:R-:W-:Y:S01]  /*0840*/  ISETP.NE.AND P2, PT, R2, 0x2, PT ;  /* 0x000000020200780c */ /* 0x000fe20003f45270 */
[----:B0-----:R-:W-:-:S05]  /*0850*/  IMAD.IADD R47, R47, 0x1, -R45 ;  /* 0x000000012f2f7824 */ /* 0x001fca00078e0a2d */
[----:B------:R-:W-:Y:S01]  /*0860*/  SEL R47, R47, RZ, P1 ;  /* 0x000000ff2f2f7207 */ /* 0x000fe20000800000 */
[----:B------:R-:W0:Y:S04]  /*0870*/  LDS.128 R4, [UR4] ;  /* 0x00000004ff047984 */ /* 0x000e280008000c00 */
[----:B------:R-:W1:Y:S04]  /*0880*/  LDS.128 R8, [UR4+0x10] ;  /* 0x00001004ff087984 */ /* 0x000e680008000c00 */
[----:B------:R-:W2:Y:S01]  /*0890*/  LDS.128 R12, [UR4+0x20] ;  /* 0x00002004ff0c7984 */ /* 0x000ea20008000c00 */
[----:B0-----:R-:W-:-:S05]  /*08a0*/  IMAD.IADD R3, R4, 0x1, R5 ;  /* 0x0000000104037824 */ /* 0x001fca00078e0205 */
[----:B------:R-:W-:Y:S01]  /*08b0*/  SEL R38, R3, R4, !P2 ;  /* 0x0000000403267207 */ /* 0x000fe20005000000 */
[----:B------:R-:W-:Y:S01]  /*08c0*/  IMAD.IADD R3, R6, 0x1, R3 ;  /* 0x0000000106037824 */ /* 0x000fe200078e0203 */
[----:B------:R-:W-:-:S04]  /*08d0*/  ISETP.NE.AND P2, PT, R2, 0x4, PT ;  /* 0x000000040200780c */ /* 0x000fc80003f45270 */
[----:B------:R-:W-:Y:S01]  /*08e0*/  SEL R38, R3, R38, !P3 ;  /* 0x0000002603267207 */ /* 0x000fe20005800000 */
[----:B------:R-:W-:Y:S01]  /*08f0*/  IMAD.IADD R3, R7, 0x1, R3 ;  /* 0x0000000107037824 */ /* 0x000fe200078e0203 */
[----:B------:R-:W-:-:S04]  /*0900*/  ISETP.NE.AND P3, PT, R2, 0x5, PT ;  /* 0x000000050200780c */ /* 0x000fc80003f65270 */
[C---:B------:R-:W-:Y:S01]  /*0910*/  SEL R38, R3.reuse, R38, !P2 ;  /* 0x0000002603267207 */ /* 0x040fe20005000000 */
[----:B-1----:R-:W-:Y:S01]  /*0920*/  IMAD.IADD R3, R3, 0x1, R8 ;  /* 0x0000000103037824 */ /* 0x002fe200078e0208 */
[----:B------:R-:W-:-:S04]  /*0930*/  ISETP.NE.AND P2, PT, R40, RZ, PT ;  /* 0x000000ff2800720c */ /* 0x000fc80003f45270 */
[----:B------:R-:W-:Y:S01]  /*0940*/  SEL R38, R3, R38, !P3 ;  /* 0x0000002603267207 */ /* 0x000fe20005800000 */
[----:B------:R-:W-:Y:S01]  /*0950*/  IMAD.IADD R3, R9, 0x1, R3 ;  /* 0x0000000109037824 */ /* 0x000fe200078e0203 */
[----:B------:R-:W-:-:S04]  /*0960*/  ISETP.NE.AND P3, PT, R2, 0x8, PT ;  /* 0x000000080200780c */ /* 0x000fc80003f65270 */
[----:B------:R-:W-:Y:S01]  /*0970*/  SEL R38, R3, R38, !P4 ;  /* 0x0000002603267207 */ /* 0x000fe20006000000 */
[----:B------:R-:W-:Y:S01]  /*0980*/  IMAD.IADD R3, R10, 0x1, R3 ;  /* 0x000000010a037824 */ /* 0x000fe200078e0203 */
[----:B------:R-:W-:-:S04]  /*0990*/  ISETP.NE.AND P4, PT, R2, 0x9, PT ;  /* 0x000000090200780c */ /* 0x000fc80003f85270 */
[----:B------:R-:W-:Y:S01]  /*09a0*/  SEL R38, R3, R38, !P5 ;  /* 0x0000002603267207 */ /* 0x000fe20006800000 */
[----:B------:R-:W-:Y:S01]  /*09b0*/  IMAD.IADD R3, R11, 0x1, R3 ;  /* 0x000000010b037824 */ /* 0x000fe200078e0203 */
[----:B------:R-:W-:-:S04]  /*09c0*/  ISETP.NE.AND P5, PT, R2, 0xa, PT ;  /* 0x0000000a0200780c */ /* 0x000fc80003fa5270 */
[C---:B------:R-:W-:Y:S01]  /*09d0*/  SEL R2, R3.reuse, R38, !P3 ;  /* 0x0000002603027207 */ /* 0x040fe20005800000 */
[----:B--2---:R-:W-:Y:S01]  /*09e0*/  IMAD.IADD R3, R3, 0x1, R12 ;  /* 0x0000000103037824 */ /* 0x004fe200078e020c */
[----:B------:R-:W0:Y:S04]  /*09f0*/  @!P2 LDC.64 R38, c[0x0][0x3a0] ;  /* 0x0000e800ff26ab82 */ /* 0x000e280000000a00 */
[----:B------:R-:W-:Y:S01]  /*0a00*/  SEL R2, R3, R2, !P4 ;  /* 0x0000000203027207 */ /* 0x000fe20006000000 */
[----:B------:R-:W-:-:S05]  /*0a10*/  IMAD.IADD R3, R13, 0x1, R3 ;  /* 0x000000010d037824 */ /* 0x000fca00078e0203 */
[----:B------:R-:W-:Y:S01]  /*0a20*/  SEL R2, R3, R2, !P5 ;  /* 0x0000000203027207 */ /* 0x000fe20006800000 */
[----:B------:R-:W-:-:S05]  /*0a30*/  IMAD.IADD R3, R14, 0x1, R3 ;  /* 0x000000010e037824 */ /* 0x000fca00078e0203 */
[----:B------:R-:W-:Y:S01]  /*0a40*/  SEL R45, R3, R2, !P6 ;  /* 0x00000002032d7207 */ /* 0x000fe20007000000 */
[----:B------:R-:W-:Y:S02]  /*0a50*/  IMAD.IADD R3, R15, 0x1, R3 ;  /* 0x000000010f037824 */ /* 0x000fe400078e0203 */
[----:B------:R-:W-:-:S03]  /*0a60*/  @!P2 IMAD.MOV.U32 R2, RZ, RZ, 0x65 ;  /* 0x00000065ff02a424 */ /* 0x000fc600078e00ff */
[----:B------:R-:W-:Y:S02]  /*0a70*/  ISETP.GT.AND P1, PT, R3, 0x180, PT ;  /* 0x000001800300780c */ /* 0x000fe40003f24270 */
[----:B0-----:R0:W-:Y:S01]  /*0a80*/  @!P2 ST.E.64.STRONG.GPU desc[UR6][R38.64+0x100], R2 ;  /* 0x000100022600a985 */ /* 0x0011e2000c10fb06 */
[----:B------:R-:W-:-:S04]  /*0a90*/  ISETP.GE.U32.AND P2, PT, R40, 0x20, PT ;  /* 0x000000202800780c */ /* 0x000fc80003f46070 */
[----:B------:R-:W-:-:S05]  /*0aa0*/  SEL R45, R45, RZ, P2 ;  /* 0x000000ff2d2d7207 */ /* 0x000fca0001000000 */
[----:B------:R-:W-:Y:S01]  /*0ab0*/  IMAD.IADD R47, R45, 0x1, R47 ;  /* 0x000000012d2f7824 */ /* 0x000fe200078e022f */
[----:B0-----:R-:W-:-:S03]  /*0ac0*/  SEL R2, RZ, 0x1, !P0 ;  /* 0x00000001ff027807 */ /* 0x001fc60004000000 */
[--C-:B------:R-:W-:Y:S02]  /*0ad0*/  IMAD.IADD R45, R52, 0x1, R47.reuse ;  /* 0x00000001342d7824 */ /* 0x100fe400078e022f */
[--C-:B------:R-:W-:Y:S02]  /*0ae0*/  IMAD.IADD R46, R46, 0x1, R47.reuse ;  /* 0x000000012e2e7824 */ /* 0x100fe400078e022f */
[--C-:B------:R-:W-:Y:S02]  /*0af0*/  IMAD.IADD R50, R50, 0x1, R47.reuse ;  /* 0x0000000132327824 */ /* 0x100fe400078e022f */
[--C-:B------:R-:W-:Y:S02]  /*0b00*/  IMAD.IADD R48, R48, 0x1, R47.reuse ;  /* 0x0000000130307824 */ /* 0x100fe400078e022f */
[--C-:B------:R-:W-:Y:S02]  /*0b10*/  IMAD.IADD R0, R0, 0x1, R47.reuse ;  /* 0x0000000100007824 */ /* 0x100fe400078e022f */
[----:B------:R-:W-:-:S02]  /*0b20*/  IMAD.IADD R41, R41, 0x1, R47 ;  /* 0x0000000129297824 */ /* 0x000fc400078e022f */
[--C-:B------:R-:W-:Y:S02]  /*0b30*/  IMAD.IADD R42, R42, 0x1, R47.reuse ;  /* 0x000000012a2a7824 */ /* 0x100fe400078e022f */
[--C-:B------:R-:W-:Y:S02]  /*0b40*/  IMAD.IADD R43, R43, 0x1, R47.reuse ;  /* 0x000000012b2b7824 */ /* 0x100fe400078e022f */
[--C-:B------:R-:W-:Y:S02]  /*0b50*/  IMAD.IADD R44, R44, 0x1, R47.reuse ;  /* 0x000000012c2c7824 */ /* 0x100fe400078e022f */
[----:B------:R-:W-:Y:S01]  /*0b60*/  IMAD.IADD R2, R2, 0x1, R47 ;  /* 0x0000000102027824 */ /* 0x000fe200078e022f */
[----:B------:R-:W-:Y:S06]  /*0b70*/  @P1 BRA `(.L_x_2) ;  /* 0x0000000800b41947 */ /* 0x000fec0003800000 */
[----:B------:R-:W-:Y:S04]  /*0b80*/  BSSY.RECONVERGENT B0, `(.L_x_3) ;  /* 0x000000d000007945 */ /* 0x000fe80003800200 */
[----:B------:R-:W-:Y:S05]  /*0b90*/  @!P0 BRA `(.L_x_4) ;  /* 0x00000000002c8947 */ /* 0x000fea0003800000 */
[----:B------:R-:W-:Y:S01]  /*0ba0*/  UISETP.NE.AND UP0, UPT, UR8, URZ, UPT ;  /* 0x000000ff0800728c */ /* 0x000fe2000bf05270 */
[----:B------:R-:W-:Y:S01]  /*0bb0*/  CS2R R4, SRZ ;  /* 0x0000000000047805 */ /* 0x000fe2000001ff00 */
[----:B------:R-:W0:Y:S07]  /*0bc0*/  LDCU.64 UR4, c[0x0][0x390] ;  /* 0x00007200ff0477ac */ /* 0x000e2e0008000a00 */
[----:B------:R-:W-:Y:S05]  /*0bd0*/  BRA.U UP0, `(.L_x_5) ;  /* 0x0000000100087547 */ /* 0x000fea000b800000 */
[----:B------:R-:W1:Y:S02]  /*0be0*/  LDC.64 R4, c[0x0][0x3d0] ;  /* 0x0000f400ff047b82 */ /* 0x000e640000000a00 */
[----:B-1----:R-:W5:Y:S02]  /*0bf0*/  LDG.E.64 R4, desc[UR6][R4.64] ;  /* 0x0000000604047981 */ /* 0x002f64000c1e1b00 */
.L_x_5:
[----:B-----5:R-:W-:-:S04]  /*0c00*/  IADD3 R3, P0, PT, R47, R4, RZ ;  /* 0x000000042f037210 */ /* 0x020fc80007f1e0ff */
[----:B------:R-:W-:Y:S02]  /*0c10*/  LEA.HI.X.SX32 R6, R47, R5, 0x1, P0 ;  /* 0x000000052f067211 */ /* 0x000fe400000f0eff */
[----:B0-----:R-:W-:-:S04]  /*0c20*/  LEA R4, P0, R3, UR4, 0x3 ;  /* 0x0000000403047c11 */ /* 0x001fc8000f8018ff */
[----:B------:R-:W-:-:S05]  /*0c30*/  LEA.HI.X R5, R3, UR5, R6, 0x3, P0 ;  /* 0x0000000503057c11 */ /* 0x000fca00080f1c06 */
[----:B------:R0:W-:Y:S04]  /*0c40*/  STG.E.64 desc[UR6][R4.64], R34 ;  /* 0x0000002204007986 */ /* 0x0001e8000c101b06 */
.L_x_4:
[----:B------:R-:W-:Y:S05]  /*0c50*/  BSYNC.RECONVERGENT B0 ;  /* 0x0000000000007941 */ /* 0x000fea0003800200 */
.L_x_3:
[----:B------:R-:W-:Y:S01]  /*0c60*/  ISETP.NE.U32.AND P0, PT, R36, RZ, PT ;  /* 0x000000ff2400720c */ /* 0x000fe20003f05070 */
[----:B------:R-:W-:Y:S03]  /*0c70*/  BSSY.RECONVERGENT B0, `(.L_x_6) ;  /* 0x000000e000007945 */ /* 0x000fe60003800200 */
[----:B------:R-:W-:-:S13]  /*0c80*/  ISETP.NE.AND.EX P0, PT, R37, RZ, PT, P0 ;  /* 0x000000ff2500720c */ /* 0x000fda0003f05300 */
[----:B------:R-:W-:Y:S05]  /*0c90*/  @!P0 BRA `(.L_x_7) ;  /* 0x00000000002c8947 */ /* 0x000fea0003800000 */
[----:B------:R-:W-:Y:S01]  /*0ca0*/  UISETP.NE.AND UP0, UPT, UR8, URZ, UPT ;  /* 0x000000ff0800728c */ /* 0x000fe2000bf05270 */
[----:B0-----:R-:W-:Y:S01]  /*0cb0*/  CS2R R4, SRZ ;  /* 0x0000000000047805 */ /* 0x001fe2000001ff00 */
[----:B------:R-:W0:Y:S07]  /*0cc0*/  LDCU.64 UR4, c[0x0][0x390] ;  /* 0x00007200ff0477ac */ /* 0x000e2e0008000a00 */
[----:B------:R-:W-:Y:S05]  /*0cd0*/  BRA.U UP0, `(.L_x_8) ;  /* 0x0000000100087547 */ /* 0x000fea000b800000 */
[----:B------:R-:W1:Y:S02]  /*0ce0*/  LDC.64 R4, c[0x0][0x3d0] ;  /* 0x0000f400ff047b82 */ /* 0x000e640000000a00 */
[----:B-1----:R-:W5:Y:S02]  /*0cf0*/  LDG.E.64 R4, desc[UR6][R4.64] ;  /* 0x0000000604047981 */ /* 0x002f64000c1e1b00 */
.L_x_8:
[----:B-----5:R-:W-:-:S04]  /*0d00*/  IADD3 R3, P0, PT, R2, R4, RZ ;  /* 0x0000000402037210 */ /* 0x020fc80007f1e0ff */
[----:B------:R-:W-:Y:S02]  /*0d10*/  LEA.HI.X.SX32 R4, R2, R5, 0x1, P0 ;  /* 0x0000000502047211 */ /* 0x000fe400000f0eff */
[----:B0-----:R-:W-:-:S04]  /*0d20*/  LEA R2, P0, R3, UR4, 0x3 ;  /* 0x0000000403027c11 */ /* 0x001fc8000f8018ff */
[----:B------:R-:W-:-:S05]  /*0d30*/  LEA.HI.X R3, R3, UR5, R4, 0x3, P0 ;  /* 0x0000000503037c11 */ /* 0x000fca00080f1c04 */
[----:B------:R1:W-:Y:S04]  /*0d40*/  STG.E.64 desc[UR6][R2.64], R36 ;  /* 0x0000002402007986 */ /* 0x0003e8000c101b06 */
.L_x_7:
[----:B------:R-:W-:Y:S05]  /*0d50*/  BSYNC.RECONVERGENT B0 ;  /* 0x0000000000007941 */ /* 0x000fea0003800200 */
.L_x_6:
[----:B------:R-:W-:Y:S01]  /*0d60*/  ISETP.NE.U32.AND P0, PT, R32, RZ, PT ;  /* 0x000000ff2000720c */ /* 0x000fe20003f05070 */
[----:B------:R-:W-:Y:S03]  /*0d70*/  BSSY.RECONVERGENT B0, `(.L_x_9) ;  /* 0x000000e000007945 */ /* 0x000fe60003800200 */
[----:B------:R-:W-:-:S13]  /*0d80*/  ISETP.NE.AND.EX P0, PT, R33, RZ, PT, P0 ;  /* 0x000000ff2100720c */ /* 0x000fda0003f05300 */
[----:B------:R-:W-:Y:S05]  /*0d90*/  @!P0 BRA `(.L_x_10) ;  /* 0x00000000002c8947 */ /* 0x000fea0003800000 */
[----:B------:R-:W-:Y:S01]  /*0da0*/  UISETP.NE.AND UP0, UPT, UR8, URZ, UPT ;  /* 0x000000ff0800728c */ /* 0x000fe2000bf05270 */
[----:B-1----:R-:W-:Y:S01]  /*0db0*/  CS2R R2, SRZ ;  /* 0x0000000000027805 */ /* 0x002fe2000001ff00 */
[----:B------:R-:W1:Y:S07]  /*0dc0*/  LDCU.64 UR4, c[0x0][0x390] ;  /* 0x00007200ff0477ac */ /* 0x000e6e0008000a00 */
[----:B------:R-:W-:Y:S05]  /*0dd0*/  BRA.U UP0, `(.L_x_11) ;  /* 0x0000000100087547 */ /* 0x000fea000b800000 */
[----:B------:R-:W2:Y:S02]  /*0de0*/  LDC.64 R2, c[0x0][0x3d0] ;  /* 0x0000f400ff027b82 */ /* 0x000ea40000000a00 */
[----:B--2---:R-:W5:Y:S02]  /*0df0*/  LDG.E.64 R2, desc[UR6][R2.64] ;  /* 0x0000000602027981 */ /* 0x004f64000c1e1b00 */
.L_x_11:
[----:B0----5:R-:W-:-:S04]  /*0e00*/  IADD3 R4, P0, PT, R45, R2, RZ ;  /* 0x000000022d047210 */ /* 0x021fc80007f1e0ff */
[----:B------:R-:W-:Y:S02]  /*0e10*/  LEA.HI.X.SX32 R3, R45, R3, 0x1, P0 ;  /* 0x000000032d037211 */ /* 0x000fe400000f0eff */
[----:B-1----:R-:W-:-:S04]  /*0e20*/  LEA R2, P0, R4, UR4, 0x3 ;  /* 0x0000000404027c11 */ /* 0x002fc8000f8018ff */
[----:B------:R-:W-:-:S05]  /*0e30*/  LEA.HI.X R3, R4, UR5, R3, 0x3, P0 ;  /* 0x0000000504037c11 */ /* 0x000fca00080f1c03 */
[----:B------:R2:W-:Y:S04]  /*0e40*/  STG.E.64 desc[UR6][R2.64], R32 ;  /* 0x0000002002007986 */ /* 0x0005e8000c101b06 */
.L_x_10:
[----:B------:R-:W-:Y:S05]  /*0e50*/  BSYNC.RECONVERGENT B0 ;  /* 0x0000000000007941 */ /* 0x000fea0003800200 */
.L_x_9:
[----:B------:R-:W-:Y:S01]  /*0e60*/  ISETP.NE.U32.AND P0, PT, R30, RZ, PT ;  /* 0x000000ff1e00720c */ /* 0x000fe20003f05070 */
[----:B------:R-:W-:Y:S03]  /*0e70*/  BSSY.RECONVERGENT B0, `(.L_x_12) ;  /* 0x000000e000007945 */ /* 0x000fe60003800200 */
[----:B------:R-:W-:-:S13]  /*0e80*/  ISETP.NE.AND.EX P0, PT, R31, RZ, PT, P0 ;  /* 0x000000ff1f00720c */ /* 0x000fda0003f05300 */
[----:B------:R-:W-:Y:S05]  /*0e90*/  @!P0 BRA `(.L_x_13) ;  /* 0x00000000002c8947 */ /* 0x000fea0003800000 */
[----:B------:R-:W-:Y:S01]  /*0ea0*/  UISETP.NE.AND UP0, UPT, UR8, URZ, UPT ;  /* 0x000000ff0800728c */ /* 0x000fe2000bf05270 */
[----:B-12---:R-:W-:Y:S01]  /*0eb0*/  CS2R R2, SRZ ;  /* 0x0000000000027805 */ /* 0x006fe2000001ff00 */
[----:B------:R-:W1:Y:S07]  /*0ec0*/  LDCU.64 UR4, c[0x0][0x390] ;  /* 0x00007200ff0477ac */ /* 0x000e6e0008000a00 */
[----:B------:R-:W-:Y:S05]  /*0ed0*/  BRA.U UP0, `(.L_x_14) ;  /* 0x0000000100087547 */ /* 0x000fea000b800000 */
[----:B------:R-:W2:Y:S02]  /*0ee0*/  LDC.64 R2, c[0x0][0x3d0] ;  /* 0x0000f400ff027b82 */ /* 0x000ea40000000a00 */
[----:B--2---:R-:W5:Y:S02]  /*0ef0*/  LDG.E.64 R2, desc[UR6][R2.64] ;  /* 0x0000000602027981 */ /* 0x004f64000c1e1b00 */
.L_x_14:
[----:B0----5:R-:W-:-:S04]  /*0f00*/  IADD3 R4, P0, PT, R46, R2, RZ ;  /* 0x000000022e047210 */ /* 0x021fc80007f1e0ff */
[----:B------:R-:W-:Y:S02]  /*0f10*/  LEA.HI.X.SX32 R3, R46, R3, 0x1, P0 ;  /* 0x000000032e037211 */ /* 0x000fe400000f0eff */
[----:B-1----:R-:W-:-:S04]  /*0f20*/  LEA R2, P0, R4, UR4, 0x3 ;  /* 0x0000000404027c11 */ /* 0x002fc8000f8018ff */
[----:B------:R-:W-:-:S05]  /*0f30*/  LEA.HI.X R3, R4, UR5, R3, 0x3, P0 ;  /* 0x0000000504037c11 */ /* 0x000fca00080f1c03 */
[----:B------:R3:W-:Y:S04]  /*0f40*/  STG.E.64 desc[UR6][R2.64], R30 ;  /* 0x0000001e02007986 */ /* 0x0007e8000c101b06 */
.L_x_13:
[----:B------:R-:W-:Y:S05]  /*0f50*/  BSYNC.RECONVERGENT B0 ;  /* 0x0000000000007941 */ /* 0x000fea0003800200 */
.L_x_12:
[----:B------:R-:W-:Y:S01]  /*0f60*/  ISETP.NE.U32.AND P0, PT, R28, RZ, PT ;  /* 0x000000ff1c00720c */ /* 0x000fe20003f05070 */
[----:B------:R-:W-:Y:S03]  /*0f70*/  BSSY.RECONVERGENT B0, `(.L_x_15) ;  /* 0x000000e000007945 */ /* 0x000fe60003800200 */
[----:B------:R-:W-:-:S13]  /*0f80*/  ISETP.NE.AND.EX P0, PT, R29, RZ, PT, P0 ;  /* 0x000000ff1d00720c */ /* 0x000fda0003f05300 */
[----:B------:R-:W-:Y:S05]  /*0f90*/  @!P0 BRA `(.L_x_16) ;  /* 0x00000000002c8947 */ /* 0x000fea0003800000 */
[----:B------:R-:W-:Y:S01]  /*0fa0*/  UISETP.NE.AND UP0, UPT, UR8, URZ, UPT ;  /* 0x000000ff0800728c */ /* 0x000fe2000bf05270 */
[----:B-123--:R-:W-:Y:S01]  /*0fb0*/  CS2R R2, SRZ ;  /* 0x0000000000027805 */ /* 0x00efe2000001ff00 */
[----:B------:R-:W1:Y:S07]  /*0fc0*/  LDCU.64 UR4, c[0x0][0x390] ;  /* 0x00007200ff0477ac */ /* 0x000e6e0008000a00 */
[----:B------:R-:W-:Y:S05]  /*0fd0*/  BRA.U UP0, `(.L_x_17) ;  /* 0x0000000100087547 */ /* 0x000fea000b800000 */
[----:B------:R-:W2:Y:S02]  /*0fe0*/  LDC.64 R2, c[0x0][0x3d0] ;  /* 0x0000f400ff027b82 */ /* 0x000ea40000000a00 */
[----:B--2---:R-:W5:Y:S02]  /*0ff0*/  LDG.E.64 R2, desc[UR6][R2.64] ;  /* 0x0000000602027981 */ /* 0x004f64000c1e1b00 */
.L_x_17:
[----:B0----5:R-:W-:-:S04]  /*1000*/  IADD3 R4, P0, PT, R50, R2, RZ ;  /* 0x0000000232047210 */ /* 0x021fc80007f1e0ff */
[----:B------:R-:W-:Y:S02]  /*1010*/  LEA.HI.X.SX32 R3, R50, R3, 0x1, P0 ;  /* 0x0000000332037211 */ /* 0x000fe400000f0eff */
[----:B-1----:R-:W-:-:S04]  /*1020*/  LEA R2, P0, R4, UR4, 0x3 ;  /* 0x0000000404027c11 */ /* 0x002fc8000f8018ff */
[----:B------:R-:W-:-:S05]  /*1030*/  LEA.HI.X R3, R4, UR5, R3, 0x3, P0 ;  /* 0x0000000504037c11 */ /* 0x000fca00080f1c03 */
[----:B------:R4:W-:Y:S04]  /*1040*/  STG.E.64 desc[UR6][R2.64], R28 ;  /* 0x0000001c02007986 */ /* 0x0009e8000c101b06 */
.L_x_16:
[----:B------:R-:W-:Y:S05]  /*1050*/  BSYNC.RECONVERGENT B0 ;  /* 0x0000000000007941 */ /* 0x000fea0003800200 */
.L_x_15:
[----:B------:R-:W-:Y:S01]  /*1060*/  ISETP.NE.U32.AND P0, PT, R26, RZ, PT ;  /* 0x000000ff1a00720c */ /* 0x000fe20003f05070 */
[----:B------:R-:W-:Y:S03]  /*1070*/  BSSY.RECONVERGENT B0, `(.L_x_18) ;  /* 0x000000e000007945 */ /* 0x000fe60003800200 */
[----:B------:R-:W-:-:S13]  /*1080*/  ISETP.NE.AND.EX P0, PT, R27, RZ, PT, P0 ;  /* 0x000000ff1b00720c */ /* 0x000fda0003f05300 */
[----:B------:R-:W-:Y:S05]  /*1090*/  @!P0 BRA `(.L_x_19) ;  /* 0x00000000002c8947 */ /* 0x000fea0003800000 */
[----:B------:R-:W-:Y:S01]  /*10a0*/  UISETP.NE.AND UP0, UPT, UR8, URZ, UPT ;  /* 0x000000ff0800728c */ /* 0x000fe2000bf05270 */
[----:B-1234-:R-:W-:Y:S01]  /*10b0*/  CS2R R2, SRZ ;  /* 0x0000000000027805 */ /* 0x01efe2000001ff00 */
[----:B------:R-:W1:Y:S07]  /*10c0*/  LDCU.64 UR4, c[0x0][0x390] ;  /* 0x00007200ff0477ac */ /* 0x000e6e0008000a00 */
[----:B------:R-:W-:Y:S05]  /*10d0*/  BRA.U UP0, `(.L_x_20) ;  /* 0x0000000100087547 */ /* 0x000fea000b800000 */
[----:B------:R-:W2:Y:S02]  /*10e0*/  LDC.64 R2, c[0x0][0x3d0] ;  /* 0x0000f400ff027b82 */ /* 0x000ea40000000a00 */
[----:B--2---:R-:W5:Y:S02]  /*10f0*/  LDG.E.64 R2, desc[UR6][R2.64] ;  /* 0x0000000602027981 */ /* 0x004f64000c1e1b00 */
.L_x_20:
[----:B0----5:R-:W-:-:S04]  /*1100*/  IADD3 R4, P0, PT, R48, R2, RZ ;  /* 0x0000000230047210 */ /* 0x021fc80007f1e0ff */
[----:B------:R-:W-:Y:S02]  /*1110*/  LEA.HI.X.SX32 R3, R48, R3, 0x1, P0 ;  /* 0x0000000330037211 */ /* 0x000fe400000f0eff */
[----:B-1----:R-:W-:-:S04]  /*1120*/  LEA R2, P0, R4, UR4, 0x3 ;  /* 0x0000000404027c11 */ /* 0x002fc8000f8018ff */
[----:B------:R-:W-:-:S05]  /*1130*/  LEA.HI.X R3, R4, UR5, R3, 0x3, P0 ;  /* 0x0000000504037c11 */ /* 0x000fca00080f1c03 */
[----:B------:R0:W-:Y:S04]  /*1140*/  STG.E.64 desc[UR6][R2.64], R26 ;  /* 0x0000001a02007986 */ /* 0x0001e8000c101b06 */
.L_x_19:
[----:B------:R-:W-:Y:S05]  /*1150*/  BSYNC.RECONVERGENT B0 ;  /* 0x0000000000007941 */ /* 0x000fea0003800200 */
.L_x_18:
[----:B------:R-:W-:Y:S01]  /*1160*/  ISETP.NE.U32.AND P0, PT, R24, RZ, PT ;  /* 0x000000ff1800720c */ /* 0x000fe20003f05070 */
[----:B------:R-:W-:Y:S03]  /*1170*/  BSSY.RECONVERGENT B0, `(.L_x_21) ;  /* 0x000000e000007945 */ /* 0x000fe60003800200 */
[----:B------:R-:W-:-:S13]  /*1180*/  ISETP.NE.AND.EX P0, PT, R25, RZ, PT, P0 ;  /* 0x000000ff1900720c */ /* 0x000fda0003f05300 */
[----:B------:R-:W-:Y:S05]  /*1190*/  @!P0 BRA `(.L_x_22) ;  /* 0x00000000002c8947 */ /* 0x000fea0003800000 */
[----:B------:R-:W-:Y:S01]  /*11a0*/  UISETP.NE.AND UP0, UPT, UR8, URZ, UPT ;  /* 0x000000ff0800728c */ /* 0x000fe2000bf05270 */
[----:B01234-:R-:W-:Y:S01]  /*11b0*/  CS2R R2, SRZ ;  /* 0x0000000000027805 */ /* 0x01ffe2000001ff00 */
[----:B------:R-:W0:Y:S07]  /*11c0*/  LDCU.64 UR4, c[0x0][0x390] ;  /* 0x00007200ff0477ac */ /* 0x000e2e0008000a00 */
[----:B------:R-:W-:Y:S05]  /*11d0*/  BRA.U UP0, `(.L_x_23) ;  /* 0x0000000100087547 */ /* 0x000fea000b800000 */
[----:B------:R-:W1:Y:S02]  /*11e0*/  LDC.64 R2, c[0x0][0x3d0] ;  /* 0x0000f400ff027b82 */ /* 0x000e640000000a00 */
[----:B-1----:R-:W5:Y:S02]  /*11f0*/  LDG.E.64 R2, desc[UR6][R2.64] ;  /* 0x0000000602027981 */ /* 0x002f64000c1e1b00 */
.L_x_23:
[----:B-----5:R-:W-:-:S04]  /*1200*/  IADD3 R4, P0, PT, R0, R2, RZ ;  /* 0x0000000200047210 */ /* 0x020fc80007f1e0ff */
[----:B------:R-:W-:Y:S02]  /*1210*/  LEA.HI.X.SX32 R3, R0, R3, 0x1, P0 ;  /* 0x0000000300037211 */ /* 0x000fe400000f0eff */
[----:B0-----:R-:W-:-:S04]  /*1220*/  LEA R2, P0, R4, UR4, 0x3 ;  /* 0x0000000404027c11 */ /* 0x001fc8000f8018ff */
[----:B------:R-:W-:-:S05]  /*1230*/  LEA.HI.X R3, R4, UR5, R3, 0x3, P0 ;  /* 0x0000000504037c11 */ /* 0x000fca00080f1c03 */
[----:B------:R0:W-:Y:S04]  /*1240*/  STG.E.64 desc[UR6][R2.64], R24 ;  /* 0x0000001802007986 */ /* 0x0001e8000c101b06 */
.L_x_22:
[----:B------:R-:W-:Y:S05]  /*1250*/  BSYNC.RECONVERGENT B0 ;  /* 0x0000000000007941 */ /* 0x000fea0003800200 */
.L_x_21:
        /* <DEDUP_REMOVED lines=10> */
.L_x_26:
[----:B-----5:R-:W-:-:S04]  /*1300*/  IADD3 R0, P0, PT, R41, R2, RZ ;  /* 0x0000000229007210 */ /* 0x020fc80007f1e0ff */
[----:B------:R-:W-:Y:S02]  /*1310*/  LEA.HI.X.SX32 R3, R41, R3, 0x1, P0 ;  /* 0x0000000329037211 */ /* 0x000fe400000f0eff */
[----:B0-----:R-:W-:-:S04]  /*1320*/  LEA R2, P0, R0, UR4, 0x3 ;  /* 0x0000000400027c11 */ /* 0x001fc8000f8018ff */
[----:B------:R-:W-:-:S05]  /*1330*/  LEA.HI.X R3, R0, UR5, R3, 0x3, P0 ;  /* 0x0000000500037c11 */ /* 0x000fca00080f1c03 */
[----:B------:R0:W-:Y:S04]  /*1340*/  STG.E.64 desc[UR6][R2.64], R22 ;  /* 0x0000001602007986 */ /* 0x0001e8000c101b06 */
.L_x_25:
[----:B------:R-:W-:Y:S05]  /*1350*/  BSYNC.RECONVERGENT B0 ;  /* 0x0000000000007941 */ /* 0x000fea0003800200 */
.L_x_24:
        /* <DEDUP_REMOVED lines=10> */
.L_x_29:
[----:B-----5:R-:W-:-:S04]  /*1400*/  IADD3 R0, P0, PT, R42, R2, RZ ;  /* 0x000000022a007210 */ /* 0x020fc80007f1e0ff */
[----:B------:R-:W-:Y:S02]  /*1410*/  LEA.HI.X.SX32 R3, R42, R3, 0x1, P0 ;  /* 0x000000032a037211 */ /* 0x000fe400000f0eff */
[----:B0-----:R-:W-:-:S04]  /*1420*/  LEA R2, P0, R0, UR4, 0x3 ;  /* 0x0000000400027c11 */ /* 0x001fc8000f8018ff */
[----:B------:R-:W-:-:S05]  /*1430*/  LEA.HI.X R3, R0, UR5, R3, 0x3, P0 ;  /* 0x0000000500037c11 */ /* 0x000fca00080f1c03 */
[----:B------:R0:W-:Y:S04]  /*1440*/  STG.E.64 desc[UR6][R2.64], R20 ;  /* 0x0000001402007986 */ /* 0x0001e8000c101b06 */
.L_x_28:
[----:B------:R-:W-:Y:S05]  /*1450*/  BSYNC.RECONVERGENT B0 ;  /* 0x0000000000007941 */ /* 0x000fea0003800200 */
.L_x_27:
        /* <DEDUP_REMOVED lines=10> */
.L_x_32:
[----:B-----5:R-:W-:-:S04]  /*1500*/  IADD3 R0, P0, PT, R43, R2, RZ ;  /* 0x000000022b007210 */ /* 0x020fc80007f1e0ff */
[----:B------:R-:W-:Y:S02]  /*1510*/  LEA.HI.X.SX32 R3, R43, R3, 0x1, P0 ;  /* 0x000000032b037211 */ /* 0x000fe400000f0eff */
[----:B0-----:R-:W-:-:S04]  /*1520*/  LEA R2, P0, R0, UR4, 0x3 ;  /* 0x0000000400027c11 */ /* 0x001fc8000f8018ff */
[----:B------:R-:W-:-:S05]  /*1530*/  LEA.HI.X R3, R0, UR5, R3, 0x3, P0 ;  /* 0x0000000500037c11 */ /* 0x000fca00080f1c03 */
[----:B------:R0:W-:Y:S04]  /*1540*/  STG.E.64 desc[UR6][R2.64], R18 ;  /* 0x0000001202007986 */ /* 0x0001e8000c101b06 */
.L_x_31:
[----:B------:R-:W-:Y:S05]  /*1550*/  BSYNC.RECONVERGENT B0 ;  /* 0x0000000000007941 */ /* 0x000fea0003800200 */
.L_x_30:
[----:B------:R-:W-:-:S04]  /*1560*/  ISETP.NE.U32.AND P0, PT, R16, RZ, PT ;  /* 0x000000ff1000720c */ /* 0x000fc80003f05070 */
[----:B------:R-:W-:-:S13]  /*1570*/  ISETP.NE.AND.EX P0, PT, R17, RZ, PT, P0 ;  /* 0x000000ff1100720c */ /* 0x000fda0003f05300 */
[----:B------:R-:W-:Y:S05]  /*1580*/  @!P0 EXIT ;  /* 0x000000000000894d */ /* 0x000fea0003800000 */
[----:B------:R-:W-:Y:S01]  /*1590*/  UISETP.NE.AND UP0, UPT, UR8, URZ, UPT ;  /* 0x000000ff0800728c */ /* 0x000fe2000bf05270 */
[----:B01234-:R-:W-:-:S08]  /*15a0*/  CS2R R2, SRZ ;  /* 0x0000000000027805 */ /* 0x01ffd0000001ff00 */
[----:B------:R-:W-:Y:S05]  /*15b0*/  BRA.U UP0, `(.L_x_33) ;  /* 0x0000000100087547 */ /* 0x000fea000b800000 */
[----:B------:R-:W0:Y:S02]  /*15c0*/  LDC.64 R2, c[0x0][0x3d0] ;  /* 0x0000f400ff027b82 */ /* 0x000e240000000a00 */
[----:B0-----:R-:W5:Y:S02]  /*15d0*/  LDG.E.64 R2, desc[UR6][R2.64] ;  /* 0x0000000602027981 */ /* 0x001f64000c1e1b00 */
.L_x_33:
[----:B------:R-:W0:Y:S01]  /*15e0*/  LDCU.64 UR4, c[0x0][0x390] ;  /* 0x00007200ff0477ac */ /* 0x000e220008000a00 */
[----:B-----5:R-:W-:-:S04]  /*15f0*/  IADD3 R0, P0, PT, R44, R2, RZ ;  /* 0x000000022c007210 */ /* 0x020fc80007f1e0ff */
[----:B------:R-:W-:Y:S02]  /*1600*/  LEA.HI.X.SX32 R3, R44, R3, 0x1, P0 ;  /* 0x000000032c037211 */ /* 0x000fe400000f0eff */
[----:B0-----:R-:W-:-:S04]  /*1610*/  LEA R2, P0, R0, UR4, 0x3 ;  /* 0x0000000400027c11 */ /* 0x001fc8000f8018ff */
[----:B------:R-:W-:-:S05]  /*1620*/  LEA.HI.X R3, R0, UR5, R3, 0x3, P0 ;  /* 0x0000000500037c11 */ /* 0x000fca00080f1c03 */
[----:B------:R-:W-:Y:S01]  /*1630*/  STG.E.64 desc[UR6][R2.64], R16 ;  /* 0x0000001002007986 */ /* 0x000fe2000c101b06 */
[----:B------:R-:W-:Y:S05]  /*1640*/  EXIT ;  /* 0x000000000000794d */ /* 0x000fea0003800000 */
.L_x_2:
[----:B------:R-:W0:Y:S08]  /*1650*/  S2UR UR5, SR_CgaCtaId ;  /* 0x00000000000579c3 */ /* 0x000e300000008800 */
[----:B------:R-:W-:Y:S01]  /*1660*/  BAR.SYNC.DEFER_BLOCKING 0x0 ;  /* 0x0000000000007b1d */ /* 0x000fe20000010000 */
[----:B------:R-:W-:Y:S02]  /*1670*/  ISETP.NE.U32.AND P1, PT, R34, RZ, PT ;  /* 0x000000ff2200720c */ /* 0x000fe40003f25070 */
[----:B------:R-:W-:-:S02]  /*1680*/  ISETP.NE.U32.AND P0, PT, R36, RZ, PT ;  /* 0x000000ff2400720c */ /* 0x000fc40003f05070 */
[----:B------:R-:W-:Y:S01]  /*1690*/  ISETP.NE.AND.EX P1, PT, R35, RZ, PT, P1 ;  /* 0x000000ff2300720c */ /* 0x000fe20003f25310 */
[----:B------:R-:W-:Y:S01]  /*16a0*/  UMOV UR4, 0x400 ;  /* 0x0000040000047882 */ /* 0x000fe20000000000 */
[----:B------:R-:W-:Y:S02]  /*16b0*/  ISETP.NE.U32.AND P2, PT, R32, RZ, PT ;  /* 0x000000ff2000720c */ /* 0x000fe40003f45070 */
[----:B------:R-:W-:Y:S02]  /*16c0*/  ISETP.NE.AND.EX P0, PT, R37, RZ, PT, P0 ;  /* 0x000000ff2500720c */ /* 0x000fe40003f05300 */
[----:B------:R-:W-:Y:S02]  /*16d0*/  ISETP.NE.U32.AND P4, PT, R30, RZ, PT ;  /* 0x000000ff1e00720c */ /* 0x000fe40003f85070 */
[----:B------:R-:W-:Y:S02]  /*16e0*/  ISETP.NE.AND.EX P3, PT, R33, RZ, PT, P2 ;  /* 0x000000ff2100720c */ /* 0x000fe40003f65320 */
[----:B------:R-:W-:-:S02]  /*16f0*/  ISETP.NE.AND.EX P2, PT, R31, RZ, PT, P4 ;  /* 0x000000ff1f00720c */ /* 0x000fc40003f45340 */
[----:B------:R-:W-:Y:S02]  /*1700*/  ISETP.NE.U32.AND P4, PT, R26, RZ, PT ;  /* 0x000000ff1a00720c */ /* 0x000fe40003f85070 */
[----:B------:R-:W-:Y:S02]  /*1710*/  ISETP.NE.U32.AND P5, PT, R22, RZ, PT ;  /* 0x000000ff1600720c */ /* 0x000fe40003fa5070 */
[----:B------:R-:W-:Y:S01]  /*1720*/  ISETP.NE.U32.AND P6, PT, R20, RZ, PT ;  /* 0x000000ff1400720c */ /* 0x000fe20003fc5070 */
[----:B0-----:R-:W-:Y:S01]  /*1730*/  ULEA UR4, UR5, UR4, 0x18 ;  /* 0x0000000405047291 */ /* 0x001fe2000f8ec0ff */
[----:B------:R-:W-:Y:S02]  /*1740*/  ISETP.NE.AND.EX P5, PT, R23, RZ, PT, P5 ;  /* 0x000000ff1700720c */ /* 0x000fe40003fa5350 */
[----:B------:R-:W-:-:S03]  /*1750*/  ISETP.NE.AND.EX P6, PT, R21, RZ, PT, P6 ;  /* 0x000000ff1500720c */ /* 0x000fc60003fc5360 */
[----:B------:R-:W-:Y:S02]  /*1760*/  @P1 LEA R47, R47, UR4, 0x3 ;  /* 0x000000042f2f1c11 */ /* 0x000fe4000f8e18ff */
[----:B------:R-:W-:Y:S02]  /*1770*/  @P0 LEA R39, R2, UR4, 0x3 ;  /* 0x0000000402270c11 */ /* 0x000fe4000f8e18ff */
[----:B------:R-:W-:Y:S01]  /*1780*/  @P3 LEA R45, R45, UR4, 0x3 ;  /* 0x000000042d2d3c11 */ /* 0x000fe2000f8e18ff */
[----:B------:R-:W-:Y:S01]  /*1790*/  @P1 STS.64 [R47], R34 ;  /* 0x000000222f001388 */ /* 0x000fe20000000a00 */
[----:B------:R-:W-:Y:S02]  /*17a0*/  ISETP.NE.U32.AND P1, PT, R28, RZ, PT ;  /* 0x000000ff1c00720c */ /* 0x000fe40003f25070 */
[----:B------:R-:W-:Y:S01]  /*17b0*/  @P2 LEA R49, R46, UR4, 0x3 ;  /* 0x000000042e312c11 */ /* 0x000fe2000f8e18ff */
[----:B------:R-:W-:Y:S01]  /*17c0*/  @P0 STS.64 [R39], R36 ;  /* 0x0000002427000388 */ /* 0x000fe20000000a00 */
[----:B------:R-:W-:-:S02]  /*17d0*/  ISETP.NE.AND.EX P0, PT, R29, RZ, PT, P1 ;  /* 0x000000ff1d00720c */ /* 0x000fc40003f05310 */
[----:B------:R-:W-:Y:S01]  /*17e0*/  ISETP.NE.AND.EX P1, PT, R27, RZ, PT, P4 ;  /* 0x000000ff1b00720c */ /* 0x000fe20003f25340 */
[----:B------:R0:W-:Y:S01]  /*17f0*/  @P3 STS.64 [R45], R32 ;  /* 0x000000202d003388 */ /* 0x0001e20000000a00 */
[----:B------:R-:W-:Y:S02]  /*1800*/  ISETP.NE.U32.AND P4, PT, R24, RZ, PT ;  /* 0x000000ff1800720c */ /* 0x000fe40003f85070 */
[----:B------:R-:W-:Y:S01]  /*1810*/  ISETP.NE.U32.AND P3, PT, R16, RZ, PT ;  /* 0x000000ff1000720c */ /* 0x000fe20003f65070 */
[----:B------:R1:W-:Y:S01]  /*1820*/  @P2 STS.64 [R49], R30 ;  /* 0x0000001e31002388 */ /* 0x0003e20000000a00 */
[----:B------:R-:W-:Y:S02]  /*1830*/  ISETP.NE.U32.AND P2, PT, R18, RZ, PT ;  /* 0x000000ff1200720c */ /* 0x000fe40003f45070 */
[----:B------:R-:W-:Y:S02]  /*1840*/  ISETP.NE.AND.EX P4, PT, R25, RZ, PT, P4 ;  /* 0x000000ff1900720c */ /* 0x000fe40003f85340 */
[----:B------:R-:W-:-:S02]  /*1850*/  ISETP.NE.AND.EX P2, PT, R19, RZ, PT, P2 ;  /* 0x000000ff1300720c */ /* 0x000fc40003f45320 */
[----:B------:R-:W-:Y:S02]  /*1860*/  ISETP.NE.AND.EX P3, PT, R17, RZ, PT, P3 ;  /* 0x000000ff1100720c */ /* 0x000fe40003f65330 */
[----:B0-----:R-:W-:Y:S02]  /*1870*/  @P1 LEA R33, R48, UR4, 0x3 ;  /* 0x0000000430211c11 */ /* 0x001fe4000f8e18ff */
[----:B------:R-:W-:Y:S02]  /*1880*/  @P5 LEA R41, R41, UR4, 0x3 ;  /* 0x0000000429295c11 */ /* 0x000fe4000f8e18ff */
[----:B-1----:R-:W-:Y:S02]  /*1890*/  @P0 LEA R31, R50, UR4, 0x3 ;  /* 0x00000004321f0c11 */ /* 0x002fe4000f8e18ff */
[----:B------:R-:W-:Y:S02]  /*18a0*/  @P6 LEA R37, R42, UR4, 0x3 ;  /* 0x000000042a256c11 */ /* 0x000fe4000f8e18ff */
[----:B------:R-:W-:Y:S01]  /*18b0*/  @P4 LEA R35, R0, UR4, 0x3 ;  /* 0x0000000400234c11 */ /* 0x000fe2000f8e18ff */
[----:B------:R0:W-:Y:S01]  /*18c0*/  @P0 STS.64 [R31], R28 ;  /* 0x0000001c1f000388 */ /* 0x0001e20000000a00 */
[----:B------:R-:W-:-:S02]  /*18d0*/  @P2 LEA R43, R43, UR4, 0x3 ;  /* 0x000000042b2b2c11 */ /* 0x000fc4000f8e18ff */
[----:B------:R-:W-:Y:S01]  /*18e0*/  @P3 LEA R39, R44, UR4, 0x3 ;  /* 0x000000042c273c11 */ /* 0x000fe2000f8e18ff */
[----:B------:R0:W-:Y:S01]  /*18f0*/  @P1 STS.64 [R33], R26 ;  /* 0x0000001a21001388 */ /* 0x0001e20000000a00 */
[----:B------:R-:W-:-:S03]  /*1900*/  ISETP.GE.U32.AND P0, PT, R40, R3, PT ;  /* 0x000000032800720c */ /* 0x000fc60003f06070 */
[----:B------:R0:W-:Y:S04]  /*1910*/  @P4 STS.64 [R35], R24 ;  /* 0x0000001823004388 */ /* 0x0001e80000000a00 */
[----:B------:R0:W-:Y:S04]  /*1920*/  @P5 STS.64 [R41], R22 ;  /* 0x0000001629005388 */ /* 0x0001e80000000a00 */
[----:B------:R0:W-:Y:S04]  /*1930*/  @P6 STS.64 [R37], R20 ;  /* 0x0000001425006388 */ /* 0x0001e80000000a00 */
[----:B------:R0:W-:Y:S04]  /*1940*/  @P2 STS.64 [R43], R18 ;  /* 0x000000122b002388 */ /* 0x0001e80000000a00 */
[----:B------:R0:W-:Y:S01]  /*1950*/  @P3 STS.64 [R39], R16 ;  /* 0x0000001027003388 */ /* 0x0001e20000000a00 */
[----:B------:R-:W-:Y:S06]  /*1960*/  BAR.SYNC.DEFER_BLOCKING 0x0 ;  /* 0x0000000000007b1d */ /* 0x000fec0000010000 */
[----:B------:R-:W-:Y:S05]  /*1970*/  @P0 EXIT ;  /* 0x000000000000094d */ /* 0x000fea0003800000 */
[----:B------:R-:W-:Y:S01]  /*1980*/  IADD3 R5, PT, PT, R7, R5, R6 ;  /* 0x0000000507057210 */ /* 0x000fe20007ffe006 */
[----:B------:R-:W1:Y:S01]  /*1990*/  LDCU.64 UR10, c[0x0][0x390] ;  /* 0x00007200ff0a77ac */ /* 0x000e620008000a00 */
[----:B------:R-:W-:Y:S01]  /*19a0*/  LOP3.LUT R0, RZ, R40, RZ, 0x33, !PT ;  /* 0x00000028ff007212 */ /* 0x000fe200078e33ff */
[----:B------:R-:W-:Y:S01]  /*19b0*/  BSSY.RECONVERGENT B0, `(.L_x_34) ;  /* 0x0000022000007945 */ /* 0x000fe20003800200 */
[----:B------:R-:W-:-:S04]  /*19c0*/  IADD3 R5, PT, PT, R9, R5, R8 ;  /* 0x0000000509057210 */ /* 0x000fc80007ffe008 */
[----:B------:R-:W-:-:S04]  /*19d0*/  IADD3 R5, PT, PT, R11, R5, R10 ;  /* 0x000000050b057210 */ /* 0x000fc80007ffe00a */
[----:B------:R-:W-:-:S04]  /*19e0*/  IADD3 R5, PT, PT, R13, R5, R12 ;  /* 0x000000050d057210 */ /* 0x000fc80007ffe00c */
[----:B------:R-:W-:-:S04]  /*19f0*/  IADD3 R5, PT, PT, R15, R5, R14 ;  /* 0x000000050f057210 */ /* 0x000fc80007ffe00e */
[----:B------:R-:W-:-:S05]  /*1a00*/  IADD3 R12, PT, PT, R0, R5, R4 ;  /* 0x00000005000c7210 */ /* 0x000fca0007ffe004 */
[----:B------:R-:W-:-:S05]  /*1a10*/  IMAD.HI.U32 R0, R12, -0x55555555, RZ ;  /* 0xaaaaaaab0c007827 */ /* 0x000fca00078e00ff */
[----:B------:R-:W-:-:S04]  /*1a20*/  SHF.R.U32.HI R0, RZ, 0x8, R0 ;  /* 0x00000008ff007819 */ /* 0x000fc80000011600 */
[----:B------:R-:W-:-:S04]  /*1a30*/  LOP3.LUT R2, R0, 0x3, RZ, 0xc0, !PT ;  /* 0x0000000300027812 */ /* 0x000fc800078ec0ff */
[----:B------:R-:W-:-:S13]  /*1a40*/  ISETP.NE.AND P0, PT, R2, 0x3, PT ;  /* 0x000000030200780c */ /* 0x000fda0003f05270 */
[----:B-1----:R-:W-:Y:S05]  /*1a50*/  @!P0 BRA `(.L_x_35) ;  /* 0x00000000005c8947 */ /* 0x002fea0003800000 */
[----:B------:R-:W-:Y:S01]  /*1a60*/  VIADD R0, R0, 0x1 ;  /* 0x0000000100007836 */ /* 0x000fe20000000000 */
[----:B------:R-:W-:Y:S01]  /*1a70*/  BSSY.RECONVERGENT B1, `(.L_x_35) ;  /* 0x0000015000017945 */ /* 0x000fe20003800200 */
[----:B------:R-:W-:Y:S01]  /*1a80*/  ISETP.NE.AND P2, PT, RZ, UR8, PT ;  /* 0x00000008ff007c0c */ /* 0x000fe2000bf45270 */
[----:B------:R-:W-:Y:S01]  /*1a90*/  IMAD.MOV.U32 R11, RZ, RZ, RZ ;  /* 0x000000ffff0b7224 */ /* 0x000fe200078e00ff */
[----:B------:R-:W-:Y:S02]  /*1aa0*/  LEA R2, R40, UR4, 0x3 ;  /* 0x0000000428027c11 */ /* 0x000fe4000f8e18ff */
[----:B------:R-:W-:-:S05]  /*1ab0*/  LOP3.LUT R0, R0, 0x3, RZ, 0xc0, !PT ;  /* 0x0000000300007812 */ /* 0x000fca00078ec0ff */
[----:B------:R-:W-:-:S07]  /*1ac0*/  IMAD.MOV R0, RZ, RZ, -R0 ;  /* 0x000000ffff007224 */ /* 0x000fce00078e0a00 */
.L_x_36:
[----:B-1----:R-:W1:Y:S01]  /*1ad0*/  @!P2 LDC.64 R8, c[0x0][0x3d0] ;  /* 0x0000f400ff08ab82 */ /* 0x002e620000000a00 */
[----:B------:R-:W-:Y:S01]  /*1ae0*/  CS2R R4, SRZ ;  /* 0x0000000000047805 */ /* 0x000fe2000001ff00 */
[----:B------:R2:W3:Y:S05]  /*1af0*/  LDS.64 R6, [R2] ;  /* 0x0000000002067984 */ /* 0x0004ea0000000a00 */
[----:B-1----:R-:W4:Y:S01]  /*1b00*/  @!P2 LDG.E.64 R4, desc[UR6][R8.64] ;  /* 0x000000060804a981 */ /* 0x002f22000c1e1b00 */
[----:B------:R-:W-:Y:S02]  /*1b10*/  VIADD R0, R0, 0x1 ;  /* 0x0000000100007836 */ /* 0x000fe40000000000 */
[----:B--2---:R-:W-:Y:S01]  /*1b20*/  VIADD R2, R2, 0xc00 ;  /* 0x00000c0002027836 */ /* 0x004fe20000000000 */
[----:B----4-:R-:W-:-:S02]  /*1b30*/  IADD3 R10, P0, PT, R40, R4, RZ ;  /* 0x00000004280a7210 */ /* 0x010fc40007f1e0ff */
[----:B------:R-:W-:-:S03]  /*1b40*/  IADD3 R40, P1, PT, R40, 0x180, RZ ;  /* 0x0000018028287810 */ /* 0x000fc60007f3e0ff */
[----:B------:R-:W-:Y:S01]  /*1b50*/  IMAD.X R5, R11, 0x1, R5, P0 ;  /* 0x000000010b057824 */ /* 0x000fe200000e0605 */
[----:B------:R-:W-:Y:S01]  /*1b60*/  LEA R4, P0, R10, UR10, 0x3 ;  /* 0x0000000a0a047c11 */ /* 0x000fe2000f8018ff */
[----:B------:R-:W-:-:S03]  /*1b70*/  IMAD.X R11, RZ, RZ, R11, P1 ;  /* 0x000000ffff0b7224 */ /* 0x000fc600008e060b */
[----:B------:R-:W-:Y:S02]  /*1b80*/  LEA.HI.X R5, R10, UR11, R5, 0x3, P0 ;  /* 0x0000000b0a057c11 */ /* 0x000fe400080f1c05 */
[----:B------:R-:W-:-:S03]  /*1b90*/  ISETP.NE.AND P0, PT, R0, RZ, PT ;  /* 0x000000ff0000720c */ /* 0x000fc60003f05270 */
[----:B---3--:R1:W-:Y:S10]  /*1ba0*/  STG.E.64 desc[UR6][R4.64], R6 ;  /* 0x0000000604007986 */ /* 0x0083f4000c101b06 */
[----:B------:R-:W-:Y:S05]  /*1bb0*/  @P0 BRA `(.L_x_36) ;  /* 0xfffffffc00c40947 */ /* 0x000fea000383ffff */
[----:B------:R-:W-:Y:S05]  /*1bc0*/  BSYNC.RECONVERGENT B1 ;  /* 0x0000000000017941 */ /* 0x000fea0003800200 */
.L_x_35:
[----:B------:R-:W-:Y:S05]  /*1bd0*/  BSYNC.RECONVERGENT B0 ;  /* 0x0000000000007941 */ /* 0x000fea0003800200 */
.L_x_34:
[----:B------:R-:W-:-:S13]  /*1be0*/  ISETP.GE.U32.AND P0, PT, R12, 0x480, PT ;  /* 0x000004800c00780c */ /* 0x000fda0003f06070 */
[----:B------:R-:W-:Y:S05]  /*1bf0*/  @!P0 EXIT ;  /* 0x000000000000894d */ /* 0x000fea0003800000 */
[----:B------:R-:W2:Y:S01]  /*1c00*/  S2UR UR5, SR_CgaCtaId ;  /* 0x00000000000579c3 */ /* 0x000ea20000008800 */
[----:B------:R-:W-:Y:S01]  /*1c10*/  UMOV UR4, 0x400 ;  /* 0x0000040000047882 */ /* 0x000fe20000000000 */
[----:B------:R-:W-:Y:S01]  /*1c20*/  UISETP.NE.AND UP0, UPT, UR8, URZ, UPT ;  /* 0x000000ff0800728c */ /* 0x000fe2000bf05270 */
[----:B0-----:R-:W-:Y:S02]  /*1c30*/  IMAD.MOV.U32 R21, RZ, RZ, RZ ;  /* 0x000000ffff157224 */ /* 0x001fe400078e00ff */
[----:B------:R-:W-:-:S03]  /*1c40*/  IMAD.MOV.U32 R23, RZ, RZ, RZ ;  /* 0x000000ffff177224 */ /* 0x000fc600078e00ff */
[----:B-1----:R-:W0:Y:S01]  /*1c50*/  LDC.64 R4, c[0x0][0x390] ;  /* 0x0000e400ff047b82 */ /* 0x002e220000000a00 */
[----:B------:R-:W-:Y:S01]  /*1c60*/  PLOP3.LUT P0, PT, PT, PT, UP0, 0x80, 0x8 ;  /* 0x000000000008781c */ /* 0x000fe20003f0f008 */
[----:B------:R-:W-:Y:S02]  /*1c70*/  UISETP.NE.AND UP0, UPT, UR8, URZ, UPT ;  /* 0x000000ff0800728c */ /* 0x000fe4000bf05270 */
[----:B--2---:R-:W-:-:S06]  /*1c80*/  ULEA UR4, UR5, UR4, 0x18 ;  /* 0x0000000405047291 */ /* 0x004fcc000f8ec0ff */
[C---:B------:R-:W-:Y:S01]  /*1c90*/  LEA R0, R40.reuse, UR4, 0x3 ;  /* 0x0000000428007c11 */ /* 0x040fe2000f8e18ff */
[----:B0-----:R-:W-:-:S04]  /*1ca0*/  IMAD.WIDE.U32 R4, R40, 0x8, R4 ;  /* 0x0000000828047825 */ /* 0x001fc800078e0004 */
[----:B------:R-:W-:-:S07]  /*1cb0*/  VIADD R0, R0, 0x1800 ;  /* 0x0000180000007836 */ /* 0x000fce0000000000 */
.L_x_37:
[----:B-1----:R-:W0:Y:S01]  /*1cc0*/  @!P0 LDC.64 R10, c[0x0][0x3d0] ;  /* 0x0000f400ff0a8b82 */ /* 0x002e220000000a00 */
[----:B------:R-:W-:Y:S01]  /*1cd0*/  CS2R R6, SRZ ;  /* 0x0000000000067805 */ /* 0x000fe2000001ff00 */
[----:B------:R-:W1:Y:S05]  /*1ce0*/  LDS.64 R8, [R0+-0x1800] ;  /* 0xffe8000000087984 */ /* 0x000e6a0000000a00 */
[----:B0-----:R0:W2:Y:S01]  /*1cf0*/  @!P0 LDG.E.64 R6, desc[UR6][R10.64] ;  /* 0x000000060a068981 */ /* 0x0010a2000c1e1b00 */
[----:B------:R-:W-:-:S03]  /*1d00*/  PLOP3.LUT P0, PT, PT, PT, UP0, 0x80, 0x8 ;  /* 0x000000000008781c */ /* 0x000fc60003f0f008 */
[----:B0-----:R-:W0:Y:S10]  /*1d10*/  LDS.64 R10, [R0+-0xc00] ;  /* 0xfff40000000a7984 */ /* 0x001e340000000a00 */
[----:B------:R-:W3:Y:S01]  /*1d20*/  @!P0 LDC.64 R16, c[0x0][0x3d0] ;  /* 0x0000f400ff108b82 */ /* 0x000ee20000000a00 */
[----:B--2---:R-:W-:-:S04]  /*1d30*/  LEA R13, P1, R6, R21, 0x3 ;  /* 0x00000015060d7211 */ /* 0x004fc800078218ff */
[----:B------:R-:W-:Y:S02]  /*1d40*/  LEA.HI.X R7, R6, R23, R7, 0x3, P1 ;  /* 0x0000001706077211 */ /* 0x000fe400008f1c07 */
[----:B------:R-:W-:-:S05]  /*1d50*/  IADD3 R12, P1, PT, R4, R13, RZ ;  /* 0x0000000d040c7210 */ /* 0x000fca0007f3e0ff */
[----:B------:R-:W-:Y:S01]  /*1d60*/  IMAD.X R13, R5, 0x1, R7, P1 ;  /* 0x00000001050d7824 */ /* 0x000fe200008e0607 */
[----:B------:R-:W-:-:S04]  /*1d70*/  CS2R R6, SRZ ;  /* 0x0000000000067805 */ /* 0x000fc8000001ff00 */
[----:B-1----:R1:W-:Y:S04]  /*1d80*/  STG.E.64 desc[UR6][R12.64], R8 ;  /* 0x000000080c007986 */ /* 0x0023e8000c101b06 */
[----:B---3--:R-:W2:Y:S01]  /*1d90*/  @!P0 LDG.E.64 R6, desc[UR6][R16.64] ;  /* 0x0000000610068981 */ /* 0x008ea2000c1e1b00 */
[----:B------:R-:W3:Y:S03]  /*1da0*/  @!P0 LDC.64 R18, c[0x0][0x3d0] ;  /* 0x0000f400ff128b82 */ /* 0x000ee60000000a00 */
[----:B------:R-:W4:Y:S01]  /*1db0*/  LDS.64 R8, [R0] ;  /* 0x0000000000087984 */ /* 0x000f220000000a00 */
[----:B--2---:R-:W-:-:S04]  /*1dc0*/  LEA R15, P1, R6, R21, 0x3 ;  /* 0x00000015060f7211 */ /* 0x004fc800078218ff */
[----:B------:R-:W-:Y:S02]  /*1dd0*/  LEA.HI.X R7, R6, R23, R7, 0x3, P1 ;  /* 0x0000001706077211 */ /* 0x000fe400008f1c07 */
[----:B------:R-:W-:-:S05]  /*1de0*/  IADD3 R14, P1, PT, R4, R15, RZ ;  /* 0x0000000f040e7210 */ /* 0x000fca0007f3e0ff */
[----:B------:R-:W-:Y:S01]  /*1df0*/  IMAD.X R15, R5, 0x1, R7, P1 ;  /* 0x00000001050f7824 */ /* 0x000fe200008e0607 */
[----:B------:R-:W-:-:S04]  /*1e00*/  CS2R R6, SRZ ;  /* 0x0000000000067805 */ /* 0x000fc8000001ff00 */
[----:B0-----:R-:W-:Y:S04]  /*1e10*/  STG.E.64 desc[UR6][R14.64+0xc00], R10 ;  /* 0x000c000a0e007986 */ /* 0x001fe8000c101b06 */
[----:B---3--:R-:W1:Y:S01]  /*1e20*/  @!P0 LDG.E.64 R6, desc[UR6][R18.64] ;  /* 0x0000000612068981 */ /* 0x008e62000c1e1b00 */
[----:B------:R-:W0:Y:S03]  /*1e30*/  @!P0 LDC.64 R16, c[0x0][0x3d0] ;  /* 0x0000f400ff108b82 */ /* 0x000e260000000a00 */
[----:B------:R2:W3:Y:S01]  /*1e40*/  LDS.64 R10, [R0+0xc00] ;  /* 0x000c0000000a7984 */ /* 0x0004e20000000a00 */
[----:B-1----:R-:W-:-:S04]  /*1e50*/  LEA R13, P1, R6, R21, 0x3 ;  /* 0x00000015060d7211 */ /* 0x002fc800078218ff */
[----:B------:R-:W-:Y:S02]  /*1e60*/  LEA.HI.X R7, R6, R23, R7, 0x3, P1 ;  /* 0x0000001706077211 */ /* 0x000fe400008f1c07 */
[----:B------:R-:W-:-:S05]  /*1e70*/  IADD3 R12, P1, PT, R4, R13, RZ ;  /* 0x0000000d040c7210 */ /* 0x000fca0007f3e0ff */
[----:B------:R-:W-:Y:S01]  /*1e80*/  IMAD.X R13, R5, 0x1, R7, P1 ;  /* 0x00000001050d7824 */ /* 0x000fe200008e0607 */
[----:B------:R-:W-:-:S04]  /*1e90*/  CS2R R6, SRZ ;  /* 0x0000000000067805 */ /* 0x000fc8000001ff00 */
[----:B----4-:R1:W-:Y:S04]  /*1ea0*/  STG.E.64 desc[UR6][R12.64+0x1800], R8 ;  /* 0x001800080c007986 */ /* 0x0103e8000c101b06 */
[----:B0-----:R-:W4:Y:S01]  /*1eb0*/  @!P0 LDG.E.64 R6, desc[UR6][R16.64] ;  /* 0x0000000610068981 */ /* 0x001f22000c1e1b00 */
[----:B------:R-:W-:Y:S02]  /*1ec0*/  VIADD R40, R40, 0x600 ;  /* 0x0000060028287836 */ /* 0x000fe40000000000 */
[----:B--2---:R-:W-:Y:S01]  /*1ed0*/  VIADD R0, R0, 0x3000 ;  /* 0x0000300000007836 */ /* 0x004fe20000000000 */
[----:B----4-:R-:W-:Y:S02]  /*1ee0*/  LEA R15, P1, R6, R21, 0x3 ;  /* 0x00000015060f7211 */ /* 0x010fe400078218ff */
[----:B------:R-:W-:-:S02]  /*1ef0*/  IADD3 R21, P2, PT, R21, 0x3000, RZ ;  /* 0x0000300015157810 */ /* 0x000fc40007f5e0ff */
[----:B------:R-:W-:Y:S02]  /*1f00*/  LEA.HI.X R7, R6, R23, R7, 0x3, P1 ;  /* 0x0000001706077211 */ /* 0x000fe400008f1c07 */
[----:B------:R-:W-:Y:S01]  /*1f10*/  IADD3 R6, P1, PT, R4, R15, RZ ;  /* 0x0000000f04067210 */ /* 0x000fe20007f3e0ff */
[----:B------:R-:W-:-:S04]  /*1f20*/  IMAD.X R23, RZ, RZ, R23, P2 ;  /* 0x000000ffff177224 */ /* 0x000fc800010e0617 */
[----:B------:R-:W-:Y:S01]  /*1f30*/  IMAD.X R7, R5, 0x1, R7, P1 ;  /* 0x0000000105077824 */ /* 0x000fe200008e0607 */
[----:B------:R-:W-:-:S04]  /*1f40*/  ISETP.GE.AND P1, PT, R40, R3, PT ;  /* 0x000000032800720c */ /* 0x000fc80003f26270 */
[----:B---3--:R1:W-:Y:S09]  /*1f50*/  STG.E.64 desc[UR6][R6.64+0x2400], R10 ;  /* 0x0024000a06007986 */ /* 0x0083f2000c101b06 */
[----:B------:R-:W-:Y:S05]  /*1f60*/  @!P1 BRA `(.L_x_37) ;  /* 0xfffffffc00549947 */ /* 0x000fea000383ffff */
[----:B------:R-:W-:Y:S05]  /*1f70*/  EXIT ;  /* 0x000000000000794d */ /* 0x000fea0003800000 */
.L_x_1:
        /* <DEDUP_REMOVED lines=10> */
[--C-:B------:R-:W-:Y:S02]  /*2020*/  IADD3 R3, P0, P1, R3, UR4, R0.reuse ;  /* 0x0000000403037c10 */ /* 0x100fe4000f91e000 */
[----:B------:R-:W-:-:S04]  /*2030*/  SHF.R.S32.HI R0, RZ, 0x1f, R0 ;  /* 0x0000001fff007819 */ /* 0x000fc80000011400 */
[----:B------:R-:W-:Y:S02]  /*2040*/  IADD3.X R0, PT, PT, RZ, UR5, R0, P0, P1 ;  /* 0x00000005ff007c10 */ /* 0x000fe400087e2400 */
        /* <DEDUP_REMOVED lines=12> */
[----:B------:R-:W5:Y:S01]  /*2110*/  LDG.E.64 R38, desc[UR6][R2.64+0xa00] ;  /* 0x000a000602267981 */ /* 0x000f62000c1e1b00 */
[----:B------:R-:W0:Y:S01]  /*2120*/  S2UR UR5, SR_CgaCtaId ;  /* 0x00000000000579c3 */ /* 0x000e220000008800 */
[----:B------:R-:W-:Y:S01]  /*2130*/  SHF.R.U32.HI R48, RZ, 0x5, R45 ;  /* 0x00000005ff307819 */ /* 0x000fe2000001162d */
[----:B------:R-:W-:Y:S01]  /*2140*/  UMOV UR4, 0x400 ;  /* 0x0000040000047882 */ /* 0x000fe20000000000 */
[----:B------:R-:W1:Y:S01]  /*2150*/  S2R R53, SR_LANEID ;  /* 0x0000000000357919 */ /* 0x000e620000000000 */
[----:B0-----:R-:W-:-:S02]  /*2160*/  ULEA UR4, UR5, UR4, 0x18 ;  /* 0x0000000405047291 */ /* 0x001fc4000f8ec0ff */
[----:B-1----:R-:W-:-:S05]  /*2170*/  IMAD R0, R48, 0x160, R53 ;  /* 0x0000016030007824 */ /* 0x002fca00078e0235 */
        /* <DEDUP_REMOVED lines=29> */
[----:B------:R-:W-:Y:S02]  /*2350*/  ISETP.NE.AND.EX P0, PT, R35, RZ, PT, P0 ;  /* 0x000000ff2300720c */ /* 0x000fe40003f05300 */
[----:B--2---:R-:W-:Y:S02]  /*2360*/  ISETP.NE.U32.AND P2, PT, R32, RZ, PT ;  /* 0x000000ff2000720c */ /* 0x004fe40003f45070 */
[----:B------:R-:W-:-:S02]  /*2370*/  SEL R44, RZ, 0x1, !P0 ;  /* 0x00000001ff2c7807 */ /* 0x000fc40004000000 */
[----:B------:R-:W-:Y:S02]  /*2380*/  ISETP.NE.AND.EX P0, PT, R33, RZ, PT, P2 ;  /* 0x000000ff2100720c */ /* 0x000fe40003f05320 */
[----:B---3--:R-:W-:Y:S01]  /*2390*/  ISETP.NE.U32.AND P2, PT, R30, RZ, PT ;  /* 0x000000ff1e00720c */ /* 0x008fe20003f45070 */
[----:B------:R-:W-:Y:S02]  /*23a0*/  VIADD R9, R44, 0x1 ;  /* 0x000000012c097836 */ /* 0x000fe40000000000 */
[----:B------:R-:W-:Y:S01]  /*23b0*/  @!P1 IMAD.MOV R9, RZ, RZ, R44 ;  /* 0x000000ffff099224 */ /* 0x000fe200078e022c */
[----:B------:R-:W-:Y:S02]  /*23c0*/  ISETP.NE.AND.EX P1, PT, R31, RZ, PT, P2 ;  /* 0x000000ff1f00720c */ /* 0x000fe40003f25320 */
[----:B----4-:R-:W-:Y:S01]  /*23d0*/  ISETP.NE.U32.AND P2, PT, R28, RZ, PT ;  /* 0x000000ff1c00720c */ /* 0x010fe20003f45070 */
[----:B------:R-:W-:-:S04]  /*23e0*/  VIADD R8, R9, 0x1 ;  /* 0x0000000109087836 */ /* 0x000fc80000000000 */
[----:B------:R-:W-:Y:S01]  /*23f0*/  @!P0 IMAD.MOV R8, RZ, RZ, R9 ;  /* 0x000000ffff088224 */ /* 0x000fe200078e0209 */
[----:B------:R-:W-:Y:S02]  /*2400*/  ISETP.NE.AND.EX P0, PT, R29, RZ, PT, P2 ;  /* 0x000000ff1d00720c */ /* 0x000fe40003f05320 */
[----:B-----5:R-:W-:Y:S01]  /*2410*/  ISETP.NE.U32.AND P2, PT, R26, RZ, PT ;  /* 0x000000ff1a00720c */ /* 0x020fe20003f45070 */
        /* <DEDUP_REMOVED lines=19> */
[----:B0-----:R-:W-:Y:S01]  /*2550*/  ISETP.NE.U32.AND P2, PT, R42, RZ, PT ;  /* 0x000000ff2a00720c */ /* 0x001fe20003f45070 */
[----:B------:R-:W-:-:S04]  /*2560*/  VIADD R2, R3, 0x1 ;  /* 0x0000000103027836 */ /* 0x000fc80000000000 */
[----:B------:R-:W-:Y:S01]  /*2570*/  @!P0 IMAD.MOV R2, RZ, RZ, R3 ;  /* 0x000000ffff028224 */ /* 0x000fe200078e0203 */
[----:B------:R-:W-:Y:S02]  /*2580*/  ISETP.NE.AND.EX P0, PT, R43, RZ, PT, P2 ;  /* 0x000000ff2b00720c */ /* 0x000fe40003f05320 */
[C---:B------:R-:W-:Y:S01]  /*2590*/  ISETP.NE.AND P2, PT, R53.reuse, RZ, PT ;  /* 0x000000ff3500720c */ /* 0x040fe20003f45270 */
[----:B------:R-:W-:Y:S02]  /*25a0*/  VIADD R0, R2, 0x1 ;  /* 0x0000000102007836 */ /* 0x000fe40000000000 */
[----:B------:R-:W-:Y:S01]  /*25b0*/  @!P1 IMAD.MOV R0, RZ, RZ, R2 ;  /* 0x000000ffff009224 */ /* 0x000fe200078e0202 */
[----:B------:R-:W-:-:S03]  /*25c0*/  ISETP.NE.AND P1, PT, R53, 0x1f, PT ;  /* 0x0000001f3500780c */ /* 0x000fc60003f25270 */
[----:B------:R-:W-:-:S04]  /*25d0*/  VIADD R47, R0, 0x1 ;  /* 0x00000001002f7836 */ /* 0x000fc80000000000 */
[----:B------:R-:W-:-:S05]  /*25e0*/  @!P0 IMAD.MOV R47, RZ, RZ, R0 ;  /* 0x000000ffff2f8224 */ /* 0x000fca00078e0200 */
[----:B------:R-:W0:Y:S01]  /*25f0*/  SHFL.UP P0, R12, R47, 0x1, RZ ;  /* 0x042000002f0c7989 */ /* 0x000e2200000000ff */
        /* <DEDUP_REMOVED lines=10> */
[----:B------:R-:W-:-:S03]  /*26a0*/  ISETP.NE.AND P0, PT, R48, 0x2, PT ;  /* 0x000000023000780c */ /* 0x000fc60003f05270 */
[----:B------:R-:W-:Y:S01]  /*26b0*/  IMAD.IADD R47, R50, 0x1, -R47 ;  /* 0x00000001322f7824 */ /* 0x000fe200078e0a2f */
[----:B------:R-:W-:Y:S01]  /*26c0*/  @!P1 STS [R49], R50 ;  /* 0x0000003231009388 */ /* 0x000fe20000000800 */
[----:B------:R-:W-:Y:S01]  /*26d0*/  BAR.SYNC.DEFER_BLOCKING 0x0 ;  /* 0x0000000000007b1d */ /* 0x000fe20000010000 */
[----:B------:R-:W-:-:S05]  /*26e0*/  ISETP.NE.AND P1, PT, R48, 0x9, PT ;  /* 0x000000093000780c */ /* 0x000fca0003f25270 */
[----:B------:R-:W0:Y:S04]  /*26f0*/  LDS.128 R12, [UR4] ;  /* 0x00000004ff0c7984 */ /* 0x000e280008000c00 */
[----:B------:R-:W1:Y:S04]  /*2700*/  LDS.128 R16, [UR4+0x10] ;  /* 0x00001004ff107984 */ /* 0x000e680008000c00 */
[----:B------:R-:W2:Y:S01]  /*2710*/  LDS.128 R20, [UR4+0x20] ;  /* 0x00002004ff147984 */ /* 0x000ea20008000c00 */
[----:B0-----:R-:W-:-:S04]  /*2720*/  IMAD.IADD R13, R12, 0x1, R13 ;  /* 0x000000010c0d7824 */ /* 0x001fc800078e020d */
[----:B------:R-:W-:Y:S01]  /*2730*/  IMAD.IADD R14, R14, 0x1, R13 ;  /* 0x000000010e0e7824 */ /* 0x000fe200078e020d */
[----:B------:R-:W-:Y:S02]  /*2740*/  SEL R12, R13, R12, !P0 ;  /* 0x0000000c0d0c7207 */ /* 0x000fe40004000000 */
[----:B------:R-:W-:Y:S01]  /*2750*/  ISETP.NE.AND P0, PT, R48, 0x3, PT ;  /* 0x000000033000780c */ /* 0x000fe20003f05270 */
[----:B------:R-:W-:Y:S01]  /*2760*/  IMAD.IADD R15, R15, 0x1, R14 ;  /* 0x000000010f0f7824 */ /* 0x000fe200078e020e */
[----:B------:R-:W-:Y:S02]  /*2770*/  SEL R13, R47, RZ, P2 ;  /* 0x000000ff2f0d7207 */ /* 0x000fe40001000000 */
[----:B------:R-:W-:Y:S01]  /*2780*/  SEL R12, R14, R12, !P0 ;  /* 0x0000000c0e0c7207 */ /* 0x000fe20004000000 */
[----:B-1----:R-:W-:Y:S01]  /*2790*/  IMAD.IADD R16, R15, 0x1, R16 ;  /* 0x000000010f107824 */ /* 0x002fe200078e0210 */
[----:B------:R-:W-:-:S03]  /*27a0*/  ISETP.NE.AND P0, PT, R48, 0x4, PT ;  /* 0x000000043000780c */ /* 0x000fc60003f05270 */
[----:B------:R-:W-:Y:S01]  /*27b0*/  IMAD.IADD R17, R17, 0x1, R16 ;  /* 0x0000000111117824 */ /* 0x000fe200078e0210 */
[----:B------:R-:W-:Y:S02]  /*27c0*/  SEL R12, R15, R12, !P0 ;  /* 0x0000000c0f0c7207 */ /* 0x000fe40004000000 */
[----:B------:R-:W-:Y:S01]  /*27d0*/  ISETP.NE.AND P0, PT, R48, 0x5, PT ;  /* 0x000000053000780c */ /* 0x000fe20003f05270 */
[----:B------:R-:W-:-:S03]  /*27e0*/  IMAD.IADD R18, R18, 0x1, R17 ;  /* 0x0000000112127824 */ /* 0x000fc600078e0211 */
[----:B------:R-:W-:Y:S01]  /*27f0*/  SEL R12, R16, R12, !P0 ;  /* 0x0000000c100c7207 */ /* 0x000fe20004000000 */
[----:B------:R-:W-:Y:S01]  /*2800*/  IMAD.IADD R19, R19, 0x1, R18 ;  /* 0x0000000113137824 */ /* 0x000fe200078e0212 */
[----:B------:R-:W-:-:S03]  /*2810*/  ISETP.NE.AND P0, PT, R48, 0x6, PT ;  /* 0x000000063000780c */ /* 0x000fc60003f05270 */
[----:B--2---:R-:W-:Y:S01]  /*2820*/  IMAD.IADD R20, R19, 0x1, R20 ;  /* 0x0000000113147824 */ /* 0x004fe200078e0214 */
[----:B------:R-:W-:Y:S02]  /*2830*/  SEL R12, R17, R12, !P0 ;  /* 0x0000000c110c7207 */ /* 0x000fe40004000000 */
[----:B------:R-:W-:Y:S01]  /*2840*/  ISETP.NE.AND P0, PT, R48, 0x7, PT ;  /* 0x000000073000780c */ /* 0x000fe20003f05270 */
[----:B------:R-:W-:-:S03]  /*2850*/  IMAD.IADD R21, R21, 0x1, R20 ;  /* 0x0000000115157824 */ /* 0x000fc600078e0214 */
[----:B------:R-:W-:Y:S01]  /*2860*/  SEL R12, R18, R12, !P0 ;  /* 0x0000000c120c7207 */ /* 0x000fe20004000000 */
[----:B------:R-:W-:Y:S01]  /*2870*/  IMAD.IADD R22, R22, 0x1, R21 ;  /* 0x0000000116167824 */ /* 0x000fe200078e0215 */
[----:B------:R-:W-:-:S03]  /*2880*/  ISETP.NE.AND P0, PT, R48, 0x8, PT ;  /* 0x000000083000780c */ /* 0x000fc60003f05270 */
[----:B------:R-:W-:Y:S01]  /*2890*/  IMAD.IADD R23, R23, 0x1, R22 ;  /* 0x0000000117177824 */ /* 0x000fe200078e0216 */
[----:B------:R-:W-:Y:S02]  /*28a0*/  SEL R12, R19, R12, !P0 ;  /* 0x0000000c130c7207 */ /* 0x000fe40004000000 */
[----:B------:R-:W-:Y:S02]  /*28b0*/  ISETP.NE.AND P0, PT, R48, 0xa, PT ;  /* 0x0000000a3000780c */ /* 0x000fe40003f05270 */
[----:B------:R-:W-:Y:S02]  /*28c0*/  SEL R12, R20, R12, !P1 ;  /* 0x0000000c140c7207 */ /* 0x000fe40004800000 */
[----:B------:R-:W-:Y:S02]  /*28d0*/  ISETP.NE.AND P1, PT, R48, 0xb, PT ;  /* 0x0000000b3000780c */ /* 0x000fe40003f25270 */
[----:B------:R-:W-:Y:S02]  /*28e0*/  SEL R12, R21, R12, !P0 ;  /* 0x0000000c150c7207 */ /* 0x000fe40004000000 */
[----:B------:R-:W-:-:S02]  /*28f0*/  ISETP.GE.U32.AND P0, PT, R45, 0x20, PT ;  /* 0x000000202d00780c */ /* 0x000fc40003f06070 */
[----:B------:R-:W-:Y:S02]  /*2900*/  SEL R12, R22, R12, !P1 ;  /* 0x0000000c160c7207 */ /* 0x000fe40004800000 */
[----:B------:R-:W-:-:S03]  /*2910*/  ISETP.GT.U32.AND P1, PT, R45, 0x1f, PT ;  /* 0x0000001f2d00780c */ /* 0x000fc60003f24070 */
[----:B------:R-:W-:-:S05]  /*2920*/  IMAD.IADD R14, R12, 0x1, R13 ;  /* 0x000000010c0e7824 */ /* 0x000fca00078e020d */
[----:B------:R-:W-:-:S05]  /*2930*/  SEL R52, R47, R14, !P0 ;  /* 0x0000000e2f347207 */ /* 0x000fca0004000000 */
[----:B------:R-:W-:Y:S05]  /*2940*/  @P1 BRA `(.L_x_38) ;  /* 0x0000000800401947 */ /* 0x000fea0003800000 */
[----:B------:R-:W0:Y:S01]  /*2950*/  LDC.64 R16, c[0x0][0x3a0] ;  /* 0x0000e800ff107b82 */ /* 0x000e220000000a00 */
[----:B------:R-:W-:Y:S02]  /*2960*/  ISETP.NE.AND P0, PT, R45, RZ, PT ;  /* 0x000000ff2d00720c */ /* 0x000fe40003f05270 */
[----:B------:R-:W-:-:S05]  /*2970*/  LOP3.LUT R13, RZ, R45, RZ, 0x33, !PT ;  /* 0x0000002dff0d7212 */ /* 0x000fca00078e33ff */
[----:B------:R-:W1:Y:S06]  /*2980*/  LDC R12, c[0x0][0x370] ;  /* 0x0000dc00ff0c7b82 */ /* 0x000e6c0000000800 */
[----:B------:R-:W-:Y:S01]  /*2990*/  @!P0 IMAD.MOV.U32 R22, RZ, RZ, 0x64 ;  /* 0x00000064ff168424 */ /* 0x000fe200078e00ff */
[----:B------:R2:W-:Y:S01]  /*29a0*/  @!P0 STS [UR4+0x4c], R23 ;  /* 0x00004c17ff008988 */ /* 0x0005e20008000804 */
[----:B0-----:R-:W-:-:S05]  /*29b0*/  IMAD.WIDE R48, R46, 0x8, R16 ;  /* 0x000000082e307825 */ /* 0x001fca00078e0210 */
[----:B------:R2:W-:Y:S01]  /*29c0*/  @!P0 ST.E.64.STRONG.GPU desc[UR6][R48.64+0x100], R22 ;  /* 0x0001001630008985 */ /* 0x0005e2000c10fb06 */
[----:B-1----:R-:W-:Y:S01]  /*29d0*/  ISETP.GT.U32.AND P0, PT, R12, 0x1f3, PT ;  /* 0x000001f30c00780c */ /* 0x002fe20003f04070 */
[----:B------:R-:W-:-:S12]  /*29e0*/  IMAD.IADD R12, R46, 0x1, R13 ;  /* 0x000000012e0c7824 */ /* 0x000fd800078e020d */
[----:B--2---:R-:W-:Y:S05]  /*29f0*/  @P0 BRA `(.L_x_39) ;  /* 0x0000000000080947 */ /* 0x004fea0003800000 */
[----:B------:R0:W-:Y:S06]  /*2a00*/  MEMBAR.SC.CTA ;  /* 0x0000000000007992 */ /* 0x0001ec0000000000 */
[----:B0-----:R-:W-:Y:S05]  /*2a10*/  BRA `(.L_x_40) ;  /* 0x0000000000087947 */ /* 0x001fea0003800000 */
.L_x_39:
[----:B------:R-:W-:Y:S05]  /*2a20*/  NANOSLEEP 0x474 ;  /* 0x000004740000795d */ /* 0x000fea0003800000 */
[----:B------:R-:W-:Y:S01]  /*2a30*/  NOP ;  /* 0x0000000000007918 */ /* 0x000fe20000000000 */
.L_x_40:
[----:B------:R-:W-:-:S05]  /*2a40*/  IMAD.WIDE R16, R12, 0x8, R16 ;  /* 0x000000080c107825 */ /* 0x000fca00078e0210 */
[----:B------:R-:W2:Y:S01]  /*2a50*/  LD.E.64.STRONG.GPU R14, desc[UR6][R16.64+0x100] ;  /* 0x00010006100e7980 */ /* 0x000ea2000c10fb00 */
[----:B------:R-:W-:Y:S01]  /*2a60*/  UMOV UR5, 0xffffffff ;  /* 0xffffffff00057882 */ /* 0x000fe20000000000 */
[----:B--2---:R-:W-:Y:S02]  /*2a70*/  ISETP.NE.AND P6, PT, R14, 0x63, PT ;  /* 0x000000630e00780c */ /* 0x004fe40003fc5270 */
[----:B------:R-:W-:Y:S11]  /*2a80*/  BRA.DIV UR5, `(.L_x_41) ;  /* 0x0000006e05447947 */ /* 0x000ff6000b800000 */
[----:B------:R-:W-:-:S13]  /*2a90*/  VOTE.ANY P6, !P6 ;  /* 0x0000000000ff7806 */ /* 0x000fda00070c0100 */
.L_x_194:
[----:B------:R-:W-:Y:S05]  /*2aa0*/  @!P6 BRA `(.L_x_42) ;  /* 0x000000000030e947 */ /* 0x000fea0003800000 */
.L_x_46:
[----:B------:R-:W-:Y:S05]  /*2ab0*/  YIELD ;  /* 0x0000000000007946 */ /* 0x000fea0003800000 */
[----:B------:R-:W-:Y:S05]  /*2ac0*/  @P0 BRA `(.L_x_43) ;  /* 0x0000000000080947 */ /* 0x000fea0003800000 */
[----:B------:R0:W-:Y:S06]  /*2ad0*/  MEMBAR.SC.CTA ;  /* 0x0000000000007992 */ /* 0x0001ec0000000000 */
[----:B0-----:R-:W-:Y:S05]  /*2ae0*/  BRA `(.L_x_44) ;  /* 0x0000000000087947 */ /* 0x001fea0003800000 */
.L_x_43:
[----:B------:R-:W-:Y:S05]  /*2af0*/  NANOSLEEP 0x17c ;  /* 0x0000017c0000795d */ /* 0x000fea0003800000 */
[----:B------:R-:W-:Y:S01]  /*2b00*/  NOP ;  /* 0x0000000000007918 */ /* 0x000fe20000000000 */
.L_x_44:
[----:B------:R-:W2:Y:S01]  /*2b10*/  LD.E.64.STRONG.GPU R14, desc[UR6][R16.64+0x100] ;  /* 0x00010006100e7980 */ /* 0x000ea2000c10fb00 */
[----:B------:R-:W-:Y:S01]  /*2b20*/  UMOV UR5, 0xffffffff ;  /* 0xffffffff00057882 */ /* 0x000fe20000000000 */
[----:B--2---:R-:W-:Y:S02]  /*2b30*/  ISETP.NE.AND P6, PT, R14, 0x63, PT ;  /* 0x000000630e00780c */ /* 0x004fe40003fc5270 */
[----:B------:R-:W-:Y:S11]  /*2b40*/  BRA.DIV UR5, `(.L_x_45) ;  /* 0x0000006e05347947 */ /* 0x000ff6000b800000 */
[----:B------:R-:W-:-:S13]  /*2b50*/  VOTE.ANY P6, !P6 ;  /* 0x0000000000ff7806 */ /* 0x000fda00070c0100 */
.L_x_197:
[----:B------:R-:W-:Y:S05]  /*2b60*/  @P6 BRA `(.L_x_46) ;  /* 0xfffffffc00d06947 */ /* 0x000fea000383ffff */
.L_x_42:
[----:B------:R-:W-:Y:S01]  /*2b70*/  UMOV UR5, 0xffffffff ;  /* 0xffffffff00057882 */ /* 0x000fe20000000000 */
[----:B------:R-:W-:Y:S02]  /*2b80*/  ISETP.NE.AND P5, PT, R14, 0x65, PT ;  /* 0x000000650e00780c */ /* 0x000fe40003fa5270 */
[----:B------:R-:W-:Y:S11]  /*2b90*/  BRA.DIV UR5, `(.L_x_47) ;  /* 0x0000006e05407947 */ /* 0x000ff6000b800000 */
[----:B------:R-:W0:Y:S01]  /*2ba0*/  S2R R13, SR_GEMASK ;  /* 0x00000000000d7919 */ /* 0x000e220000003c00 */
[----:B------:R-:W-:Y:S01]  /*2bb0*/  VOTE.ANY R20, PT, !P5 ;  /* 0x0000000000147806 */ /* 0x000fe200068e0100 */
[C---:B------:R-:W-:Y:S02]  /*2bc0*/  VIADD R19, R53.reuse, 0x2 ;  /* 0x0000000235137836 */ /* 0x040fe40000000000 */
[----:B------:R-:W-:Y:S01]  /*2bd0*/  VIADD R18, R53, 0x4 ;  /* 0x0000000435127836 */ /* 0x000fe20000000000 */
[----:B0-----:R-:W-:-:S05]  /*2be0*/  LOP3.LUT R20, R20, 0x80000000, R13, 0xec, !PT ;  /* 0x8000000014147812 */ /* 0x001fca00078eec0d */
[----:B------:R-:W-:-:S05]  /*2bf0*/  VIADD R13, R20, 0xffffffff ;  /* 0xffffffff140d7836 */ /* 0x000fca0000000000 */
[----:B------:R-:W-:-:S04]  /*2c00*/  LOP3.LUT R13, R20, R13, RZ, 0xc, !PT ;  /* 0x0000000d140d7212 */ /* 0x000fc800078e0cff */
[----:B------:R0:W1:Y:S02]  /*2c10*/  POPC R22, R13 ;  /* 0x0000000d00167309 */ /* 0x0000640000000000 */
[C---:B0-----:R-:W-:Y:S01]  /*2c20*/  VIADD R13, R53.reuse, 0x8 ;  /* 0x00000008350d7836 */ /* 0x041fe20000000000 */
[----:B-1----:R-:W0:Y:S01]  /*2c30*/  SHFL.DOWN PT, R51, R15, 0x1, R22 ;  /* 0x082000000f337989 */ /* 0x002e2200000e0016 */
[----:B------:R-:W-:-:S04]  /*2c40*/  ISETP.GE.AND P1, PT, R53, R22, PT ;  /* 0x000000163500720c */ /* 0x000fc80003f26270 */
[----:B0-----:R-:W-:Y:S02]  /*2c50*/  SEL R16, R51, RZ, !P1 ;  /* 0x000000ff33107207 */ /* 0x001fe40004800000 */
[----:B------:R-:W-:-:S03]  /*2c60*/  ISETP.GT.AND P1, PT, R19, R22, PT ;  /* 0x000000161300720c */ /* 0x000fc60003f24270 */
[----:B------:R-:W-:-:S05]  /*2c70*/  IMAD.IADD R21, R16, 0x1, R15 ;  /* 0x0000000110157824 */ /* 0x000fca00078e020f */
[----:B------:R-:W0:Y:S02]  /*2c80*/  SHFL.DOWN PT, R51, R21, 0x2, R22 ;  /* 0x0840000015337989 */ /* 0x000e2400000e0016 */
[----:B0-----:R-:W-:Y:S02]  /*2c90*/  SEL R16, R51, RZ, !P1 ;  /* 0x000000ff33107207 */ /* 0x001fe40004800000 */
[----:B------:R-:W-:-:S03]  /*2ca0*/  ISETP.GT.AND P1, PT, R18, R22, PT ;  /* 0x000000161200720c */ /* 0x000fc60003f24270 */
[----:B------:R-:W-:Y:S02]  /*2cb0*/  IMAD.IADD R47, R21, 0x1, R16 ;  /* 0x00000001152f7824 */ /* 0x000fe400078e0210 */
[----:B------:R-:W-:-:S03]  /*2cc0*/  VIADD R21, R53, 0x10 ;  /* 0x0000001035157836 */ /* 0x000fc60000000000 */
[----:B------:R-:W0:Y:S02]  /*2cd0*/  SHFL.DOWN PT, R51, R47, 0x4, R22 ;  /* 0x088000002f337989 */ /* 0x000e2400000e0016 */
[-C--:B------:R-:W-:Y:S02]  /*2ce0*/  ISETP.GT.AND P2, PT, R21, R22.reuse, PT ;  /* 0x000000161500720c */ /* 0x080fe40003f44270 */
[----:B0-----:R-:W-:Y:S02]  /*2cf0*/  SEL R16, R51, RZ, !P1 ;  /* 0x000000ff33107207 */ /* 0x001fe40004800000 */
[----:B------:R-:W-:-:S03]  /*2d00*/  ISETP.GT.AND P1, PT, R13, R22, PT ;  /* 0x000000160d00720c */ /* 0x000fc60003f24270 */
[----:B------:R-:W-:Y:S02]  /*2d10*/  IMAD.IADD R46, R47, 0x1, R16 ;  /* 0x000000012f2e7824 */ /* 0x000fe400078e0210 */
[----:B------:R-:W0:Y:S03]  /*2d20*/  LDC.64 R16, c[0x0][0x3a0] ;  /* 0x0000e800ff107b82 */ /* 0x000e260000000a00 */
[----:B------:R-:W1:Y:S02]  /*2d30*/  SHFL.DOWN PT, R51, R46, 0x8, R22 ;  /* 0x090000002e337989 */ /* 0x000e6400000e0016 */
[----:B-1----:R-:W-:Y:S02]  /*2d40*/  SEL R15, R51, RZ, !P1 ;  /* 0x000000ff330f7207 */ /* 0x002fe40004800000 */
[----:B------:R-:W-:-:S03]  /*2d50*/  ISETP.NE.AND P1, PT, R14, 0x65, PT ;  /* 0x000000650e00780c */ /* 0x000fc60003f25270 */
[----:B------:R-:W-:-:S05]  /*2d60*/  IMAD.IADD R15, R46, 0x1, R15 ;  /* 0x000000012e0f7824 */ /* 0x000fca00078e020f */
[----:B------:R-:W1:Y:S05]  /*2d70*/  SHFL.DOWN PT, R51, R15, 0x10, R22 ;  /* 0x0a0000000f337989 */ /* 0x000e6a00000e0016 */
[----:B------:R-:W-:Y:S02]  /*2d80*/  VOTE.ALL P5, P1 ;  /* 0x0000000000ff7806 */ /* 0x000fe400008a0000 */
[----:B0-----:R-:W-:-:S05]  /*2d90*/  IADD3 R46, P1, PT, R16, 0x100, RZ ;  /* 0x00000100102e7810 */ /* 0x001fca0007f3e0ff */
[----:B------:R-:W-:Y:S01]  /*2da0*/  IMAD.X R47, RZ, RZ, R17, P1 ;  /* 0x000000ffff2f7224 */ /* 0x000fe200008e0611 */
[----:B-1----:R-:W-:-:S05]  /*2db0*/  SEL R14, R51, RZ, !P2 ;  /* 0x000000ff330e7207 */ /* 0x002fca0005000000 */
[----:B------:R-:W-:-:S07]  /*2dc0*/  IMAD.IADD R22, R15, 0x1, R14 ;  /* 0x000000010f167824 */ /* 0x000fce00078e020e */
.L_x_206:
[----:B------:R-:W-:Y:S05]  /*2dd0*/  @!P5 BRA `(.L_x_48) ;  /* 0x0000000000dcd947 */ /* 0x000fea0003800000 */
.L_x_56:
[----:B------:R-:W-:Y:S02]  /*2de0*/  IMAD.MOV.U32 R14, RZ, RZ, R46 ;  /* 0x000000ffff0e7224 */ /* 0x000fe400078e002e */
[----:B------:R-:W-:Y:S02]  /*2df0*/  IMAD.MOV.U32 R15, RZ, RZ, R47 ;  /* 0x000000ffff0f7224 */ /* 0x000fe400078e002f */
[----:B------:R-:W-:-:S05]  /*2e00*/  IMAD.WIDE R14, R12, 0x8, R14 ;  /* 0x000000080c0e7825 */ /* 0x000fca00078e020e */
[----:B------:R-:W2:Y:S01]  /*2e10*/  LD.E.64.STRONG.GPU R16, desc[UR6][R14.64+-0x100] ;  /* 0xffff00060e107980 */ /* 0x000ea2000c10fb00 */
[----:B------:R-:W-:Y:S05]  /*2e20*/  YIELD ;  /* 0x0000000000007946 */ /* 0x000fea0003800000 */
[----:B------:R-:W-:Y:S01]  /*2e30*/  UMOV UR5, 0xffffffff ;  /* 0xffffffff00057882 */ /* 0x000fe20000000000 */
[----:B--2---:R-:W-:Y:S02]  /*2e40*/  ISETP.NE.AND P6, PT, R16, 0x63, PT ;  /* 0x000000631000780c */ /* 0x004fe40003fc5270 */
[----:B------:R-:W-:Y:S11]  /*2e50*/  BRA.DIV UR5, `(.L_x_49) ;  /* 0x0000006e059c7947 */ /* 0x000ff6000b800000 */
[----:B------:R-:W-:-:S13]  /*2e60*/  VOTE.ANY P6, !P6 ;  /* 0x0000000000ff7806 */ /* 0x000fda00070c0100 */
.L_x_209:
[----:B------:R-:W-:Y:S05]  /*2e70*/  @!P6 BRA `(.L_x_50) ;  /* 0x000000000030e947 */ /* 0x000fea0003800000 */
.L_x_54:
[----:B------:R-:W-:Y:S05]  /*2e80*/  YIELD ;  /* 0x0000000000007946 */ /* 0x000fea0003800000 */
[----:B------:R-:W-:Y:S05]  /*2e90*/  @P0 BRA `(.L_x_51) ;  /* 0x0000000000080947 */ /* 0x000fea0003800000 */
[----:B------:R0:W-:Y:S06]  /*2ea0*/  MEMBAR.SC.CTA ;  /* 0x0000000000007992 */ /* 0x0001ec0000000000 */
[----:B0-----:R-:W-:Y:S05]  /*2eb0*/  BRA `(.L_x_52) ;  /* 0x0000000000087947 */ /* 0x001fea0003800000 */
.L_x_51:
[----:B------:R-:W-:Y:S05]  /*2ec0*/  NANOSLEEP 0x17c ;  /* 0x0000017c0000795d */ /* 0x000fea0003800000 */
[----:B------:R-:W-:Y:S01]  /*2ed0*/  NOP ;  /* 0x0000000000007918 */ /* 0x000fe20000000000 */
.L_x_52:
[----:B------:R-:W2:Y:S01]  /*2ee0*/  LD.E.64.STRONG.GPU R16, desc[UR6][R14.64+-0x100] ;  /* 0xffff00060e107980 */ /* 0x000ea2000c10fb00 */
[----:B------:R-:W-:Y:S01]  /*2ef0*/  UMOV UR5, 0xffffffff ;  /* 0xffffffff00057882 */ /* 0x000fe20000000000 */
[----:B--2---:R-:W-:Y:S02]  /*2f00*/  ISETP.NE.AND P6, PT, R16, 0x63, PT ;  /* 0x000000631000780c */ /* 0x004fe40003fc5270 */
[----:B------:R-:W-:Y:S11]  /*2f10*/  BRA.DIV UR5, `(.L_x_53) ;  /* 0x0000006e058c7947 */ /* 0x000ff6000b800000 */
[----:B------:R-:W-:-:S13]  /*2f20*/  VOTE.ANY P6, !P6 ;  /* 0x0000000000ff7806 */ /* 0x000fda00070c0100 */
.L_x_212:
[----:B------:R-:W-:Y:S05]  /*2f30*/  @P6 BRA `(.L_x_54) ;  /* 0xfffffffc00d06947 */ /* 0x000fea000383ffff */
.L_x_50:
[----:B------:R-:W-:Y:S01]  /*2f40*/  UMOV UR5, 0xffffffff ;  /* 0xffffffff00057882 */ /* 0x000fe20000000000 */
[----:B------:R-:W-:Y:S02]  /*2f50*/  ISETP.NE.AND P5, PT, R16, 0x65, PT ;  /* 0x000000651000780c */ /* 0x000fe40003fa5270 */
[----:B------:R-:W-:Y:S11]  /*2f60*/  BRA.DIV UR5, `(.L_x_55) ;  /* 0x0000006e05987947 */ /* 0x000ff6000b800000 */
[----:B------:R-:W0:Y:S01]  /*2f70*/  S2R R14, SR_GEMASK ;  /* 0x00000000000e7919 */ /* 0x000e220000003c00 */
[----:B------:R-:W-:Y:S01]  /*2f80*/  VOTE.ANY R20, PT, !P5 ;  /* 0x0000000000147806 */ /* 0x000fe200068e0100 */
[----:B------:R-:W-:Y:S01]  /*2f90*/  VIADD R12, R12, 0xffffffe0 ;  /* 0xffffffe00c0c7836 */ /* 0x000fe20000000000 */
[----:B------:R-:W-:-:S13]  /*2fa0*/  ISETP.NE.AND P5, PT, R16, 0x65, PT ;  /* 0x000000651000780c */ /* 0x000fda0003fa5270 */
[----:B------:R-:W-:Y:S02]  /*2fb0*/  VOTE.ALL P5, P5 ;  /* 0x0000000000ff7806 */ /* 0x000fe400028a0000 */
[----:B0-----:R-:W-:-:S05]  /*2fc0*/  LOP3.LUT R20, R20, 0x80000000, R14, 0xec, !PT ;  /* 0x8000000014147812 */ /* 0x001fca00078eec0e */
[----:B------:R-:W-:-:S05]  /*2fd0*/  VIADD R15, R20, 0xffffffff ;  /* 0xffffffff140f7836 */ /* 0x000fca0000000000 */
[----:B------:R-:W-:-:S04]  /*2fe0*/  LOP3.LUT R15, R20, R15, RZ, 0xc, !PT ;  /* 0x0000000f140f7212 */ /* 0x000fc800078e0cff */
[----:B------:R-:W0:Y:S02]  /*2ff0*/  POPC R14, R15 ;  /* 0x0000000f000e7309 */ /* 0x000e240000000000 */
[----:B0-----:R-:W0:Y:S01]  /*3000*/  SHFL.DOWN PT, R51, R17, 0x1, R14 ;  /* 0x0820000011337989 */ /* 0x001e2200000e000e */
[----:B------:R-:W-:-:S04]  /*3010*/  ISETP.GE.AND P1, PT, R53, R14, PT ;  /* 0x0000000e3500720c */ /* 0x000fc80003f26270 */
[----:B0-----:R-:W-:Y:S02]  /*3020*/  SEL R20, R51, RZ, !P1 ;  /* 0x000000ff33147207 */ /* 0x001fe40004800000 */
[----:B------:R-:W-:-:S03]  /*3030*/  ISETP.GT.AND P1, PT, R19, R14, PT ;  /* 0x0000000e1300720c */ /* 0x000fc60003f24270 */
[----:B------:R-:W-:-:S05]  /*3040*/  IMAD.IADD R17, R20, 0x1, R17 ;  /* 0x0000000114117824 */ /* 0x000fca00078e0211 */
[----:B------:R-:W0:Y:S02]  /*3050*/  SHFL.DOWN PT, R51, R17, 0x2, R14 ;  /* 0x0840000011337989 */ /* 0x000e2400000e000e */
        /* <DEDUP_REMOVED lines=12> */
[----:B0-----:R-:W-:-:S04]  /*3120*/  SEL R51, R51, RZ, !P1 ;  /* 0x000000ff33337207 */ /* 0x001fc80004800000 */
[----:B------:R-:W-:-:S07]  /*3130*/  IADD3 R22, PT, PT, R17, R51, R22 ;  /* 0x0000003311167210 */ /* 0x000fce0007ffe016 */
.L_x_221:
[----:B------:R-:W-:Y:S05]  /*3140*/  @P5 BRA `(.L_x_56) ;  /* 0xfffffffc00245947 */ /* 0x000fea000383ffff */
.L_x_48:
[----:B------:R-:W-:Y:S02]  /*3150*/  ISETP.NE.AND P1, PT, R45, RZ, PT ;  /* 0x000000ff2d00720c */ /* 0x000fe40003f25270 */
[----:B------:R-:W-:-:S11]  /*3160*/  ISETP.NE.AND P0, PT, R53, RZ, PT ;  /* 0x000000ff3500720c */ /* 0x000fd60003f05270 */
[----:B------:R-:W0:Y:S01]  /*3170*/  @!P1 S2R R15, SR_CgaCtaId ;  /* 0x00000000000f9919 */ /* 0x000e220000008800 */
[----:B------:R-:W-:Y:S01]  /*3180*/  @!P1 MOV R14, 0x400 ;  /* 0x00000400000e9802 */ /* 0x000fe20000000f00 */
[----:B------:R-:W-:Y:S01]  /*3190*/  @!P1 IMAD.IADD R13, R23, 0x1, R22 ;  /* 0x00000001170d9824 */ /* 0x000fe200078e0216 */
[----:B------:R-:W-:Y:S01]  /*31a0*/  @!P0 MOV R16, 0x400 ;  /* 0x0000040000108802 */ /* 0x000fe20000000f00 */
[----:B------:R-:W1:Y:S01]  /*31b0*/  @!P0 S2R R17, SR_CgaCtaId ;  /* 0x0000000000118919 */ /* 0x000e620000008800 */
[----:B------:R-:W-:-:S05]  /*31c0*/  @!P1 IMAD.MOV.U32 R12, RZ, RZ, 0x65 ;  /* 0x00000065ff0c9424 */ /* 0x000fca00078e00ff */
[----:B------:R2:W-:Y:S01]  /*31d0*/  @!P1 ST.E.64.STRONG.GPU desc[UR6][R48.64+0x100], R12 ;  /* 0x0001000c30009985 */ /* 0x0005e2000c10fb06 */
[----:B0-----:R-:W-:Y:S01]  /*31e0*/  @!P1 LEA R15, R15, R14, 0x18 ;  /* 0x0000000e0f0f9211 */ /* 0x001fe200078ec0ff */
[----:B------:R-:W-:Y:S02]  /*31f0*/  IMAD.MOV.U32 R14, RZ, RZ, R52 ;  /* 0x000000ffff0e7224 */ /* 0x000fe400078e0034 */
[----:B------:R-:W-:Y:S01]  /*3200*/  @!P0 IMAD.MOV.U32 R14, RZ, RZ, R22 ;  /* 0x000000ffff0e8224 */ /* 0x000fe200078e0016 */
[----:B-1----:R-:W-:Y:S01]  /*3210*/  @!P0 LEA R17, R17, R16, 0x18 ;  /* 0x0000001011118211 */ /* 0x002fe200078ec0ff */
[----:B------:R2:W-:Y:S04]  /*3220*/  @!P1 STS [R15+0x48], R13 ;  /* 0x0000480d0f009388 */ /* 0x0005e80000000800 */
[----:B------:R2:W-:Y:S04]  /*3230*/  @!P1 STS [R15+0x44], R22 ;  /* 0x000044160f009388 */ /* 0x0005e80000000800 */
[----:B------:R2:W-:Y:S02]  /*3240*/  @!P0 STS [R17+0x3c], R22 ;  /* 0x00003c1611008388 */ /* 0x0005e40000000800 */
.L_x_38:
[----:B------:R-:W-:Y:S05]  /*3250*/  WARPSYNC.ALL ;  /* 0x0000000000007948 */ /* 0x000fea0003800000 */
[----:B------:R-:W0:Y:S08]  /*3260*/  S2UR UR5, SR_CgaCtaId ;  /* 0x00000000000579c3 */ /* 0x000e300000008800 */
[----:B------:R-:W-:Y:S01]  /*3270*/  BAR.SYNC.DEFER_BLOCKING 0x0 ;  /* 0x0000000000007b1d */ /* 0x000fe20000010000 */
[----:B------:R-:W-:-:S05]  /*3280*/  ISETP.NE.AND P0, PT, R45, RZ, PT ;  /* 0x000000ff2d00720c */ /* 0x000fca0003f05270 */
[----:B------:R-:W-:Y:S02]  /*3290*/  UMOV UR4, 0x400 ;  /* 0x0000040000047882 */ /* 0x000fe40000000000 */
[----:B0-----:R-:W-:-:S09]  /*32a0*/  ULEA UR4, UR5, UR4, 0x18 ;  /* 0x0000000405047291 */ /* 0x001fd2000f8ec0ff */
[----:B--2---:R-:W0:Y:S04]  /*32b0*/  LDS R15, [UR4+0x3c] ;  /* 0x00003c04ff0f7984 */ /* 0x004e280008000800 */
[----:B------:R-:W1:Y:S04]  /*32c0*/  LDS R12, [UR4+0x4c] ;  /* 0x00004c04ff0c7984 */ /* 0x000e680008000800 */
[----:B------:R-:W2:Y:S01]  /*32d0*/  LDS R13, [UR4+0x44] ;  /* 0x00004404ff0d7984 */ /* 0x000ea20008000800 */
[----:B0-----:R-:W-:Y:S02]  /*32e0*/  SEL R15, R15, RZ, P0 ;  /* 0x000000ff0f0f7207 */ /* 0x001fe40000000000 */
[----:B-1----:R-:W-:-:S03]  /*32f0*/  ISETP.GT.AND P0, PT, R12, 0x180, PT ;  /* 0x000001800c00780c */ /* 0x002fc60003f04270 */
[----:B------:R-:W-:-:S04]  /*3300*/  IMAD.IADD R15, R15, 0x1, R14 ;  /* 0x000000010f0f7824 */ /* 0x000fc800078e020e */
        /* <DEDUP_REMOVED lines=10> */
[----:B--2---:R-:W-:Y:S06]  /*33b0*/  @P0 BRA `(.L_x_57) ;  /* 0x0000000800c00947 */ /* 0x004fec0003800000 */
[----:B------:R-:W-:Y:S01]  /*33c0*/  ISETP.NE.U32.AND P0, PT, R34, RZ, PT ;  /* 0x000000ff2200720c */ /* 0x000fe20003f05070 */
[----:B------:R-:W0:Y:S01]  /*33d0*/  LDCU.U8 UR4, c[0x0][0x3b8] ;  /* 0x00007700ff0477ac */ /* 0x000e220008000000 */
[----:B------:R-:W-:Y:S02]  /*33e0*/  BSSY.RECONVERGENT B0, `(.L_x_58) ;  /* 0x000000e000007945 */ /* 0x000fe40003800200 */
[----:B------:R-:W-:-:S13]  /*33f0*/  ISETP.NE.AND.EX P0, PT, R35, RZ, PT, P0 ;  /* 0x000000ff2300720c */ /* 0x000fda0003f05300 */
[----:B------:R-:W-:Y:S05]  /*3400*/  @!P0 BRA `(.L_x_59) ;  /* 0x00000000002c8947 */ /* 0x000fea0003800000 */
[----:B0-----:R-:W-:Y:S01]  /*3410*/  UISETP.NE.AND UP0, UPT, UR4, URZ, UPT ;  /* 0x000000ff0400728c */ /* 0x001fe2000bf05270 */
[----:B------:R-:W-:Y:S01]  /*3420*/  CS2R R12, SRZ ;  /* 0x00000000000c7805 */ /* 0x000fe2000001ff00 */
[----:B------:R-:W0:Y:S07]  /*3430*/  LDCU.64 UR8, c[0x0][0x390] ;  /* 0x00007200ff0877ac */ /* 0x000e2e0008000a00 */
[----:B------:R-:W-:Y:S05]  /*3440*/  BRA.U UP0, `(.L_x_60) ;  /* 0x0000000100087547 */ /* 0x000fea000b800000 */
[----:B------:R-:W1:Y:S02]  /*3450*/  LDC.64 R12, c[0x0][0x3d0] ;  /* 0x0000f400ff0c7b82 */ /* 0x000e640000000a00 */
[----:B-1----:R-:W5:Y:S02]  /*3460*/  LDG.E.64 R12, desc[UR6][R12.64] ;  /* 0x000000060c0c7981 */ /* 0x002f64000c1e1b00 */
.L_x_60:
[----:B-----5:R-:W-:-:S04]  /*3470*/  IADD3 R14, P0, PT, R15, R12, RZ ;  /* 0x0000000c0f0e7210 */ /* 0x020fc80007f1e0ff */
[----:B------:R-:W-:Y:S02]  /*3480*/  LEA.HI.X.SX32 R13, R15, R13, 0x1, P0 ;  /* 0x0000000d0f0d7211 */ /* 0x000fe400000f0eff */
[----:B0-----:R-:W-:-:S04]  /*3490*/  LEA R12, P0, R14, UR8, 0x3 ;  /* 0x000000080e0c7c11 */ /* 0x001fc8000f8018ff */
[----:B------:R-:W-:-:S05]  /*34a0*/  LEA.HI.X R13, R14, UR9, R13, 0x3, P0 ;  /* 0x000000090e0d7c11 */ /* 0x000fca00080f1c0d */
[----:B------:R1:W-:Y:S04]  /*34b0*/  STG.E.64 desc[UR6][R12.64], R34 ;  /* 0x000000220c007986 */ /* 0x0003e8000c101b06 */
.L_x_59:
[----:B0-----:R-:W-:Y:S05]  /*34c0*/  BSYNC.RECONVERGENT B0 ;  /* 0x0000000000007941 */ /* 0x001fea0003800200 */
.L_x_58:
[----:B------:R-:W-:Y:S01]  /*34d0*/  ISETP.NE.U32.AND P0, PT, R36, RZ, PT ;  /* 0x000000ff2400720c */ /* 0x000fe20003f05070 */
[----:B------:R-:W-:Y:S03]  /*34e0*/  BSSY.RECONVERGENT B0, `(.L_x_61) ;  /* 0x000000e000007945 */ /* 0x000fe60003800200 */
[----:B------:R-:W-:-:S13]  /*34f0*/  ISETP.NE.AND.EX P0, PT, R37, RZ, PT, P0 ;  /* 0x000000ff2500720c */ /* 0x000fda0003f05300 */
[----:B------:R-:W-:Y:S05]  /*3500*/  @!P0 BRA `(.L_x_62) ;  /* 0x00000000002c8947 */ /* 0x000fea0003800000 */
[----:B------:R-:W-:Y:S01]  /*3510*/  UISETP.NE.AND UP0, UPT, UR4, URZ, UPT ;  /* 0x000000ff0400728c */ /* 0x000fe2000bf05270 */
[----:B-1----:R-:W-:Y:S01]  /*3520*/  CS2R R12, SRZ ;  /* 0x00000000000c7805 */ /* 0x002fe2000001ff00 */
[----:B------:R-:W0:Y:S07]  /*3530*/  LDCU.64 UR8, c[0x0][0x390] ;  /* 0x00007200ff0877ac */ /* 0x000e2e0008000a00 */
[----:B------:R-:W-:Y:S05]  /*3540*/  BRA.U UP0, `(.L_x_63) ;  /* 0x0000000100087547 */ /* 0x000fea000b800000 */
[----:B------:R-:W1:Y:S02]  /*3550*/  LDC.64 R12, c[0x0][0x3d0] ;  /* 0x0000f400ff0c7b82 */ /* 0x000e640000000a00 */
[----:B-1----:R-:W5:Y:S02]  /*3560*/  LDG.E.64 R12, desc[UR6][R12.64] ;  /* 0x000000060c0c7981 */ /* 0x002f64000c1e1b00 */
.L_x_63:
[----:B-----5:R-:W-:-:S04]  /*3570*/  IADD3 R14, P0, PT, R44, R12, RZ ;  /* 0x0000000c2c0e7210 */ /* 0x020fc80007f1e0ff */
[----:B------:R-:W-:Y:S02]  /*3580*/  LEA.HI.X.SX32 R13, R44, R13, 0x1, P0 ;  /* 0x0000000d2c0d7211 */ /* 0x000fe400000f0eff */
[----:B0-----:R-:W-:-:S04]  /*3590*/  LEA R12, P0, R14, UR8, 0x3 ;  /* 0x000000080e0c7c11 */ /* 0x001fc8000f8018ff */
[----:B------:R-:W-:-:S05]  /*35a0*/  LEA.HI.X R13, R14, UR9, R13, 0x3, P0 ;  /* 0x000000090e0d7c11 */ /* 0x000fca00080f1c0d */
[----:B------:R0:W-:Y:S04]  /*35b0*/  STG.E.64 desc[UR6][R12.64], R36 ;  /* 0x000000240c007986 */ /* 0x0001e8000c101b06 */
.L_x_62:
[----:B------:R-:W-:Y:S05]  /*35c0*/  BSYNC.RECONVERGENT B0 ;  /* 0x0000000000007941 */ /* 0x000fea0003800200 */
.L_x_61:
[----:B------:R-:W-:Y:S01]  /*35d0*/  ISETP.NE.U32.AND P0, PT, R32, RZ, PT ;  /* 0x000000ff2000720c */ /* 0x000fe20003f05070 */
[----:B------:R-:W-:Y:S03]  /*35e0*/  BSSY.RECONVERGENT B0, `(.L_x_64) ;  /* 0x000000e000007945 */ /* 0x000fe60003800200 */
[----:B------:R-:W-:-:S13]  /*35f0*/  ISETP.NE.AND.EX P0, PT, R33, RZ, PT, P0 ;  /* 0x000000ff2100720c */ /* 0x000fda0003f05300 */
[----:B------:R-:W-:Y:S05]  /*3600*/  @!P0 BRA `(.L_x_65) ;  /* 0x00000000002c8947 */ /* 0x000fea0003800000 */
[----:B------:R-:W-:Y:S01]  /*3610*/  UISETP.NE.AND UP0, UPT, UR4, URZ, UPT ;  /* 0x000000ff0400728c */ /* 0x000fe2000bf05270 */
[----:B01----:R-:W-:Y:S01]  /*3620*/  CS2R R12, SRZ ;  /* 0x00000000000c7805 */ /* 0x003fe2000001ff00 */
[----:B------:R-:W0:Y:S07]  /*3630*/  LDCU.64 UR8, c[0x0][0x390] ;  /* 0x00007200ff0877ac */ /* 0x000e2e0008000a00 */
[----:B------:R-:W-:Y:S05]  /*3640*/  BRA.U UP0, `(.L_x_66) ;  /* 0x0000000100087547 */ /* 0x000fea000b800000 */
[----:B------:R-:W1:Y:S02]  /*3650*/  LDC.64 R12, c[0x0][0x3d0] ;  /* 0x0000f400ff0c7b82 */ /* 0x000e640000000a00 */
[----:B-1----:R-:W5:Y:S02]  /*3660*/  LDG.E.64 R12, desc[UR6][R12.64] ;  /* 0x000000060c0c7981 */ /* 0x002f64000c1e1b00 */
.L_x_66:
[----:B-----5:R-:W-:-:S04]  /*3670*/  IADD3 R14, P0, PT, R9, R12, RZ ;  /* 0x0000000c090e7210 */ /* 0x020fc80007f1e0ff */
[----:B------:R-:W-:Y:S02]  /*3680*/  LEA.HI.X.SX32 R9, R9, R13, 0x1, P0 ;  /* 0x0000000d09097211 */ /* 0x000fe400000f0eff */
[----:B0-----:R-:W-:-:S04]  /*3690*/  LEA R12, P0, R14, UR8, 0x3 ;  /* 0x000000080e0c7c11 */ /* 0x001fc8000f8018ff */
[----:B------:R-:W-:-:S05]  /*36a0*/  LEA.HI.X R13, R14, UR9, R9, 0x3, P0 ;  /* 0x000000090e0d7c11 */ /* 0x000fca00080f1c09 */
[----:B------:R2:W-:Y:S04]  /*36b0*/  STG.E.64 desc[UR6][R12.64], R32 ;  /* 0x000000200c007986 */ /* 0x0005e8000c101b06 */
.L_x_65:
[----:B------:R-:W-:Y:S05]  /*36c0*/  BSYNC.RECONVERGENT B0 ;  /* 0x0000000000007941 */ /* 0x000fea0003800200 */
.L_x_64:
[----:B------:R-:W-:Y:S01]  /*36d0*/  ISETP.NE.U32.AND P0, PT, R30, RZ, PT ;  /* 0x000000ff1e00720c */ /* 0x000fe20003f05070 */
[----:B------:R-:W-:Y:S03]  /*36e0*/  BSSY.RECONVERGENT B0, `(.L_x_67) ;  /* 0x000000e000007945 */ /* 0x000fe60003800200 */
[----:B------:R-:W-:-:S13]  /*36f0*/  ISETP.NE.AND.EX P0, PT, R31, RZ, PT, P0 ;  /* 0x000000ff1f00720c */ /* 0x000fda0003f05300 */
[----:B------:R-:W-:Y:S05]  /*3700*/  @!P0 BRA `(.L_x_68) ;  /* 0x00000000002c8947 */ /* 0x000fea0003800000 */
[----:B------:R-:W-:Y:S01]  /*3710*/  UISETP.NE.AND UP0, UPT, UR4, URZ, UPT ;  /* 0x000000ff0400728c */ /* 0x000fe2000bf05270 */
[----:B012---:R-:W-:Y:S01]  /*3720*/  CS2R R12, SRZ ;  /* 0x00000000000c7805 */ /* 0x007fe2000001ff00 */
[----:B------:R-:W0:Y:S07]  /*3730*/  LDCU.64 UR8, c[0x0][0x390] ;  /* 0x00007200ff0877ac */ /* 0x000e2e0008000a00 */
[----:B------:R-:W-:Y:S05]  /*3740*/  BRA.U UP0, `(.L_x_69) ;  /* 0x0000000100087547 */ /* 0x000fea000b800000 */
[----:B------:R-:W1:Y:S02]  /*3750*/  LDC.64 R12, c[0x0][0x3d0] ;  /* 0x0000f400ff0c7b82 */ /* 0x000e640000000a00 */
[----:B-1----:R-:W5:Y:S02]  /*3760*/  LDG.E.64 R12, desc[UR6][R12.64] ;  /* 0x000000060c0c7981 */ /* 0x002f64000c1e1b00 */
.L_x_69:
[----:B-----5:R-:W-:-:S04]  /*3770*/  IADD3 R9, P0, PT, R8, R12, RZ ;  /* 0x0000000c08097210 */ /* 0x020fc80007f1e0ff */
[----:B------:R-:W-:Y:S02]  /*3780*/  LEA.HI.X.SX32 R12, R8, R13, 0x1, P0 ;  /* 0x0000000d080c7211 */ /* 0x000fe400000f0eff */
[----:B0-----:R-:W-:-:S04]  /*3790*/  LEA R8, P0, R9, UR8, 0x3 ;  /* 0x0000000809087c11 */ /* 0x001fc8000f8018ff */
[----:B------:R-:W-:-:S05]  /*37a0*/  LEA.HI.X R9, R9, UR9, R12, 0x3, P0 ;  /* 0x0000000909097c11 */ /* 0x000fca00080f1c0c */
[----:B------:R3:W-:Y:S04]  /*37b0*/  STG.E.64 desc[UR6][R8.64], R30 ;  /* 0x0000001e08007986 */ /* 0x0007e8000c101b06 */
.L_x_68:
[----:B------:R-:W-:Y:S05]  /*37c0*/  BSYNC.RECONVERGENT B0 ;  /* 0x0000000000007941 */ /* 0x000fea0003800200 */
.L_x_67:
[----:B------:R-:W-:Y:S01]  /*37d0*/  ISETP.NE.U32.AND P0, PT, R28, RZ, PT ;  /* 0x000000ff1c00720c */ /* 0x000fe20003f05070 */
[----:B------:R-:W-:Y:S03]  /*37e0*/  BSSY.RECONVERGENT B0, `(.L_x_70) ;  /* 0x000000e000007945 */ /* 0x000fe60003800200 */
[----:B------:R-:W-:-:S13]  /*37f0*/  ISETP.NE.AND.EX P0, PT, R29, RZ, PT, P0 ;  /* 0x000000ff1d00720c */ /* 0x000fda0003f05300 */
[----:B------:R-:W-:Y:S05]  /*3800*/  @!P0 BRA `(.L_x_71) ;  /* 0x00000000002c8947 */ /* 0x000fea0003800000 */
[----:B------:R-:W-:Y:S01]  /*3810*/  UISETP.NE.AND UP0, UPT, UR4, URZ, UPT ;  /* 0x000000ff0400728c */ /* 0x000fe2000bf05270 */
[----:B---3--:R-:W-:Y:S01]  /*3820*/  CS2R R8, SRZ ;  /* 0x0000000000087805 */ /* 0x008fe2000001ff00 */
[----:B------:R-:W3:Y:S07]  /*3830*/  LDCU.64 UR8, c[0x0][0x390] ;  /* 0x00007200ff0877ac */ /* 0x000eee0008000a00 */
[----:B------:R-:W-:Y:S05]  /*3840*/  BRA.U UP0, `(.L_x_72) ;  /* 0x0000000100087547 */ /* 0x000fea000b800000 */
[----:B------:R-:W4:Y:S02]  /*3850*/  LDC.64 R8, c[0x0][0x3d0] ;  /* 0x0000f400ff087b82 */ /* 0x000f240000000a00 */
[----:B----4-:R-:W5:Y:S02]  /*3860*/  LDG.E.64 R8, desc[UR6][R8.64] ;  /* 0x0000000608087981 */ /* 0x010f64000c1e1b00 */
.L_x_72:
[----:B012--5:R-:W-:-:S04]  /*3870*/  IADD3 R12, P0, PT, R7, R8, RZ ;  /* 0x00000008070c7210 */ /* 0x027fc80007f1e0ff */
[----:B------:R-:W-:Y:S02]  /*3880*/  LEA.HI.X.SX32 R7, R7, R9, 0x1, P0 ;  /* 0x0000000907077211 */ /* 0x000fe400000f0eff */
[----:B---3--:R-:W-:-:S04]  /*3890*/  LEA R8, P0, R12, UR8, 0x3 ;  /* 0x000000080c087c11 */ /* 0x008fc8000f8018ff */
[----:B------:R-:W-:-:S05]  /*38a0*/  LEA.HI.X R9, R12, UR9, R7, 0x3, P0 ;  /* 0x000000090c097c11 */ /* 0x000fca00080f1c07 */
[----:B------:R4:W-:Y:S04]  /*38b0*/  STG.E.64 desc[UR6][R8.64], R28 ;  /* 0x0000001c08007986 */ /* 0x0009e8000c101b06 */
.L_x_71:
[----:B------:R-:W-:Y:S05]  /*38c0*/  BSYNC.RECONVERGENT B0 ;  /* 0x0000000000007941 */ /* 0x000fea0003800200 */
.L_x_70:
[----:B------:R-:W-:Y:S01]  /*38d0*/  ISETP.NE.U32.AND P0, PT, R26, RZ, PT ;  /* 0x000000ff1a00720c */ /* 0x000fe20003f05070 */
[----:B------:R-:W-:Y:S03]  /*38e0*/  BSSY.RECONVERGENT B0, `(.L_x_73) ;  /* 0x000000e000007945 */ /* 0x000fe60003800200 */
[----:B------:R-:W-:-:S13]  /*38f0*/  ISETP.NE.AND.EX P0, PT, R27, RZ, PT, P0 ;  /* 0x000000ff1b00720c */ /* 0x000fda0003f05300 */
[----:B------:R-:W-:Y:S05]  /*3900*/  @!P0 BRA `(.L_x_74) ;  /* 0x00000000002c8947 */ /* 0x000fea0003800000 */
[----:B------:R-:W-:Y:S01]  /*3910*/  UISETP.NE.AND UP0, UPT, UR4, URZ, UPT ;  /* 0x000000ff0400728c */ /* 0x000fe2000bf05270 */
[----:B---34-:R-:W-:Y:S01]  /*3920*/  CS2R R8, SRZ ;  /* 0x0000000000087805 */ /* 0x018fe2000001ff00 */
[----:B------:R-:W3:Y:S07]  /*3930*/  LDCU.64 UR8, c[0x0][0x390] ;  /* 0x00007200ff0877ac */ /* 0x000eee0008000a00 */
[----:B------:R-:W-:Y:S05]  /*3940*/  BRA.U UP0, `(.L_x_75) ;  /* 0x0000000100087547 */ /* 0x000fea000b800000 */
[----:B------:R-:W4:Y:S02]  /*3950*/  LDC.64 R8, c[0x0][0x3d0] ;  /* 0x0000f400ff087b82 */ /* 0x000f240000000a00 */
[----:B----4-:R-:W5:Y:S02]  /*3960*/  LDG.E.64 R8, desc[UR6][R8.64] ;  /* 0x0000000608087981 */ /* 0x010f64000c1e1b00 */
.L_x_75:
[----:B-----5:R-:W-:-:S04]  /*3970*/  IADD3 R7, P0, PT, R6, R8, RZ ;  /* 0x0000000806077210 */ /* 0x020fc80007f1e0ff */
[----:B------:R-:W-:Y:S02]  /*3980*/  LEA.HI.X.SX32 R8, R6, R9, 0x1, P0 ;  /* 0x0000000906087211 */ /* 0x000fe400000f0eff */
[----:B---3--:R-:W-:-:S04]  /*3990*/  LEA R6, P0, R7, UR8, 0x3 ;  /* 0x0000000807067c11 */ /* 0x008fc8000f8018ff */
[----:B------:R-:W-:-:S05]  /*39a0*/  LEA.HI.X R7, R7, UR9, R8, 0x3, P0 ;  /* 0x0000000907077c11 */ /* 0x000fca00080f1c08 */
[----:B------:R3:W-:Y:S04]  /*39b0*/  STG.E.64 desc[UR6][R6.64], R26 ;  /* 0x0000001a06007986 */ /* 0x0007e8000c101b06 */
.L_x_74:
[----:B------:R-:W-:Y:S05]  /*39c0*/  BSYNC.RECONVERGENT B0 ;  /* 0x0000000000007941 */ /* 0x000fea0003800200 */
.L_x_73:
        /* <DEDUP_REMOVED lines=8> */
[----:B------:R-:W0:Y:S02]  /*3a50*/  LDC.64 R6, c[0x0][0x3d0] ;  /* 0x0000f400ff067b82 */ /* 0x000e240000000a00 */
[----:B0-----:R-:W5:Y:S02]  /*3a60*/  LDG.E.64 R6, desc[UR6][R6.64] ;  /* 0x0000000606067981 */ /* 0x001f64000c1e1b00 */
.L_x_78:
[----:B----45:R-:W-:-:S04]  /*3a70*/  IADD3 R8, P0, PT, R5, R6, RZ ;  /* 0x0000000605087210 */ /* 0x030fc80007f1e0ff */
[----:B------:R-:W-:Y:S02]  /*3a80*/  LEA.HI.X.SX32 R5, R5, R7, 0x1, P0 ;  /* 0x0000000705057211 */ /* 0x000fe400000f0eff */
[----:B---3--:R-:W-:-:S04]  /*3a90*/  LEA R6, P0, R8, UR8, 0x3 ;  /* 0x0000000808067c11 */ /* 0x008fc8000f8018ff */
[----:B------:R-:W-:-:S05]  /*3aa0*/  LEA.HI.X R7, R8, UR9, R5, 0x3, P0 ;  /* 0x0000000908077c11 */ /* 0x000fca00080f1c05 */
[----:B------:R3:W-:Y:S04]  /*3ab0*/  STG.E.64 desc[UR6][R6.64], R24 ;  /* 0x0000001806007986 */ /* 0x0007e8000c101b06 */
.L_x_77:
[----:B------:R-:W-:Y:S05]  /*3ac0*/  BSYNC.RECONVERGENT B0 ;  /* 0x0000000000007941 */ /* 0x000fea0003800200 */
.L_x_76:
        /* <DEDUP_REMOVED lines=10> */
.L_x_81:
[----:B-----5:R-:W-:-:S04]  /*3b70*/  IADD3 R5, P0, PT, R4, R6, RZ ;  /* 0x0000000604057210 */ /* 0x020fc80007f1e0ff */
[----:B------:R-:W-:Y:S02]  /*3b80*/  LEA.HI.X.SX32 R6, R4, R7, 0x1, P0 ;  /* 0x0000000704067211 */ /* 0x000fe400000f0eff */
[----:B---3--:R-:W-:-:S04]  /*3b90*/  LEA R4, P0, R5, UR8, 0x3 ;  /* 0x0000000805047c11 */ /* 0x008fc8000f8018ff */
[----:B------:R-:W-:-:S05]  /*3ba0*/  LEA.HI.X R5, R5, UR9, R6, 0x3, P0 ;  /* 0x0000000905057c11 */ /* 0x000fca00080f1c06 */
[----:B------:R3:W-:Y:S04]  /*3bb0*/  STG.E.64 desc[UR6][R4.64], R10 ;  /* 0x0000000a04007986 */ /* 0x0007e8000c101b06 */
.L_x_80:
[----:B------:R-:W-:Y:S05]  /*3bc0*/  BSYNC.RECONVERGENT B0 ;  /* 0x0000000000007941 */ /* 0x000fea0003800200 */
.L_x_79:
        /* <DEDUP_REMOVED lines=10> */
.L_x_84:
[----:B-----5:R-:W-:-:S04]  /*3c70*/  IADD3 R6, P0, PT, R3, R4, RZ ;  /* 0x0000000403067210 */ /* 0x020fc80007f1e0ff */
[----:B------:R-:W-:Y:S02]  /*3c80*/  LEA.HI.X.SX32 R3, R3, R5, 0x1, P0 ;  /* 0x0000000503037211 */ /* 0x000fe400000f0eff */
[----:B---3--:R-:W-:-:S04]  /*3c90*/  LEA R4, P0, R6, UR8, 0x3 ;  /* 0x0000000806047c11 */ /* 0x008fc8000f8018ff */
[----:B------:R-:W-:-:S05]  /*3ca0*/  LEA.HI.X R5, R6, UR9, R3, 0x3, P0 ;  /* 0x0000000906057c11 */ /* 0x000fca00080f1c03 */
[----:B------:R3:W-:Y:S04]  /*3cb0*/  STG.E.64 desc[UR6][R4.64], R38 ;  /* 0x0000002604007986 */ /* 0x0007e8000c101b06 */
.L_x_83:
[----:B------:R-:W-:Y:S05]  /*3cc0*/  BSYNC.RECONVERGENT B0 ;  /* 0x0000000000007941 */ /* 0x000fea0003800200 */
.L_x_82:
        /* <DEDUP_REMOVED lines=10> */
.L_x_87:
[----:B-----5:R-:W-:-:S04]  /*3d70*/  IADD3 R3, P0, PT, R2, R4, RZ ;  /* 0x0000000402037210 */ /* 0x020fc80007f1e0ff */
[----:B------:R-:W-:Y:S02]  /*3d80*/  LEA.HI.X.SX32 R4, R2, R5, 0x1, P0 ;  /* 0x0000000502047211 */ /* 0x000fe400000f0eff */
[----:B---3--:R-:W-:-:S04]  /*3d90*/  LEA R2, P0, R3, UR8, 0x3 ;  /* 0x0000000803027c11 */ /* 0x008fc8000f8018ff */
[----:B------:R-:W-:-:S05]  /*3da0*/  LEA.HI.X R3, R3, UR9, R4, 0x3, P0 ;  /* 0x0000000903037c11 */ /* 0x000fca00080f1c04 */
[----:B------:R3:W-:Y:S04]  /*3db0*/  STG.E.64 desc[UR6][R2.64], R40 ;  /* 0x0000002802007986 */ /* 0x0007e8000c101b06 */
.L_x_86:
[----:B------:R-:W-:Y:S05]  /*3dc0*/  BSYNC.RECONVERGENT B0 ;  /* 0x0000000000007941 */ /* 0x000fea0003800200 */
.L_x_85:
[----:B------:R-:W-:-:S04]  /*3dd0*/  ISETP.NE.U32.AND P0, PT, R42, RZ, PT ;  /* 0x000000ff2a00720c */ /* 0x000fc80003f05070 */
[----:B------:R-:W-:-:S13]  /*3de0*/  ISETP.NE.AND.EX P0, PT, R43, RZ, PT, P0 ;  /* 0x000000ff2b00720c */ /* 0x000fda0003f05300 */
[----:B------:R-:W-:Y:S05]  /*3df0*/  @!P0 EXIT ;  /* 0x000000000000894d */ /* 0x000fea0003800000 */
[----:B------:R-:W-:Y:S01]  /*3e00*/  UISETP.NE.AND UP0, UPT, UR4, URZ, UPT ;  /* 0x000000ff0400728c */ /* 0x000fe2000bf05270 */
[----:B---3--:R-:W-:-:S08]  /*3e10*/  CS2R R2, SRZ ;  /* 0x0000000000027805 */ /* 0x008fd0000001ff00 */
[----:B------:R-:W-:Y:S05]  /*3e20*/  BRA.U UP0, `(.L_x_88) ;  /* 0x0000000100087547 */ /* 0x000fea000b800000 */
[----:B------:R-:W3:Y:S02]  /*3e30*/  LDC.64 R2, c[0x0][0x3d0] ;  /* 0x0000f400ff027b82 */ /* 0x000ee40000000a00 */
[----:B---3--:R-:W5:Y:S02]  /*3e40*/  LDG.E.64 R2, desc[UR6][R2.64] ;  /* 0x0000000602027981 */ /* 0x008f64000c1e1b00 */
.L_x_88:
[----:B------:R-:W3:Y:S01]  /*3e50*/  LDCU.64 UR4, c[0x0][0x390] ;  /* 0x00007200ff0477ac */ /* 0x000ee20008000a00 */
[----:B-----5:R-:W-:-:S04]  /*3e60*/  IADD3 R4, P0, PT, R0, R2, RZ ;  /* 0x0000000200047210 */ /* 0x020fc80007f1e0ff */
[----:B------:R-:W-:Y:S02]  /*3e70*/  LEA.HI.X.SX32 R3, R0, R3, 0x1, P0 ;  /* 0x0000000300037211 */ /* 0x000fe400000f0eff */
[----:B---3--:R-:W-:-:S04]  /*3e80*/  LEA R2, P0, R4, UR4, 0x3 ;  /* 0x0000000404027c11 */ /* 0x008fc8000f8018ff */
[----:B------:R-:W-:-:S05]  /*3e90*/  LEA.HI.X R3, R4, UR5, R3, 0x3, P0 ;  /* 0x0000000504037c11 */ /* 0x000fca00080f1c03 */
[----:B------:R-:W-:Y:S01]  /*3ea0*/  STG.E.64 desc[UR6][R2.64], R42 ;  /* 0x0000002a02007986 */ /* 0x000fe2000c101b06 */
[----:B------:R-:W-:Y:S05]  /*3eb0*/  EXIT ;  /* 0x000000000000794d */ /* 0x000fea0003800000 */
.L_x_57:
[----:B------:R-:W-:Y:S01]  /*3ec0*/  BAR.SYNC.DEFER_BLOCKING 0x0 ;  /* 0x0000000000007b1d */ /* 0x000fe20000010000 */
[----:B------:R-:W-:Y:S02]  /*3ed0*/  ISETP.NE.U32.AND P0, PT, R34, RZ, PT ;  /* 0x000000ff2200720c */ /* 0x000fe40003f05070 */
[----:B------:R-:W-:Y:S02]  /*3ee0*/  ISETP.NE.U32.AND P2, PT, R36, RZ, PT ;  /* 0x000000ff2400720c */ /* 0x000fe40003f45070 */
[----:B------:R-:W-:Y:S02]  /*3ef0*/  ISETP.NE.AND.EX P0, PT, R35, RZ, PT, P0 ;  /* 0x000000ff2300720c */ /* 0x000fe40003f05300 */
[----:B------:R-:W-:Y:S02]  /*3f00*/  ISETP.NE.U32.AND P3, PT, R32, RZ, PT ;  /* 0x000000ff2000720c */ /* 0x000fe40003f65070 */
[----:B------:R-:W-:Y:S02]  /*3f10*/  ISETP.NE.U32.AND P4, PT, R30, RZ, PT ;  /* 0x000000ff1e00720c */ /* 0x000fe40003f85070 */
[----:B------:R-:W-:-:S02]  /*3f20*/  ISETP.NE.AND.EX P2, PT, R37, RZ, PT, P2 ;  /* 0x000000ff2500720c */ /* 0x000fc40003f45320 */
[----:B------:R-:W-:Y:S02]  /*3f30*/  ISETP.NE.AND.EX P3, PT, R33, RZ, PT, P3 ;  /* 0x000000ff2100720c */ /* 0x000fe40003f65330 */
[----:B------:R-:W-:Y:S02]  /*3f40*/  ISETP.NE.AND.EX P4, PT, R31, RZ, PT, P4 ;  /* 0x000000ff1f00720c */ /* 0x000fe40003f85340 */
[----:B------:R-:W-:Y:S01]  /*3f50*/  ISETP.NE.U32.AND P1, PT, R26, RZ, PT ;  /* 0x000000ff1a00720c */ /* 0x000fe20003f25070 */
[--C-:B------:R-:W-:Y:S01]  /*3f60*/  @P0 IMAD.IADD R14, R15, 0x1, -R13.reuse ;  /* 0x000000010f0e0824 */ /* 0x100fe200078e0a0d */
[----:B------:R-:W-:Y:S02]  /*3f70*/  ISETP.NE.U32.AND P5, PT, R10, RZ, PT ;  /* 0x000000ff0a00720c */ /* 0x000fe40003fa5070 */
[----:B------:R-:W-:Y:S02]  /*3f80*/  ISETP.NE.AND.EX P1, PT, R27, RZ, PT, P1 ;  /* 0x000000ff1b00720c */ /* 0x000fe40003f25310 */
[----:B------:R-:W-:Y:S01]  /*3f90*/  @P0 LEA R15, R14, UR4, 0x3 ;  /* 0x000000040e0f0c11 */ /* 0x000fe2000f8e18ff */
[--C-:B------:R-:W-:Y:S01]  /*3fa0*/  @P2 IMAD.IADD R44, R44, 0x1, -R13.reuse ;  /* 0x000000012c2c2824 */ /* 0x100fe200078e0a0d */
[----:B------:R-:W-:Y:S01]  /*3fb0*/  ISETP.NE.U32.AND P6, PT, R38, RZ, PT ;  /* 0x000000ff2600720c */ /* 0x000fe20003fc5070 */
[--C-:B------:R-:W-:Y:S01]  /*3fc0*/  @P3 IMAD.IADD R14, R9, 0x1, -R13.reuse ;  /* 0x00000001090e3824 */ /* 0x100fe200078e0a0d */
[----:B------:R-:W-:Y:S01]  /*3fd0*/  ISETP.NE.AND.EX P5, PT, R11, RZ, PT, P5 ;  /* 0x000000ff0b00720c */ /* 0x000fe20003fa5350 */
[----:B------:R-:W-:Y:S01]  /*3fe0*/  @P4 IMAD.IADD R8, R8, 0x1, -R13 ;  /* 0x0000000108084824 */ /* 0x000fe200078e0a0d */
[----:B------:R-:W-:Y:S01]  /*3ff0*/  @P2 LEA R9, R44, UR4, 0x3 ;  /* 0x000000042c092c11 */ /* 0x000fe2000f8e18ff */
[----:B------:R-:W-:Y:S01]  /*4000*/  @P0 STS.64 [R15], R34 ;  /* 0x000000220f000388 */ /* 0x000fe20000000a00 */
[----:B------:R-:W-:-:S02]  /*4010*/  @P3 LEA R17, R14, UR4, 0x3 ;  /* 0x000000040e113c11 */ /* 0x000fc4000f8e18ff */
[----:B------:R-:W-:Y:S01]  /*4020*/  @P4 LEA R19, R8, UR4, 0x3 ;  /* 0x0000000408134c11 */ /* 0x000fe2000f8e18ff */
[----:B------:R0:W-:Y:S01]  /*4030*/  @P2 STS.64 [R9], R36 ;  /* 0x0000002409002388 */ /* 0x0001e20000000a00 */
[----:B------:R-:W-:Y:S01]  /*4040*/  ISETP.NE.U32.AND P0, PT, R28, RZ, PT ;  /* 0x000000ff1c00720c */ /* 0x000fe20003f05070 */
[--C-:B------:R-:W-:Y:S01]  /*4050*/  @P1 IMAD.IADD R6, R6, 0x1, -R13.reuse ;  /* 0x0000000106061824 */ /* 0x100fe200078e0a0d */
[----:B------:R-:W-:Y:S01]  /*4060*/  ISETP.NE.U32.AND P2, PT, R40, RZ, PT ;  /* 0x000000ff2800720c */ /* 0x000fe20003f45070 */
[----:B------:R-:W-:Y:S01]  /*4070*/  @P3 STS.64 [R17], R32 ;  /* 0x0000002011003388 */ /* 0x000fe20000000a00 */
[----:B------:R-:W-:Y:S01]  /*4080*/  ISETP.NE.AND.EX P0, PT, R29, RZ, PT, P0 ;  /* 0x000000ff1d00720c */ /* 0x000fe20003f05300 */
[----:B------:R-:W-:Y:S01]  /*4090*/  @P5 IMAD.IADD R4, R4, 0x1, -R13 ;  /* 0x0000000104045824 */ /* 0x000fe200078e0a0d */
[----:B------:R-:W-:Y:S01]  /*40a0*/  ISETP.NE.U32.AND P3, PT, R42, RZ, PT ;  /* 0x000000ff2a00720c */ /* 0x000fe20003f65070 */
[----:B------:R-:W-:Y:S01]  /*40b0*/  @P4 STS.64 [R19], R30 ;  /* 0x0000001e13004388 */ /* 0x000fe20000000a00 */
[----:B------:R-:W-:-:S02]  /*40c0*/  ISETP.NE.U32.AND P4, PT, R24, RZ, PT ;  /* 0x000000ff1800720c */ /* 0x000fc40003f85070 */
[----:B------:R-:W-:Y:S02]  /*40d0*/  ISETP.NE.AND.EX P6, PT, R39, RZ, PT, P6 ;  /* 0x000000ff2700720c */ /* 0x000fe40003fc5360 */
[----:B------:R-:W-:Y:S02]  /*40e0*/  ISETP.NE.AND.EX P4, PT, R25, RZ, PT, P4 ;  /* 0x000000ff1900720c */ /* 0x000fe40003f85340 */
[----:B------:R-:W-:Y:S02]  /*40f0*/  ISETP.NE.AND.EX P2, PT, R41, RZ, PT, P2 ;  /* 0x000000ff2900720c */ /* 0x000fe40003f45320 */
[----:B------:R-:W-:Y:S01]  /*4100*/  ISETP.NE.AND.EX P3, PT, R43, RZ, PT, P3 ;  /* 0x000000ff2b00720c */ /* 0x000fe20003f65330 */
[----:B------:R-:W-:Y:S01]  /*4110*/  @P0 IMAD.IADD R7, R7, 0x1, -R13 ;  /* 0x0000000107070824 */ /* 0x000fe200078e0a0d */
[----:B0-----:R-:W-:-:S04]  /*4120*/  @P1 LEA R9, R6, UR4, 0x3 ;  /* 0x0000000406091c11 */ /* 0x001fc8000f8e18ff */
[----:B------:R-:W-:Y:S01]  /*4130*/  @P0 LEA R7, R7, UR4, 0x3 ;  /* 0x0000000407070c11 */ /* 0x000fe2000f8e18ff */
[--C-:B------:R-:W-:Y:S01]  /*4140*/  @P6 IMAD.IADD R6, R3, 0x1, -R13.reuse ;  /* 0x0000000103066824 */ /* 0x100fe200078e0a0d */
[----:B------:R-:W-:Y:S01]  /*4150*/  @P5 LEA R3, R4, UR4, 0x3 ;  /* 0x0000000404035c11 */ /* 0x000fe2000f8e18ff */
[--C-:B------:R-:W-:Y:S02]  /*4160*/  @P4 IMAD.IADD R5, R5, 0x1, -R13.reuse ;  /* 0x0000000105054824 */ /* 0x100fe400078e0a0d */
[--C-:B------:R-:W-:Y:S01]  /*4170*/  @P2 IMAD.IADD R2, R2, 0x1, -R13.reuse ;  /* 0x0000000102022824 */ /* 0x100fe200078e0a0d */
[----:B------:R0:W-:Y:S01]  /*4180*/  @P0 STS.64 [R7], R28 ;  /* 0x0000001c07000388 */ /* 0x0001e20000000a00 */
[----:B------:R-:W-:Y:S01]  /*4190*/  @P3 IMAD.IADD R0, R0, 0x1, -R13 ;  /* 0x0000000100003824 */ /* 0x000fe200078e0a0d */
[----:B------:R-:W-:Y:S02]  /*41a0*/  @P4 LEA R5, R5, UR4, 0x3 ;  /* 0x0000000405054c11 */ /* 0x000fe4000f8e18ff */
[----:B------:R-:W-:Y:S01]  /*41b0*/  @P6 LEA R15, R6, UR4, 0x3 ;  /* 0x00000004060f6c11 */ /* 0x000fe2000f8e18ff */
[----:B------:R1:W-:Y:S01]  /*41c0*/  @P1 STS.64 [R9], R26 ;  /* 0x0000001a09001388 */ /* 0x0003e20000000a00 */
[----:B------:R-:W-:-:S03]  /*41d0*/  ISETP.GE.AND P0, PT, R45, R12, PT ;  /* 0x0000000c2d00720c */ /* 0x000fc60003f06270 */
[----:B------:R2:W-:Y:S01]  /*41e0*/  @P4 STS.64 [R5], R24 ;  /* 0x0000001805004388 */ /* 0x0005e20000000a00 */
[----:B0-----:R-:W-:-:S03]  /*41f0*/  @P2 LEA R7, R2, UR4, 0x3 ;  /* 0x0000000402072c11 */ /* 0x001fc6000f8e18ff */
[----:B------:R2:W-:Y:S01]  /*4200*/  @P5 STS.64 [R3], R10 ;  /* 0x0000000a03005388 */ /* 0x0005e20000000a00 */
[----:B-1----:R-:W-:-:S03]  /*4210*/  @P3 LEA R9, R0, UR4, 0x3 ;  /* 0x0000000400093c11 */ /* 0x002fc6000f8e18ff */
[----:B------:R2:W-:Y:S04]  /*4220*/  @P6 STS.64 [R15], R38 ;  /* 0x000000260f006388 */ /* 0x0005e80000000a00 */
[----:B------:R2:W-:Y:S04]  /*4230*/  @P2 STS.64 [R7], R40 ;  /* 0x0000002807002388 */ /* 0x0005e80000000a00 */
[----:B------:R2:W-:Y:S01]  /*4240*/  @P3 STS.64 [R9], R42 ;  /* 0x0000002a09003388 */ /* 0x0005e20000000a00 */
[----:B------:R-:W-:Y:S06]  /*4250*/  BAR.SYNC.DEFER_BLOCKING 0x0 ;  /* 0x0000000000007b1d */ /* 0x000fec0000010000 */
[----:B------:R-:W-:Y:S05]  /*4260*/  @P0 EXIT ;  /* 0x000000000000094d */ /* 0x000fea0003800000 */
[----:B--2---:R-:W-:Y:S01]  /*4270*/  LOP3.LUT R3, RZ, R45, RZ, 0x33, !PT ;  /* 0x0000002dff037212 */ /* 0x004fe200078e33ff */
[----:B------:R-:W0:Y:S01]  /*4280*/  LDCU.U8 UR8, c[0x0][0x3b8] ;  /* 0x00007700ff0877ac */ /* 0x000e220008000000 */
[----:B------:R-:W-:Y:S03]  /*4290*/  BSSY.RECONVERGENT B0, `(.L_x_89) ;  /* 0x000001e000007945 */ /* 0x000fe60003800200 */
[----:B------:R-:W-:Y:S01]  /*42a0*/  IMAD.IADD R2, R3, 0x1, R12 ;  /* 0x0000000103027824 */ /* 0x000fe200078e020c */
[----:B------:R-:W1:Y:S03]  /*42b0*/  LDCU.64 UR10, c[0x0][0x390] ;  /* 0x00007200ff0a77ac */ /* 0x000e660008000a00 */
[C---:B------:R-:W-:Y:S01]  /*42c0*/  IMAD.HI.U32 R0, R2.reuse, -0x55555555, RZ ;  /* 0xaaaaaaab02007827 */ /* 0x040fe200078e00ff */
[----:B------:R-:W-:-:S04]  /*42d0*/  ISETP.GE.U32.AND P1, PT, R2, 0x480, PT ;  /* 0x000004800200780c */ /* 0x000fc80003f26070 */
[----:B------:R-:W-:-:S04]  /*42e0*/  SHF.R.U32.HI R0, RZ, 0x8, R0 ;  /* 0x00000008ff007819 */ /* 0x000fc80000011600 */
[----:B------:R-:W-:-:S04]  /*42f0*/  LOP3.LUT R3, R0, 0x3, RZ, 0xc0, !PT ;  /* 0x0000000300037812 */ /* 0x000fc800078ec0ff */
[----:B------:R-:W-:-:S13]  /*4300*/  ISETP.NE.AND P0, PT, R3, 0x3, PT ;  /* 0x000000030300780c */ /* 0x000fda0003f05270 */
[----:B01----:R-:W-:Y:S05]  /*4310*/  @!P0 BRA `(.L_x_90) ;  /* 0x0000000000548947 */ /* 0x003fea0003800000 */
[----:B------:R-:W-:Y:S01]  /*4320*/  VIADD R0, R0, 0x1 ;  /* 0x0000000100007836 */ /* 0x000fe20000000000 */
[C---:B------:R-:W-:Y:S01]  /*4330*/  LEA R8, R45.reuse, UR4, 0x3 ;  /* 0x000000042d087c11 */ /* 0x040fe2000f8e18ff */
[----:B------:R-:W-:Y:S01]  /*4340*/  IMAD.IADD R9, R45, 0x1, R13 ;  /* 0x000000012d097824 */ /* 0x000fe200078e020d */
[----:B------:R-:W-:Y:S02]  /*4350*/  ISETP.NE.AND P2, PT, RZ, UR8, PT ;  /* 0x00000008ff007c0c */ /* 0x000fe4000bf45270 */
[----:B------:R-:W-:-:S05]  /*4360*/  LOP3.LUT R0, R0, 0x3, RZ, 0xc0, !PT ;  /* 0x0000000300007812 */ /* 0x000fca00078ec0ff */
[----:B------:R-:W-:Y:S02]  /*4370*/  IMAD R45, R0, 0x180, R45 ;  /* 0x00000180002d7824 */ /* 0x000fe400078e022d */
[----:B------:R-:W-:-:S07]  /*4380*/  IMAD.MOV R0, RZ, RZ, -R0 ;  /* 0x000000ffff007224 */ /* 0x000fce00078e0a00 */
.L_x_91:
[----:B0-----:R-:W0:Y:S01]  /*4390*/  @!P2 LDC.64 R6, c[0x0][0x3d0] ;  /* 0x0000f400ff06ab82 */ /* 0x001e220000000a00 */
[----:B------:R-:W-:Y:S01]  /*43a0*/  CS2R R2, SRZ ;  /* 0x0000000000027805 */ /* 0x000fe2000001ff00 */
[----:B------:R1:W2:Y:S05]  /*43b0*/  LDS.64 R4, [R8] ;  /* 0x0000000008047984 */ /* 0x0002aa0000000a00 */
[----:B0-----:R-:W3:Y:S01]  /*43c0*/  @!P2 LDG.E.64 R2, desc[UR6][R6.64] ;  /* 0x000000060602a981 */ /* 0x001ee2000c1e1b00 */
[----:B------:R-:W-:Y:S02]  /*43d0*/  VIADD R0, R0, 0x1 ;  /* 0x0000000100007836 */ /* 0x000fe40000000000 */
[----:B-1----:R-:W-:Y:S01]  /*43e0*/  VIADD R8, R8, 0xc00 ;  /* 0x00000c0008087836 */ /* 0x002fe20000000000 */
[----:B---3--:R-:W-:-:S04]  /*43f0*/  IADD3 R10, P0, PT, R9, R2, RZ ;  /* 0x00000002090a7210 */ /* 0x008fc80007f1e0ff */
[C---:B------:R-:W-:Y:S01]  /*4400*/  LEA.HI.X.SX32 R3, R9.reuse, R3, 0x1, P0 ;  /* 0x0000000309037211 */ /* 0x040fe200000f0eff */
[----:B------:R-:W-:Y:S01]  /*4410*/  VIADD R9, R9, 0x180 ;  /* 0x0000018009097836 */ /* 0x000fe20000000000 */
[----:B------:R-:W-:-:S04]  /*4420*/  LEA R2, P0, R10, UR10, 0x3 ;  /* 0x0000000a0a027c11 */ /* 0x000fc8000f8018ff */
[----:B------:R-:W-:Y:S02]  /*4430*/  LEA.HI.X R3, R10, UR11, R3, 0x3, P0 ;  /* 0x0000000b0a037c11 */ /* 0x000fe400080f1c03 */
[----:B------:R-:W-:-:S03]  /*4440*/  ISETP.NE.AND P0, PT, R0, RZ, PT ;  /* 0x000000ff0000720c */ /* 0x000fc60003f05270 */
[----:B--2---:R0:W-:Y:S10]  /*4450*/  STG.E.64 desc[UR6][R2.64], R4 ;  /* 0x0000000402007986 */ /* 0x0041f4000c101b06 */
[----:B------:R-:W-:Y:S05]  /*4460*/  @P0 BRA `(.L_x_91) ;  /* 0xfffffffc00c80947 */ /* 0x000fea000383ffff */
.L_x_90:
[----:B------:R-:W-:Y:S05]  /*4470*/  BSYNC.RECONVERGENT B0 ;  /* 0x0000000000007941 */ /* 0x000fea0003800200 */
.L_x_89:
[----:B------:R-:W-:Y:S05]  /*4480*/  @!P1 EXIT ;  /* 0x000000000000994d */ /* 0x000fea0003800000 */
[----:B------:R-:W1:Y:S01]  /*4490*/  S2UR UR5, SR_CgaCtaId ;  /* 0x00000000000579c3 */ /* 0x000e620000008800 */
[----:B------:R-:W-:Y:S01]  /*44a0*/  UMOV UR4, 0x400 ;  /* 0x0000040000047882 */ /* 0x000fe20000000000 */
[----:B------:R-:W-:Y:S01]  /*44b0*/  UISETP.NE.AND UP0, UPT, UR8, URZ, UPT ;  /* 0x000000ff0800728c */ /* 0x000fe2000bf05270 */
[----:B------:R-:W-:Y:S01]  /*44c0*/  IMAD.IADD R13, R45, 0x1, R13 ;  /* 0x000000012d0d7824 */ /* 0x000fe200078e020d */
[----:B------:R-:W2:Y:S04]  /*44d0*/  LDCU.64 UR10, c[0x0][0x390] ;  /* 0x00007200ff0a77ac */ /* 0x000ea80008000a00 */
[----:B------:R-:W-:Y:S01]  /*44e0*/  PLOP3.LUT P0, PT, PT, PT, UP0, 0x80, 0x8 ;  /* 0x000000000008781c */ /* 0x000fe20003f0f008 */
[----:B-1----:R-:W-:-:S06]  /*44f0*/  ULEA UR4, UR5, UR4, 0x18 ;  /* 0x0000000405047291 */ /* 0x002fcc000f8ec0ff */
[----:B------:R-:W-:-:S05]  /*4500*/  LEA R0, R45, UR4, 0x3 ;  /* 0x000000042d007c11 */ /* 0x000fca000f8e18ff */
[----:B--2---:R-:W-:-:S07]  /*4510*/  VIADD R0, R0, 0x1800 ;  /* 0x0000180000007836 */ /* 0x004fce0000000000 */
.L_x_92:
[----:B--2---:R-:W1:Y:S01]  /*4520*/  @!P0 LDC.64 R6, c[0x0][0x3d0] ;  /* 0x0000f400ff068b82 */ /* 0x004e620000000a00 */
[----:B0-----:R-:W-:Y:S01]  /*4530*/  CS2R R2, SRZ ;  /* 0x0000000000027805 */ /* 0x001fe2000001ff00 */
[----:B------:R-:W-:Y:S01]  /*4540*/  UISETP.NE.AND UP0, UPT, UR8, URZ, UPT ;  /* 0x000000ff0800728c */ /* 0x000fe2000bf05270 */
[----:B------:R-:W0:Y:S04]  /*4550*/  LDS.64 R4, [R0+-0x1800] ;  /* 0xffe8000000047984 */ /* 0x000e280000000a00 */
[----:B-1----:R1:W2:Y:S01]  /*4560*/  @!P0 LDG.E.64 R2, desc[UR6][R6.64] ;  /* 0x0000000606028981 */ /* 0x0022a2000c1e1b00 */
[----:B------:R-:W-:Y:S02]  /*4570*/  PLOP3.LUT P0, PT, PT, PT, UP0, 0x80, 0x8 ;  /* 0x000000000008781c */ /* 0x000fe40003f0f008 */
[----:B------:R-:W-:Y:S01]  /*4580*/  SHF.R.S32.HI R19, RZ, 0x1f, R13 ;  /* 0x0000001fff137819 */ /* 0x000fe2000001140d */
[----:B-1----:R-:W1:Y:S10]  /*4590*/  LDS.64 R6, [R0+-0xc00] ;  /* 0xfff4000000067984 */ /* 0x002e740000000a00 */
[----:B------:R-:W3:Y:S01]  /*45a0*/  @!P0 LDC.64 R14, c[0x0][0x3d0] ;  /* 0x0000f400ff0e8b82 */ /* 0x000ee20000000a00 */
[----:B--2---:R-:W-:-:S05]  /*45b0*/  IADD3 R2, P1, PT, R13, R2, RZ ;  /* 0x000000020d027210 */ /* 0x004fca0007f3e0ff */
[----:B------:R-:W-:Y:S01]  /*45c0*/  IMAD.X R3, R19, 0x1, R3, P1 ;  /* 0x0000000113037824 */ /* 0x000fe200008e0603 */
[----:B------:R-:W-:-:S04]  /*45d0*/  LEA R8, P1, R2, UR10, 0x3 ;  /* 0x0000000a02087c11 */ /* 0x000fc8000f8218ff */
[----:B------:R-:W-:Y:S02]  /*45e0*/  LEA.HI.X R9, R2, UR11, R3, 0x3, P1 ;  /* 0x0000000b02097c11 */ /* 0x000fe400088f1c03 */
[----:B------:R-:W-:-:S03]  /*45f0*/  CS2R R2, SRZ ;  /* 0x0000000000027805 */ /* 0x000fc6000001ff00 */
[----:B0-----:R0:W-:Y:S04]  /*4600*/  STG.E.64 desc[UR6][R8.64], R4 ;  /* 0x0000000408007986 */ /* 0x0011e8000c101b06 */
[----:B---3--:R-:W2:Y:S01]  /*4610*/  @!P0 LDG.E.64 R2, desc[UR6][R14.64] ;  /* 0x000000060e028981 */ /* 0x008ea2000c1e1b00 */
[----:B------:R-:W3:Y:S03]  /*4620*/  @!P0 LDC.64 R16, c[0x0][0x3d0] ;  /* 0x0000f400ff108b82 */ /* 0x000ee60000000a00 */
[----:B------:R-:W4:Y:S01]  /*4630*/  LDS.64 R4, [R0] ;  /* 0x0000000000047984 */ /* 0x000f220000000a00 */
[----:B--2---:R-:W-:-:S05]  /*4640*/  IADD3 R2, P1, PT, R13, R2, RZ ;  /* 0x000000020d027210 */ /* 0x004fca0007f3e0ff */
[----:B------:R-:W-:Y:S01]  /*4650*/  IMAD.X R3, R19, 0x1, R3, P1 ;  /* 0x0000000113037824 */ /* 0x000fe200008e0603 */
[----:B------:R-:W-:-:S04]  /*4660*/  LEA R10, P1, R2, UR10, 0x3 ;  /* 0x0000000a020a7c11 */ /* 0x000fc8000f8218ff */
[----:B------:R-:W-:Y:S02]  /*4670*/  LEA.HI.X R11, R2, UR11, R3, 0x3, P1 ;  /* 0x0000000b020b7c11 */ /* 0x000fe400088f1c03 */
[----:B------:R-:W-:-:S03]  /*4680*/  CS2R R2, SRZ ;  /* 0x0000000000027805 */ /* 0x000fc6000001ff00 */
[----:B-1----:R-:W-:Y:S04]  /*4690*/  STG.E.64 desc[UR6][R10.64+0xc00], R6 ;  /* 0x000c00060a007986 */ /* 0x002fe8000c101b06 */
[----:B---3--:R-:W2:Y:S01]  /*46a0*/  @!P0 LDG.E.64 R2, desc[UR6][R16.64] ;  /* 0x0000000610028981 */ /* 0x008ea2000c1e1b00 */
[----:B------:R-:W1:Y:S03]  /*46b0*/  @!P0 LDC.64 R14, c[0x0][0x3d0] ;  /* 0x0000f400ff0e8b82 */ /* 0x000e660000000a00 */
[----:B------:R3:W5:Y:S01]  /*46c0*/  LDS.64 R6, [R0+0xc00] ;  /* 0x000c000000067984 */ /* 0x0007620000000a00 */
[----:B--2---:R-:W-:-:S05]  /*46d0*/  IADD3 R2, P1, PT, R13, R2, RZ ;  /* 0x000000020d027210 */ /* 0x004fca0007f3e0ff */
[----:B------:R-:W-:Y:S01]  /*46e0*/  IMAD.X R3, R19, 0x1, R3, P1 ;  /* 0x0000000113037824 */ /* 0x000fe200008e0603 */
[----:B0-----:R-:W-:-:S04]  /*46f0*/  LEA R8, P1, R2, UR10, 0x3 ;  /* 0x0000000a02087c11 */ /* 0x001fc8000f8218ff */
[----:B------:R-:W-:Y:S02]  /*4700*/  LEA.HI.X R9, R2, UR11, R3, 0x3, P1 ;  /* 0x0000000b02097c11 */ /* 0x000fe400088f1c03 */
[----:B------:R-:W-:-:S03]  /*4710*/  CS2R R2, SRZ ;  /* 0x0000000000027805 */ /* 0x000fc6000001ff00 */
[----:B----4-:R2:W-:Y:S04]  /*4720*/  STG.E.64 desc[UR6][R8.64+0x1800], R4 ;  /* 0x0018000408007986 */ /* 0x0105e8000c101b06 */
[----:B-1----:R-:W4:Y:S01]  /*4730*/  @!P0 LDG.E.64 R2, desc[UR6][R14.64] ;  /* 0x000000060e028981 */ /* 0x002f22000c1e1b00 */
[----:B------:R-:W-:Y:S02]  /*4740*/  VIADD R45, R45, 0x600 ;  /* 0x000006002d2d7836 */ /* 0x000fe40000000000 */
[----:B---3--:R-:W-:Y:S01]  /*4750*/  VIADD R0, R0, 0x3000 ;  /* 0x0000300000007836 */ /* 0x008fe20000000000 */
[C---:B----4-:R-:W-:Y:S01]  /*4760*/  IADD3 R10, P1, PT, R13.reuse, R2, RZ ;  /* 0x000000020d0a7210 */ /* 0x050fe20007f3e0ff */
[----:B------:R-:W-:-:S04]  /*4770*/  VIADD R13, R13, 0x600 ;  /* 0x000006000d0d7836 */ /* 0x000fc80000000000 */
[----:B------:R-:W-:Y:S01]  /*4780*/  IMAD.X R3, R19, 0x1, R3, P1 ;  /* 0x0000000113037824 */ /* 0x000fe200008e0603 */
[----:B------:R-:W-:-:S04]  /*4790*/  LEA R2, P1, R10, UR10, 0x3 ;  /* 0x0000000a0a027c11 */ /* 0x000fc8000f8218ff */
[----:B------:R-:W-:Y:S02]  /*47a0*/  LEA.HI.X R3, R10, UR11, R3, 0x3, P1 ;  /* 0x0000000b0a037c11 */ /* 0x000fe400088f1c03 */
[----:B------:R-:W-:-:S03]  /*47b0*/  ISETP.GE.AND P1, PT, R45, R12, PT ;  /* 0x0000000c2d00720c */ /* 0x000fc60003f26270 */
[----:B-----5:R2:W-:Y:S10]  /*47c0*/  STG.E.64 desc[UR6][R2.64+0x2400], R6 ;  /* 0x0024000602007986 */ /* 0x0205f4000c101b06 */
[----:B------:R-:W-:Y:S05]  /*47d0*/  @!P1 BRA `(.L_x_92) ;  /* 0xfffffffc00509947 */ /* 0x000fea000383ffff */
[----:B------:R-:W-:Y:S05]  /*47e0*/  EXIT ;  /* 0x000000000000794d */ /* 0x000fea0003800000 */
.L_x_0:
[----:B------:R-:W0:Y:S01]  /*47f0*/  LDCU UR4, c[0x0][0x3ac] ;  /* 0x00007580ff0477ac */ /* 0x000e220008000800 */
[----:B------:R-:W-:Y:S01]  /*4800*/  ISETP.NE.AND P0, PT, R46, RZ, PT ;  /* 0x000000ff2e00720c */ /* 0x000fe20003f05270 */
[----:B------:R-:W-:Y:S01]  /*4810*/  BSSY.RECONVERGENT B1, `(.L_x_93) ;  /* 0x00004dc000017945 */ /* 0x000fe20003800200 */
[----:B0-----:R-:W-:-:S11]  /*4820*/  IADD3 R21, PT, PT, -R0, UR4, RZ ;  /* 0x0000000400157c10 */ /* 0x001fd6000fffe1ff */
        /* <DEDUP_REMOVED lines=10> */
[----:B------:R-:W-:-:S04]  /*48d0*/  IMAD R5, R5, 0xb, R4 ;  /* 0x0000000b05057824 */ /* 0x000fc800078e0204 */
[C---:B------:R-:W-:Y:S01]  /*48e0*/  VIADD R4, R5.reuse, 0x20 ;  /* 0x0000002005047836 */ /* 0x040fe20000000000 */
[C---:B------:R-:W-:Y:S01]  /*48f0*/  IADD3 R30, P2, P3, R5.reuse, UR4, R0 ;  /* 0x00000004051e7c10 */ /* 0x040fe2000fb5e000 */
[C---:B------:R-:W-:Y:S01]  /*4900*/  VIADD R20, R5.reuse, 0x40 ;  /* 0x0000004005147836 */ /* 0x040fe20000000000 */
[CC--:B------:R-:W-:Y:S01]  /*4910*/  ISETP.GE.AND P5, PT, R5.reuse, R21.reuse, PT ;  /* 0x000000150500720c */ /* 0x0c0fe20003fa6270 */
[C---:B------:R-:W-:Y:S01]  /*4920*/  VIADD R0, R5.reuse, 0x80 ;  /* 0x0000008005007836 */ /* 0x040fe20000000000 */
[-C--:B------:R-:W-:Y:S01]  /*4930*/  ISETP.GE.AND P6, PT, R4, R21.reuse, PT ;  /* 0x000000150400720c */ /* 0x080fe20003fc6270 */
[C---:B------:R-:W-:Y:S01]  /*4940*/  VIADD R4, R5.reuse, 0x60 ;  /* 0x0000006005047836 */ /* 0x040fe20000000000 */
[----:B------:R-:W-:Y:S02]  /*4950*/  IADD3.X R31, PT, PT, RZ, UR5, RZ, P2, P3 ;  /* 0x00000005ff1f7c10 */ /* 0x000fe400097e64ff */
[----:B---3--:R-:W-:Y:S02]  /*4960*/  LEA R32, P3, R30, UR10, 0x3 ;  /* 0x0000000a1e207c11 */ /* 0x008fe4000f8618ff */
[-C--:B------:R-:W-:Y:S01]  /*4970*/  ISETP.GE.AND P1, PT, R4, R21.reuse, PT ;  /* 0x000000150400720c */ /* 0x080fe20003f26270 */
[C---:B------:R-:W-:Y:S01]  /*4980*/  VIADD R4, R5.reuse, 0xa0 ;  /* 0x000000a005047836 */ /* 0x040fe20000000000 */
[----:B------:R-:W-:Y:S01]  /*4990*/  ISETP.GE.AND P0, PT, R20, R21, PT ;  /* 0x000000151400720c */ /* 0x000fe20003f06270 */
[----:B------:R-:W-:Y:S01]  /*49a0*/  VIADD R20, R5, 0xc0 ;  /* 0x000000c005147836 */ /* 0x000fe20000000000 */
[----:B------:R-:W-:-:S02]  /*49b0*/  LEA.HI.X R33, R30, UR11, R31, 0x3, P3 ;  /* 0x0000000b1e217c11 */ /* 0x000fc400098f1c1f */
[-C--:B------:R-:W-:Y:S01]  /*49c0*/  ISETP.GE.AND P2, PT, R0, R21.reuse, PT ;  /* 0x000000150000720c */ /* 0x080fe20003f46270 */
[C---:B------:R-:W-:Y:S01]  /*49d0*/  VIADD R0, R5.reuse, 0xe0 ;  /* 0x000000e005007836 */ /* 0x040fe20000000000 */
[-C--:B------:R-:W-:Y:S01]  /*49e0*/  ISETP.GE.AND P3, PT, R4, R21.reuse, PT ;  /* 0x000000150400720c */ /* 0x080fe20003f66270 */
[C---:B------:R-:W-:Y:S01]  /*49f0*/  VIADD R4, R5.reuse, 0x100 ;  /* 0x0000010005047836 */ /* 0x040fe20000000000 */
[----:B------:R-:W2:Y:S01]  /*4a00*/  @!P5 LDG.E.64 R10, desc[UR6][R32.64] ;  /* 0x00000006200ad981 */ /* 0x000ea2000c1e1b00 */
[-C--:B------:R-:W-:Y:S02]  /*4a10*/  ISETP.GE.AND P4, PT, R20, R21.reuse, PT ;  /* 0x000000151400720c */ /* 0x080fe40003f86270 */
[-C--:B------:R-:W-:Y:S01]  /*4a20*/  ISETP.GE.AND P5, PT, R0, R21.reuse, PT ;  /* 0x000000150000720c */ /* 0x080fe20003fa6270 */
[----:B------:R-:W3:Y:S01]  /*4a30*/  @!P6 LDG.E.64 R8, desc[UR6][R32.64+0x100] ;  /* 0x000100062008e981 */ /* 0x000ee2000c1e1b00 */
[----:B------:R-:W-:Y:S01]  /*4a40*/  ISETP.GE.AND P6, PT, R4, R21, PT ;  /* 0x000000150400720c */ /* 0x000fe20003fc6270 */
[----:B------:R-:W-:-:S02]  /*4a50*/  VIADD R0, R5, 0x120 ;  /* 0x0000012005007836 */ /* 0x000fc40000000000 */
[----:B------:R-:W-:Y:S01]  /*4a60*/  VIADD R4, R5, 0x140 ;  /* 0x0000014005047836 */ /* 0x000fe20000000000 */
[----:B------:R-:W4:Y:S02]  /*4a70*/  @!P0 LDG.E.64 R6, desc[UR6][R32.64+0x200] ;  /* 0x0002000620068981 */ /* 0x000f24000c1e1b00 */
[-C--:B------:R-:W-:Y:S02]  /*4a80*/  ISETP.GE.AND P0, PT, R0, R21.reuse, PT ;  /* 0x000000150000720c */ /* 0x080fe40003f06270 */
[----:B------:R-:W5:Y:S01]  /*4a90*/  @!P1 LDG.E.64 R2, desc[UR6][R32.64+0x300] ;  /* 0x0003000620029981 */ /* 0x000f62000c1e1b00 */
[----:B------:R-:W-:-:S03]  /*4aa0*/  ISETP.GE.AND P1, PT, R4, R21, PT ;  /* 0x000000150400720c */ /* 0x000fc60003f26270 */
[----:B------:R-:W5:Y:S04]  /*4ab0*/  @!P2 LDG.E.64 R28, desc[UR6][R32.64+0x400] ;  /* 0x00040006201ca981 */ /* 0x000f68000c1e1b00 */
[----:B------:R-:W5:Y:S04]  /*4ac0*/  @!P3 LDG.E.64 R26, desc[UR6][R32.64+0x500] ;  /* 0x00050006201ab981 */ /* 0x000f68000c1e1b00 */
[----:B------:R-:W5:Y:S04]  /*4ad0*/  @!P4 LDG.E.64 R24, desc[UR6][R32.64+0x600] ;  /* 0x000600062018c981 */ /* 0x000f68000c1e1b00 */
[----:B------:R-:W5:Y:S04]  /*4ae0*/  @!P5 LDG.E.64 R22, desc[UR6][R32.64+0x700] ;  /* 0x000700062016d981 */ /* 0x000f68000c1e1b00 */
[----:B------:R-:W5:Y:S04]  /*4af0*/  @!P6 LDG.E.64 R18, desc[UR6][R32.64+0x800] ;  /* 0x000800062012e981 */ /* 0x000f68000c1e1b00 */
[----:B------:R-:W5:Y:S04]  /*4b00*/  @!P0 LDG.E.64 R14, desc[UR6][R32.64+0x900] ;  /* 0x00090006200e8981 */ /* 0x000f68000c1e1b00 */
[----:B------:R-:W5:Y:S01]  /*4b10*/  @!P1 LDG.E.64 R12, desc[UR6][R32.64+0xa00] ;  /* 0x000a0006200c9981 */ /* 0x000f62000c1e1b00 */
[----:B------:R-:W0:Y:S01]  /*4b20*/  S2R R5, SR_LANEID ;  /* 0x0000000000057919 */ /* 0x000e220000000000 */
[----:B------:R-:W1:Y:S01]  /*4b30*/  S2UR UR5, SR_CgaCtaId ;  /* 0x00000000000579c3 */ /* 0x000e620000008800 */
[----:B------:R-:W-:Y:S01]  /*4b40*/  SHF.R.U32.HI R30, RZ, 0x5, R17 ;  /* 0x00000005ff1e7819 */ /* 0x000fe20000011611 */
[----:B------:R-:W-:-:S02]  /*4b50*/  UMOV UR4, 0x400 ;  /* 0x0000040000047882 */ /* 0x000fc40000000000 */
[----:B-1----:R-:W-:Y:S02]  /*4b60*/  ULEA UR4, UR5, UR4, 0x18 ;  /* 0x0000000405047291 */ /* 0x002fe4000f8ec0ff */
[----:B0-----:R-:W-:-:S05]  /*4b70*/  IMAD R0, R30, 0x160, R5 ;  /* 0x000001601e007824 */ /* 0x001fca00078e0205 */
[----:B------:R-:W-:-:S05]  /*4b80*/  LEA R31, R0, UR4, 0x3 ;  /* 0x00000004001f7c11 */ /* 0x000fca000f8e18ff */
[----:B------:R-:W-:Y:S02]  /*4b90*/  IMAD R0, R5, 0x50, R31 ;  /* 0x0000005005007824 */ /* 0x000fe400078e021f */
[----:B------:R-:W-:Y:S01]  /*4ba0*/  IMAD R4, R17, 0xb, RZ ;  /* 0x0000000b11047824 */ /* 0x000fe200078e02ff */
[----:B------:R-:W-:Y:S01]  /*4bb0*/  LOP3.LUT R16, R16, 0xfffffffd, RZ, 0xc0, !PT ;  /* 0xfffffffd10107812 */ /* 0x000fe200078ec0ff */
[----:B--2---:R-:W-:Y:S04]  /*4bc0*/  STS.64 [R31], R10 ;  /* 0x0000000a1f007388 */ /* 0x004fe80000000a00 */
[----:B---3--:R-:W-:Y:S04]  /*4bd0*/  STS.64 [R31+0x100], R8 ;  /* 0x000100081f007388 */ /* 0x008fe80000000a00 */
[----:B----4-:R-:W-:Y:S04]  /*4be0*/  STS.64 [R31+0x200], R6 ;  /* 0x000200061f007388 */ /* 0x010fe80000000a00 */
[----:B-----5:R0:W-:Y:S04]  /*4bf0*/  STS.64 [R31+0x300], R2 ;  /* 0x000300021f007388 */ /* 0x0201e80000000a00 */
        /* <DEDUP_REMOVED lines=8> */
[----:B------:R-:W1:Y:S04]  /*4c80*/  LDS.64 R40, [R0+0x8] ;  /* 0x0000080000287984 */ /* 0x000e680000000a00 */
[----:B------:R-:W2:Y:S04]  /*4c90*/  LDS.64 R38, [R0] ;  /* 0x0000000000267984 */ /* 0x000ea80000000a00 */
[----:B------:R-:W3:Y:S04]  /*4ca0*/  LDS.64 R36, [R0+0x10] ;  /* 0x0000100000247984 */ /* 0x000ee80000000a00 */
[----:B------:R-:W4:Y:S04]  /*4cb0*/  LDS.64 R34, [R0+0x18] ;  /* 0x0000180000227984 */ /* 0x000f280000000a00 */
[----:B------:R-:W5:Y:S04]  /*4cc0*/  LDS.64 R32, [R0+0x20] ;  /* 0x0000200000207984 */ /* 0x000f680000000a00 */
[----:B------:R-:W5:Y:S01]  /*4cd0*/  LDS.64 R28, [R0+0x28] ;  /* 0x00002800001c7984 */ /* 0x000f620000000a00 */
[----:B0-----:R-:W-:-:S03]  /*4ce0*/  VIADD R2, R4, 0x1 ;  /* 0x0000000104027836 */ /* 0x001fc60000000000 */
[----:B------:R-:W0:Y:S04]  /*4cf0*/  LDS.64 R26, [R0+0x30] ;  /* 0x00003000001a7984 */ /* 0x000e280000000a00 */
[----:B------:R-:W0:Y:S04]  /*4d00*/  LDS.64 R24, [R0+0x38] ;  /* 0x0000380000187984 */ /* 0x000e280000000a00 */
[----:B------:R-:W0:Y:S04]  /*4d10*/  LDS.64 R22, [R0+0x40] ;  /* 0x0000400000167984 */ /* 0x000e280000000a00 */
[----:B------:R-:W0:Y:S01]  /*4d20*/  LDS.64 R18, [R0+0x48] ;  /* 0x0000480000127984 */ /* 0x000e220000000a00 */
[----:B-1----:R-:W-:-:S04]  /*4d30*/  ISETP.NE.U32.AND P1, PT, R40, RZ, PT ;  /* 0x000000ff2800720c */ /* 0x002fc80003f25070 */
[----:B------:R-:W-:Y:S02]  /*4d40*/  ISETP.NE.AND.EX P1, PT, R41, RZ, PT, P1 ;  /* 0x000000ff2900720c */ /* 0x000fe40003f25310 */
[----:B--2---:R-:W-:Y:S02]  /*4d50*/  ISETP.NE.U32.AND P0, PT, R38, RZ, PT ;  /* 0x000000ff2600720c */ /* 0x004fe40003f05070 */
[-C--:B------:R-:W-:Y:S02]  /*4d60*/  ISETP.GE.OR P3, PT, R2, R21.reuse, P1 ;  /* 0x000000150200720c */ /* 0x080fe40000f66670 */
[----:B------:R-:W-:Y:S02]  /*4d70*/  ISETP.NE.AND.EX P0, PT, R39, RZ, PT, P0 ;  /* 0x000000ff2700720c */ /* 0x000fe40003f05300 */
[----:B---3--:R-:W-:Y:S01]  /*4d80*/  ISETP.NE.U32.AND P1, PT, R36, RZ, PT ;  /* 0x000000ff2400720c */ /* 0x008fe20003f25070 */
[C---:B------:R-:W-:Y:S01]  /*4d90*/  VIADD R2, R4.reuse, 0x2 ;  /* 0x0000000204027836 */ /* 0x040fe20000000000 */
[----:B------:R-:W-:-:S02]  /*4da0*/  ISETP.GE.OR P0, PT, R4, R21, P0 ;  /* 0x000000150400720c */ /* 0x000fc40000706670 */
[----:B------:R-:W-:Y:S02]  /*4db0*/  ISETP.NE.AND.EX P1, PT, R37, RZ, PT, P1 ;  /* 0x000000ff2500720c */ /* 0x000fe40003f25310 */
[----:B----4-:R-:W-:Y:S02]  /*4dc0*/  ISETP.NE.U32.AND P2, PT, R34, RZ, PT ;  /* 0x000000ff2200720c */ /* 0x010fe40003f45070 */
[----:B------:R-:W-:Y:S02]  /*4dd0*/  SEL R3, RZ, 0x1, !P0 ;  /* 0x00000001ff037807 */ /* 0x000fe40004000000 */
[----:B------:R-:W-:Y:S01]  /*4de0*/  ISETP.GE.OR P5, PT, R2, R21, P1 ;  /* 0x000000150200720c */ /* 0x000fe20000fa6670 */
[----:B------:R-:W-:Y:S01]  /*4df0*/  VIADD R2, R4, 0x3 ;  /* 0x0000000304027836 */ /* 0x000fe20000000000 */
[----:B------:R-:W-:Y:S01]  /*4e00*/  ISETP.NE.AND.EX P1, PT, R35, RZ, PT, P2 ;  /* 0x000000ff2300720c */ /* 0x000fe20003f25320 */
[----:B------:R-:W-:Y:S01]  /*4e10*/  VIADD R43, R3, 0x1 ;  /* 0x00000001032b7836 */ /* 0x000fe20000000000 */
[----:B------:R-:W-:Y:S01]  /*4e20*/  @P3 LOP3.LUT R16, R16, 0x2, RZ, 0xfc, !PT ;  /* 0x0000000210103812 */ /* 0x000fe200078efcff */
[----:B------:R-:W-:Y:S01]  /*4e30*/  @!P3 IMAD.MOV R43, RZ, RZ, R3 ;  /* 0x000000ffff2bb224 */ /* 0x000fe200078e0203 */
[----:B-----5:R-:W-:-:S02]  /*4e40*/  ISETP.NE.U32.AND P2, PT, R32, RZ, PT ;  /* 0x000000ff2000720c */ /* 0x020fc40003f45070 */
[-C--:B------:R-:W-:Y:S01]  /*4e50*/  ISETP.GE.OR P3, PT, R2, R21.reuse, P1 ;  /* 0x000000150200720c */ /* 0x080fe20000f66670 */
[----:B------:R-:W-:Y:S01]  /*4e60*/  VIADD R2, R4, 0x4 ;  /* 0x0000000404027836 */ /* 0x000fe20000000000 */
[----:B------:R-:W-:Y:S02]  /*4e70*/  LOP3.LUT R16, R16, 0xfffffffb, RZ, 0xc0, !PT ;  /* 0xfffffffb10107812 */ /* 0x000fe400078ec0ff */
[----:B------:R-:W-:Y:S02]  /*4e80*/  ISETP.NE.AND.EX P1, PT, R33, RZ, PT, P2 ;  /* 0x000000ff2100720c */ /* 0x000fe40003f25320 */
[----:B------:R-:W-:Y:S02]  /*4e90*/  @P5 LOP3.LUT R16, R16, 0x4, RZ, 0xfc, !PT ;  /* 0x0000000410105812 */ /* 0x000fe400078efcff */
[-C--:B------:R-:W-:Y:S01]  /*4ea0*/  ISETP.GE.OR P4, PT, R2, R21.reuse, P1 ;  /* 0x000000150200720c */ /* 0x080fe20000f86670 */
[----:B------:R-:W-:Y:S01]  /*4eb0*/  VIADD R52, R43, 0x1 ;  /* 0x000000012b347836 */ /* 0x000fe20000000000 */
[----:B------:R-:W-:Y:S01]  /*4ec0*/  ISETP.NE.U32.AND P1, PT, R28, RZ, PT ;  /* 0x000000ff1c00720c */ /* 0x000fe20003f25070 */
[----:B------:R-:W-:Y:S01]  /*4ed0*/  @!P5 IMAD.MOV R52, RZ, RZ, R43 ;  /* 0x000000ffff34d224 */ /* 0x000fe200078e022b */
[----:B------:R-:W-:Y:S01]  /*4ee0*/  LOP3.LUT R16, R16, 0xfffffff7, RZ, 0xc0, !PT ;  /* 0xfffffff710107812 */ /* 0x000fe200078ec0ff */
[----:B------:R-:W-:Y:S01]  /*4ef0*/  VIADD R2, R4, 0x5 ;  /* 0x0000000504027836 */ /* 0x000fe20000000000 */
[----:B------:R-:W-:Y:S01]  /*4f00*/  ISETP.NE.AND.EX P1, PT, R29, RZ, PT, P1 ;  /* 0x000000ff1d00720c */ /* 0x000fe20003f25310 */
[----:B------:R-:W-:Y:S01]  /*4f10*/  VIADD R50, R52, 0x1 ;  /* 0x0000000134327836 */ /* 0x000fe20000000000 */
[----:B------:R-:W-:Y:S01]  /*4f20*/  @P3 LOP3.LUT R16, R16, 0x8, RZ, 0xfc, !PT ;  /* 0x0000000810103812 */ /* 0x000fe200078efcff */
[----:B------:R-:W-:Y:S01]  /*4f30*/  @!P3 IMAD.MOV R50, RZ, RZ, R52 ;  /* 0x000000ffff32b224 */ /* 0x000fe200078e0234 */
[----:B------:R-:W-:-:S02]  /*4f40*/  ISETP.GE.OR P3, PT, R2, R21, P1 ;  /* 0x000000150200720c */ /* 0x000fc40000f66670 */
[----:B------:R1:W2:Y:S01]  /*4f50*/  LDS.64 R2, [R0+0x50] ;  /* 0x0000500000027984 */ /* 0x0002a20000000a00 */
[----:B------:R-:W-:Y:S02]  /*4f60*/  LOP3.LUT R16, R16, 0xffffffef, RZ, 0xc0, !PT ;  /* 0xffffffef10107812 */ /* 0x000fe400078ec0ff */
[----:B0-----:R-:W-:Y:S01]  /*4f70*/  ISETP.NE.U32.AND P1, PT, R26, RZ, PT ;  /* 0x000000ff1a00720c */ /* 0x001fe20003f25070 */
[----:B------:R-:W-:Y:S01]  /*4f80*/  VIADD R6, R4, 0x6 ;  /* 0x0000000604067836 */ /* 0x000fe20000000000 */
[----:B------:R-:W-:Y:S01]  /*4f90*/  @P4 LOP3.LUT R16, R16, 0x10, RZ, 0xfc, !PT ;  /* 0x0000001010104812 */ /* 0x000fe200078efcff */
[----:B------:R-:W-:Y:S01]  /*4fa0*/  VIADD R48, R50, 0x1 ;  /* 0x0000000132307836 */ /* 0x000fe20000000000 */
[----:B------:R-:W-:Y:S01]  /*4fb0*/  BAR.SYNC.DEFER_BLOCKING 0x0 ;  /* 0x0000000000007b1d */ /* 0x000fe20000010000 */
[----:B------:R-:W-:Y:S01]  /*4fc0*/  ISETP.NE.AND.EX P1, PT, R27, RZ, PT, P1 ;  /* 0x000000ff1b00720c */ /* 0x000fe20003f25310 */
[----:B------:R-:W-:Y:S01]  /*4fd0*/  @!P4 IMAD.MOV R48, RZ, RZ, R50 ;  /* 0x000000ffff30c224 */ /* 0x000fe200078e0232 */
[----:B------:R-:W-:-:S02]  /*4fe0*/  ISETP.NE.U32.AND P2, PT, R24, RZ, PT ;  /* 0x000000ff1800720c */ /* 0x000fc40003f45070 */
[----:B------:R-:W-:Y:S02]  /*4ff0*/  LOP3.LUT R16, R16, 0xfffffffe, RZ, 0xc0, !PT ;  /* 0xfffffffe10107812 */ /* 0x000fe400078ec0ff */
[-C--:B------:R-:W-:Y:S01]  /*5000*/  ISETP.GE.OR P1, PT, R6, R21.reuse, P1 ;  /* 0x000000150600720c */ /* 0x080fe20000f26670 */
[----:B------:R-:W-:Y:S01]  /*5010*/  VIADD R6, R4, 0x7 ;  /* 0x0000000704067836 */ /* 0x000fe20000000000 */
[----:B------:R-:W-:Y:S01]  /*5020*/  ISETP.NE.AND.EX P2, PT, R25, RZ, PT, P2 ;  /* 0x000000ff1900720c */ /* 0x000fe20003f45320 */
[----:B------:R-:W-:Y:S01]  /*5030*/  VIADD R46, R48, 0x1 ;  /* 0x00000001302e7836 */ /* 0x000fe20000000000 */
[----:B------:R-:W-:Y:S01]  /*5040*/  @P3 LOP3.LUT R16, R16, 0x1, RZ, 0xfc, !PT ;  /* 0x0000000110103812 */ /* 0x000fe200078efcff */
[----:B------:R-:W-:Y:S01]  /*5050*/  @!P3 IMAD.MOV R46, RZ, RZ, R48 ;  /* 0x000000ffff2eb224 */ /* 0x000fe200078e0230 */
[----:B------:R-:W-:Y:S02]  /*5060*/  ISETP.NE.U32.AND P3, PT, R22, RZ, PT ;  /* 0x000000ff1600720c */ /* 0x000fe40003f65070 */
[----:B------:R-:W-:Y:S01]  /*5070*/  ISETP.GE.OR P2, PT, R6, R21, P2 ;  /* 0x000000150600720c */ /* 0x000fe20001746670 */
[----:B------:R-:W-:Y:S01]  /*5080*/  VIADD R6, R4, 0x8 ;  /* 0x0000000804067836 */ /* 0x000fe20000000000 */
[----:B------:R-:W-:-:S02]  /*5090*/  ISETP.NE.AND.EX P3, PT, R23, RZ, PT, P3 ;  /* 0x000000ff1700720c */ /* 0x000fc40003f65330 */
[----:B------:R-:W-:Y:S01]  /*50a0*/  ISETP.NE.U32.AND P4, PT, R18, RZ, PT ;  /* 0x000000ff1200720c */ /* 0x000fe20003f85070 */
[----:B-1----:R-:W-:Y:S01]  /*50b0*/  VIADD R0, R4, 0x9 ;  /* 0x0000000904007836 */ /* 0x002fe20000000000 */
[-C--:B------:R-:W-:Y:S01]  /*50c0*/  ISETP.GE.OR P3, PT, R6, R21.reuse, P3 ;  /* 0x000000150600720c */ /* 0x080fe20001f66670 */
[----:B------:R-:W-:Y:S01]  /*50d0*/  VIADD R44, R46, 0x1 ;  /* 0x000000012e2c7836 */ /* 0x000fe20000000000 */
[----:B------:R-:W-:Y:S01]  /*50e0*/  ISETP.NE.AND.EX P4, PT, R19, RZ, PT, P4 ;  /* 0x000000ff1300720c */ /* 0x000fe20003f85340 */
[----:B------:R-:W-:Y:S02]  /*50f0*/  @!P1 IMAD.MOV R44, RZ, RZ, R46 ;  /* 0x000000ffff2c9224 */ /* 0x000fe400078e022e */
[----:B------:R-:W-:Y:S01]  /*5100*/  VIADD R4, R4, 0xa ;  /* 0x0000000a04047836 */ /* 0x000fe20000000000 */
[----:B------:R-:W-:Y:S01]  /*5110*/  ISETP.GE.OR P4, PT, R0, R21, P4 ;  /* 0x000000150000720c */ /* 0x000fe20002786670 */
[----:B------:R-:W-:Y:S01]  /*5120*/  VIADD R42, R44, 0x1 ;  /* 0x000000012c2a7836 */ /* 0x000fe20000000000 */
[----:B--2---:R-:W-:Y:S01]  /*5130*/  ISETP.NE.U32.AND P5, PT, R2, RZ, PT ;  /* 0x000000ff0200720c */ /* 0x004fe20003fa5070 */
[----:B------:R-:W-:-:S03]  /*5140*/  @!P2 IMAD.MOV R42, RZ, RZ, R44 ;  /* 0x000000ffff2aa224 */ /* 0x000fc600078e022c */
[----:B------:R-:W-:Y:S01]  /*5150*/  ISETP.NE.AND.EX P5, PT, R3, RZ, PT, P5 ;  /* 0x000000ff0300720c */ /* 0x000fe20003fa5350 */
[----:B------:R-:W-:-:S03]  /*5160*/  VIADD R0, R42, 0x1 ;  /* 0x000000012a007836 */ /* 0x000fc60000000000 */
[----:B------:R-:W-:Y:S01]  /*5170*/  ISETP.GE.OR P5, PT, R4, R21, P5 ;  /* 0x000000150400720c */ /* 0x000fe20002fa6670 */
[----:B------:R-:W-:-:S04]  /*5180*/  @!P3 IMAD.MOV R0, RZ, RZ, R42 ;  /* 0x000000ffff00b224 */ /* 0x000fc800078e022a */
[----:B------:R-:W-:Y:S02]  /*5190*/  VIADD R20, R0, 0x1 ;  /* 0x0000000100147836 */ /* 0x000fe40000000000 */
[----:B------:R-:W-:-:S04]  /*51a0*/  @!P4 IMAD.MOV R20, RZ, RZ, R0 ;  /* 0x000000ffff14c224 */ /* 0x000fc800078e0200 */
[----:B------:R-:W-:Y:S02]  /*51b0*/  VIADD R4, R20, 0x1 ;  /* 0x0000000114047836 */ /* 0x000fe40000000000 */
[----:B------:R-:W-:-:S05]  /*51c0*/  @!P5 IMAD.MOV R4, RZ, RZ, R20 ;  /* 0x000000ffff04d224 */ /* 0x000fca00078e0214 */
[----:B------:R-:W0:Y:S02]  /*51d0*/  SHFL.UP P6, R7, R4, 0x1, RZ ;  /* 0x0420000004077989 */ /* 0x000e2400000c00ff */
        /* <DEDUP_REMOVED lines=9> */
[----:B------:R-:W-:-:S13]  /*5270*/  ISETP.NE.AND P6, PT, R5, 0x1f, PT ;  /* 0x0000001f0500780c */ /* 0x000fda0003fc5270 */
[----:B------:R-:W-:-:S05]  /*5280*/  @!P6 LEA R10, R30, UR4, 0x2 ;  /* 0x000000041e0aec11 */ /* 0x000fca000f8e10ff */
[----:B------:R-:W-:Y:S01]  /*5290*/  @!P6 STS [R10], R11 ;  /* 0x0000000b0a00e388 */ /* 0x000fe20000000800 */
[----:B------:R-:W-:Y:S01]  /*52a0*/  IMAD.IADD R45, R11, 0x1, -R4 ;  /* 0x000000010b2d7824 */ /* 0x000fe200078e0a04 */
[----:B------:R-:W-:Y:S01]  /*52b0*/  BAR.SYNC.DEFER_BLOCKING 0x0 ;  /* 0x0000000000007b1d */ /* 0x000fe20000010000 */
[----:B------:R-:W-:-:S05]  /*52c0*/  ISETP.NE.AND P6, PT, R5, RZ, PT ;  /* 0x000000ff0500720c */ /* 0x000fca0003fc5270 */
[----:B------:R-:W0:Y:S01]  /*52d0*/  LDS.128 R4, [UR4] ;  /* 0x00000004ff047984 */ /* 0x000e220008000c00 */
[----:B------:R-:W-:Y:S02]  /*52e0*/  SEL R45, R45, RZ, P6 ;  /* 0x000000ff2d2d7207 */ /* 0x000fe40003000000 */
[----:B------:R-:W-:Y:S01]  /*52f0*/  ISETP.NE.AND P6, PT, R30, 0x2, PT ;  /* 0x000000021e00780c */ /* 0x000fe20003fc5270 */
[----:B0-----:R-:W-:-:S05]  /*5300*/  IMAD.IADD R9, R4, 0x1, R5 ;  /* 0x0000000104097824 */ /* 0x001fca00078e0205 */
[----:B------:R-:W-:Y:S01]  /*5310*/  SEL R8, R9, R4, !P6 ;  /* 0x0000000409087207 */ /* 0x000fe20007000000 */
[----:B------:R-:W-:Y:S01]  /*5320*/  IMAD.IADD R9, R6, 0x1, R9 ;  /* 0x0000000106097824 */ /* 0x000fe200078e0209 */
[----:B------:R-:W-:-:S03]  /*5330*/  ISETP.NE.AND P6, PT, R30, 0x3, PT ;  /* 0x000000031e00780c */ /* 0x000fc60003fc5270 */
[----:B------:R-:W-:Y:S01]  /*5340*/  IMAD.IADD R13, R7, 0x1, R9 ;  /* 0x00000001070d7824 */ /* 0x000fe200078e0209 */
[----:B------:R-:W-:Y:S02]  /*5350*/  SEL R8, R9, R8, !P6 ;  /* 0x0000000809087207 */ /* 0x000fe40007000000 */
[----:B------:R-:W-:-:S04]  /*5360*/  ISETP.NE.AND P6, PT, R30, 0x4, PT ;  /* 0x000000041e00780c */ /* 0x000fc80003fc5270 */
[C---:B------:R-:W-:Y:S02]  /*5370*/  SEL R12, R13.reuse, R8, !P6 ;  /* 0x000000080d0c7207 */ /* 0x040fe40007000000 */
[----:B------:R-:W0:Y:S01]  /*5380*/  LDS.128 R8, [UR4+0x10] ;  /* 0x00001004ff087984 */ /* 0x000e220008000c00 */
[----:B------:R-:W-:Y:S01]  /*5390*/  ISETP.NE.AND P6, PT, R30, 0x5, PT ;  /* 0x000000051e00780c */ /* 0x000fe20003fc5270 */
[----:B0-----:R-:W-:-:S05]  /*53a0*/  IMAD.IADD R13, R13, 0x1, R8 ;  /* 0x000000010d0d7824 */ /* 0x001fca00078e0208 */
[----:B------:R-:W-:Y:S01]  /*53b0*/  SEL R12, R13, R12, !P6 ;  /* 0x0000000c0d0c7207 */ /* 0x000fe20007000000 */
[----:B------:R-:W-:Y:S01]  /*53c0*/  IMAD.IADD R13, R9, 0x1, R13 ;  /* 0x00000001090d7824 */ /* 0x000fe200078e020d */
[----:B------:R-:W-:-:S04]  /*53d0*/  ISETP.NE.AND P6, PT, R30, 0x6, PT ;  /* 0x000000061e00780c */ /* 0x000fc80003fc5270 */
        /* <DEDUP_REMOVED lines=15> */
[----:B------:R-:W-:-:S04]  /*54d0*/  ISETP.NE.AND P6, PT, R30, 0xb, PT ;  /* 0x0000000b1e00780c */ /* 0x000fc80003fc5270 */
[----:B------:R-:W-:Y:S02]  /*54e0*/  SEL R47, R31, R47, !P6 ;  /* 0x0000002f1f2f7207 */ /* 0x000fe40007000000 */
[----:B------:R-:W-:Y:S02]  /*54f0*/  ISETP.GE.U32.AND P6, PT, R17, 0x20, PT ;  /* 0x000000201100780c */ /* 0x000fe40003fc6070 */
[----:B------:R-:W-:Y:S02]  /*5500*/  IADD3 R21, PT, PT, R31, R21, R15 ;  /* 0x000000151f157210 */ /* 0x000fe40007ffe00f */
[----:B------:R-:W-:-:S05]  /*5510*/  SEL R30, R47, RZ, P6 ;  /* 0x000000ff2f1e7207 */ /* 0x000fca0003000000 */
[----:B------:R-:W-:Y:S02]  /*5520*/  IMAD.IADD R45, R30, 0x1, R45 ;  /* 0x000000011e2d7824 */ /* 0x000fe400078e022d */
[----:B------:R-:W-:-:S05]  /*5530*/  VIADD R30, R21, 0xffffef80 ;  /* 0xffffef80151e7836 */ /* 0x000fca0000000000 */
[----:B------:R-:W-:Y:S01]  /*5540*/  ISETP.GT.AND P6, PT, R30, 0x180, PT ;  /* 0x000001801e00780c */ /* 0x000fe20003fc4270 */
[--C-:B------:R-:W-:Y:S01]  /*5550*/  IMAD.IADD R53, R44, 0x1, R45.reuse ;  /* 0x000000012c357824 */ /* 0x100fe200078e022d */
[----:B------:R-:W-:Y:S01]  /*5560*/  SEL R44, RZ, 0x1, !P0 ;  /* 0x00000001ff2c7807 */ /* 0x000fe20004000000 */
[----:B------:R-:W-:Y:S01]  /*5570*/  BSSY.RECONVERGENT B0, `(.L_x_95) ;  /* 0x000013c000007945 */ /* 0x000fe20003800200 */
[--C-:B------:R-:W-:Y:S02]  /*5580*/  IMAD.IADD R51, R42, 0x1, R45.reuse ;  /* 0x000000012a337824 */ /* 0x100fe400078e022d */
[--C-:B------:R-:W-:Y:S02]  /*5590*/  IMAD.IADD R43, R43, 0x1, R45.reuse ;  /* 0x000000012b2b7824 */ /* 0x100fe400078e022d */
[--C-:B------:R-:W-:Y:S02]  /*55a0*/  IMAD.IADD R31, R52, 0x1, R45.reuse ;  /* 0x00000001341f7824 */ /* 0x100fe400078e022d */
[----:B------:R-:W-:-:S02]  /*55b0*/  IMAD.IADD R21, R50, 0x1, R45 ;  /* 0x0000000132157824 */ /* 0x000fc400078e022d */
[--C-:B------:R-:W-:Y:S02]  /*55c0*/  IMAD.IADD R49, R48, 0x1, R45.reuse ;  /* 0x0000000130317824 */ /* 0x100fe400078e022d */
[--C-:B------:R-:W-:Y:S02]  /*55d0*/  IMAD.IADD R47, R46, 0x1, R45.reuse ;  /* 0x000000012e2f7824 */ /* 0x100fe400078e022d */
[--C-:B------:R-:W-:Y:S02]  /*55e0*/  IMAD.IADD R0, R0, 0x1, R45.reuse ;  /* 0x0000000100007824 */ /* 0x100fe400078e022d */
[--C-:B------:R-:W-:Y:S02]  /*55f0*/  IMAD.IADD R20, R20, 0x1, R45.reuse ;  /* 0x0000000114147824 */ /* 0x100fe400078e022d */
[----:B------:R-:W-:Y:S01]  /*5600*/  IMAD.IADD R42, R44, 0x1, R45 ;  /* 0x000000012c2a7824 */ /* 0x000fe200078e022d */
[----:B------:R-:W-:Y:S06]  /*5610*/  @P6 BRA `(.L_x_96) ;  /* 0x0000000800a46947 */ /* 0x000fec0003800000 */
[----:B------:R-:W-:Y:S01]  /*5620*/  ISETP.LT.AND P0, PT, R45, R30, P0 ;  /* 0x0000001e2d00720c */ /* 0x000fe20000701270 */
[----:B------:R-:W-:-:S12]  /*5630*/  BSSY.RECONVERGENT B2, `(.L_x_97) ;  /* 0x000000d000027945 */ /* 0x000fd80003800200 */
[----:B------:R-:W-:Y:S05]  /*5640*/  @!P0 BRA `(.L_x_98) ;  /* 0x00000000002c8947 */ /* 0x000fea0003800000 */
[----:B------:R-:W-:Y:S01]  /*5650*/  UISETP.NE.AND UP0, UPT, UR9, URZ, UPT ;  /* 0x000000ff0900728c */ /* 0x000fe2000bf05270 */
[----:B------:R-:W-:-:S08]  /*5660*/  CS2R R4, SRZ ;  /* 0x0000000000047805 */ /* 0x000fd0000001ff00 */
[----:B------:R-:W-:Y:S05]  /*5670*/  BRA.U UP0, `(.L_x_99) ;  /* 0x0000000100087547 */ /* 0x000fea000b800000 */
[----:B------:R-:W0:Y:S02]  /*5680*/  LDC.64 R4, c[0x0][0x3d0] ;  /* 0x0000f400ff047b82 */ /* 0x000e240000000a00 */
[----:B0-----:R-:W5:Y:S02]  /*5690*/  LDG.E.64 R4, desc[UR6][R4.64] ;  /* 0x0000000604047981 */ /* 0x001f64000c1e1b00 */
.L_x_99:
[----:B------:R-:W0:Y:S01]  /*56a0*/  LDCU.64 UR4, c[0x0][0x390] ;  /* 0x00007200ff0477ac */ /* 0x000e220008000a00 */
[----:B-----5:R-:W-:-:S04]  /*56b0*/  IADD3 R6, P0, PT, R45, R4, RZ ;  /* 0x000000042d067210 */ /* 0x020fc80007f1e0ff */
[----:B------:R-:W-:Y:S02]  /*56c0*/  LEA.HI.X.SX32 R5, R45, R5, 0x1, P0 ;  /* 0x000000052d057211 */ /* 0x000fe400000f0eff */
[----:B0-----:R-:W-:-:S04]  /*56d0*/  LEA R4, P0, R6, UR4, 0x3 ;  /* 0x0000000406047c11 */ /* 0x001fc8000f8018ff */
[----:B------:R-:W-:-:S05]  /*56e0*/  LEA.HI.X R5, R6, UR5, R5, 0x3, P0 ;  /* 0x0000000506057c11 */ /* 0x000fca00080f1c05 */
[----:B------:R0:W-:Y:S04]  /*56f0*/  STG.E.64 desc[UR6][R4.64], R38 ;  /* 0x0000002604007986 */ /* 0x0001e8000c101b06 */
.L_x_98:
[----:B------:R-:W-:Y:S05]  /*5700*/  BSYNC.RECONVERGENT B2 ;  /* 0x0000000000027941 */ /* 0x000fea0003800200 */
.L_x_97:
[----:B------:R-:W-:Y:S01]  /*5710*/  LOP3.LUT P0, RZ, R16, 0x2, RZ, 0xc0, !PT ;  /* 0x0000000210ff7812 */ /* 0x000fe2000780c0ff */
[----:B------:R-:W-:Y:S03]  /*5720*/  BSSY.RECONVERGENT B2, `(.L_x_100) ;  /* 0x000000e000027945 */ /* 0x000fe60003800200 */
[----:B------:R-:W-:-:S13]  /*5730*/  ISETP.GE.OR P0, PT, R42, R30, !P0 ;  /* 0x0000001e2a00720c */ /* 0x000fda0004706670 */
[----:B------:R-:W-:Y:S05]  /*5740*/  @P0 BRA `(.L_x_101) ;  /* 0x00000000002c0947 */ /* 0x000fea0003800000 */
[----:B------:R-:W-:Y:S01]  /*5750*/  UISETP.NE.AND UP0, UPT, UR9, URZ, UPT ;  /* 0x000000ff0900728c */ /* 0x000fe2000bf05270 */
[----:B0-----:R-:W-:-:S08]  /*5760*/  CS2R R4, SRZ ;  /* 0x0000000000047805 */ /* 0x001fd0000001ff00 */
[----:B------:R-:W-:Y:S05]  /*5770*/  BRA.U UP0, `(.L_x_102) ;  /* 0x0000000100087547 */ /* 0x000fea000b800000 */
[----:B------:R-:W0:Y:S02]  /*5780*/  LDC.64 R4, c[0x0][0x3d0] ;  /* 0x0000f400ff047b82 */ /* 0x000e240000000a00 */
[----:B0-----:R-:W5:Y:S02]  /*5790*/  LDG.E.64 R4, desc[UR6][R4.64] ;  /* 0x0000000604047981 */ /* 0x001f64000c1e1b00 */
.L_x_102:
[----:B------:R-:W0:Y:S01]  /*57a0*/  LDCU.64 UR4, c[0x0][0x390] ;  /* 0x00007200ff0477ac */ /* 0x000e220008000a00 */
[----:B-----5:R-:W-:-:S04]  /*57b0*/  IADD3 R6, P0, PT, R42, R4, RZ ;  /* 0x000000042a067210 */ /* 0x020fc80007f1e0ff */
[----:B------:R-:W-:Y:S02]  /*57c0*/  LEA.HI.X.SX32 R5, R42, R5, 0x1, P0 ;  /* 0x000000052a057211 */ /* 0x000fe400000f0eff */
[----:B0-----:R-:W-:-:S04]  /*57d0*/  LEA R4, P0, R6, UR4, 0x3 ;  /* 0x0000000406047c11 */ /* 0x001fc8000f8018ff */
[----:B------:R-:W-:-:S05]  /*57e0*/  LEA.HI.X R5, R6, UR5, R5, 0x3, P0 ;  /* 0x0000000506057c11 */ /* 0x000fca00080f1c05 */
[----:B------:R1:W-:Y:S04]  /*57f0*/  STG.E.64 desc[UR6][R4.64], R40 ;  /* 0x0000002804007986 */ /* 0x0003e8000c101b06 */
.L_x_101:
[----:B------:R-:W-:Y:S05]  /*5800*/  BSYNC.RECONVERGENT B2 ;  /* 0x0000000000027941 */ /* 0x000fea0003800200 */
.L_x_100:
[----:B------:R-:W-:Y:S01]  /*5810*/  LOP3.LUT P0, RZ, R16, 0x4, RZ, 0xc0, !PT ;  /* 0x0000000410ff7812 */ /* 0x000fe2000780c0ff */
[----:B------:R-:W-:Y:S03]  /*5820*/  BSSY.RECONVERGENT B2, `(.L_x_103) ;  /* 0x000000e000027945 */ /* 0x000fe60003800200 */
[----:B------:R-:W-:-:S13]  /*5830*/  ISETP.GE.OR P0, PT, R43, R30, !P0 ;  /* 0x0000001e2b00720c */ /* 0x000fda0004706670 */
[----:B------:R-:W-:Y:S05]  /*5840*/  @P0 BRA `(.L_x_104) ;  /* 0x00000000002c0947 */ /* 0x000fea0003800000 */
[----:B------:R-:W-:Y:S01]  /*5850*/  UISETP.NE.AND UP0, UPT, UR9, URZ, UPT ;  /* 0x000000ff0900728c */ /* 0x000fe2000bf05270 */
[----:B01----:R-:W-:-:S08]  /*5860*/  CS2R R4, SRZ ;  /* 0x0000000000047805 */ /* 0x003fd0000001ff00 */
[----:B------:R-:W-:Y:S05]  /*5870*/  BRA.U UP0, `(.L_x_105) ;  /* 0x0000000100087547 */ /* 0x000fea000b800000 */
[----:B------:R-:W0:Y:S02]  /*5880*/  LDC.64 R4, c[0x0][0x3d0] ;  /* 0x0000f400ff047b82 */ /* 0x000e240000000a00 */
[----:B0-----:R-:W5:Y:S02]  /*5890*/  LDG.E.64 R4, desc[UR6][R4.64] ;  /* 0x0000000604047981 */ /* 0x001f64000c1e1b00 */
.L_x_105:
[----:B------:R-:W0:Y:S01]  /*58a0*/  LDCU.64 UR4, c[0x0][0x390] ;  /* 0x00007200ff0477ac */ /* 0x000e220008000a00 */
[----:B-----5:R-:W-:-:S04]  /*58b0*/  IADD3 R6, P0, PT, R43, R4, RZ ;  /* 0x000000042b067210 */ /* 0x020fc80007f1e0ff */
[----:B------:R-:W-:Y:S02]  /*58c0*/  LEA.HI.X.SX32 R5, R43, R5, 0x1, P0 ;  /* 0x000000052b057211 */ /* 0x000fe400000f0eff */
[----:B0-----:R-:W-:-:S04]  /*58d0*/  LEA R4, P0, R6, UR4, 0x3 ;  /* 0x0000000406047c11 */ /* 0x001fc8000f8018ff */
[----:B------:R-:W-:-:S05]  /*58e0*/  LEA.HI.X R5, R6, UR5, R5, 0x3, P0 ;  /* 0x0000000506057c11 */ /* 0x000fca00080f1c05 */
[----:B------:R2:W-:Y:S04]  /*58f0*/  STG.E.64 desc[UR6][R4.64], R36 ;  /* 0x0000002404007986 */ /* 0x0005e8000c101b06 */
.L_x_104:
[----:B------:R-:W-:Y:S05]  /*5900*/  BSYNC.RECONVERGENT B2 ;  /* 0x0000000000027941 */ /* 0x000fea0003800200 */
.L_x_103:
[----:B------:R-:W-:Y:S01]  /*5910*/  LOP3.LUT P0, RZ, R16, 0x8, RZ, 0xc0, !PT ;  /* 0x0000000810ff7812 */ /* 0x000fe2000780c0ff */
[----:B------:R-:W-:Y:S03]  /*5920*/  BSSY.RECONVERGENT B2, `(.L_x_106) ;  /* 0x000000e000027945 */ /* 0x000fe60003800200 */
[----:B------:R-:W-:-:S13]  /*5930*/  ISETP.GE.OR P0, PT, R31, R30, !P0 ;  /* 0x0000001e1f00720c */ /* 0x000fda0004706670 */
[----:B------:R-:W-:Y:S05]  /*5940*/  @P0 BRA `(.L_x_107) ;  /* 0x00000000002c0947 */ /* 0x000fea0003800000 */
[----:B------:R-:W-:Y:S01]  /*5950*/  UISETP.NE.AND UP0, UPT, UR9, URZ, UPT ;  /* 0x000000ff0900728c */ /* 0x000fe2000bf05270 */
[----:B012---:R-:W-:-:S08]  /*5960*/  CS2R R4, SRZ ;  /* 0x0000000000047805 */ /* 0x007fd0000001ff00 */
[----:B------:R-:W-:Y:S05]  /*5970*/  BRA.U UP0, `(.L_x_108) ;  /* 0x0000000100087547 */ /* 0x000fea000b800000 */
[----:B------:R-:W0:Y:S02]  /*5980*/  LDC.64 R4, c[0x0][0x3d0] ;  /* 0x0000f400ff047b82 */ /* 0x000e240000000a00 */
[----:B0-----:R-:W5:Y:S02]  /*5990*/  LDG.E.64 R4, desc[UR6][R4.64] ;  /* 0x0000000604047981 */ /* 0x001f64000c1e1b00 */
.L_x_108:
[----:B------:R-:W0:Y:S01]  /*59a0*/  LDCU.64 UR4, c[0x0][0x390] ;  /* 0x00007200ff0477ac */ /* 0x000e220008000a00 */
[----:B-----5:R-:W-:-:S04]  /*59b0*/  IADD3 R6, P0, PT, R31, R4, RZ ;  /* 0x000000041f067210 */ /* 0x020fc80007f1e0ff */
[----:B------:R-:W-:Y:S02]  /*59c0*/  LEA.HI.X.SX32 R5, R31, R5, 0x1, P0 ;  /* 0x000000051f057211 */ /* 0x000fe400000f0eff */
[----:B0-----:R-:W-:-:S04]  /*59d0*/  LEA R4, P0, R6, UR4, 0x3 ;  /* 0x0000000406047c11 */ /* 0x001fc8000f8018ff */
[----:B------:R-:W-:-:S05]  /*59e0*/  LEA.HI.X R5, R6, UR5, R5, 0x3, P0 ;  /* 0x0000000506057c11 */ /* 0x000fca00080f1c05 */
[----:B------:R3:W-:Y:S04]  /*59f0*/  STG.E.64 desc[UR6][R4.64], R34 ;  /* 0x0000002204007986 */ /* 0x0007e8000c101b06 */
.L_x_107:
[----:B------:R-:W-:Y:S05]  /*5a00*/  BSYNC.RECONVERGENT B2 ;  /* 0x0000000000027941 */ /* 0x000fea0003800200 */
.L_x_106:
[----:B------:R-:W-:Y:S01]  /*5a10*/  LOP3.LUT P0, RZ, R16, 0x10, RZ, 0xc0, !PT ;  /* 0x0000001010ff7812 */ /* 0x000fe2000780c0ff */
[----:B------:R-:W-:Y:S03]  /*5a20*/  BSSY.RECONVERGENT B2, `(.L_x_109) ;  /* 0x000000e000027945 */ /* 0x000fe60003800200 */
[----:B------:R-:W-:-:S13]  /*5a30*/  ISETP.GE.OR P0, PT, R21, R30, !P0 ;  /* 0x0000001e1500720c */ /* 0x000fda0004706670 */
[----:B------:R-:W-:Y:S05]  /*5a40*/  @P0 BRA `(.L_x_110) ;  /* 0x00000000002c0947 */ /* 0x000fea0003800000 */
[----:B------:R-:W-:Y:S01]  /*5a50*/  UISETP.NE.AND UP0, UPT, UR9, URZ, UPT ;  /* 0x000000ff0900728c */ /* 0x000fe2000bf05270 */
[----:B0123--:R-:W-:Y:S01]  /*5a60*/  CS2R R4, SRZ ;  /* 0x0000000000047805 */ /* 0x00ffe2000001ff00 */
[----:B------:R-:W0:Y:S07]  /*5a70*/  LDCU.64 UR4, c[0x0][0x390] ;  /* 0x00007200ff0477ac */ /* 0x000e2e0008000a00 */
[----:B------:R-:W-:Y:S05]  /*5a80*/  BRA.U UP0, `(.L_x_111) ;  /* 0x0000000100087547 */ /* 0x000fea000b800000 */
[----:B------:R-:W1:Y:S02]  /*5a90*/  LDC.64 R4, c[0x0][0x3d0] ;  /* 0x0000f400ff047b82 */ /* 0x000e640000000a00 */
[----:B-1----:R-:W5:Y:S02]  /*5aa0*/  LDG.E.64 R4, desc[UR6][R4.64] ;  /* 0x0000000604047981 */ /* 0x002f64000c1e1b00 */
.L_x_111:
[----:B-----5:R-:W-:-:S04]  /*5ab0*/  IADD3 R6, P0, PT, R21, R4, RZ ;  /* 0x0000000415067210 */ /* 0x020fc80007f1e0ff */
[----:B------:R-:W-:Y:S02]  /*5ac0*/  LEA.HI.X.SX32 R5, R21, R5, 0x1, P0 ;  /* 0x0000000515057211 */ /* 0x000fe400000f0eff */
[----:B0-----:R-:W-:-:S04]  /*5ad0*/  LEA R4, P0, R6, UR4, 0x3 ;  /* 0x0000000406047c11 */ /* 0x001fc8000f8018ff */
[----:B------:R-:W-:-:S05]  /*5ae0*/  LEA.HI.X R5, R6, UR5, R5, 0x3, P0 ;  /* 0x0000000506057c11 */ /* 0x000fca00080f1c05 */
[----:B------:R4:W-:Y:S04]  /*5af0*/  STG.E.64 desc[UR6][R4.64], R32 ;  /* 0x0000002004007986 */ /* 0x0009e8000c101b06 */
.L_x_110:
[----:B------:R-:W-:Y:S05]  /*5b00*/  BSYNC.RECONVERGENT B2 ;  /* 0x0000000000027941 */ /* 0x000fea0003800200 */
.L_x_109:
[----:B------:R-:W-:Y:S01]  /*5b10*/  LOP3.LUT P0, RZ, R16, 0x1, RZ, 0xc0, !PT ;  /* 0x0000000110ff7812 */ /* 0x000fe2000780c0ff */
[----:B------:R-:W-:Y:S03]  /*5b20*/  BSSY.RECONVERGENT B2, `(.L_x_112) ;  /* 0x000000e000027945 */ /* 0x000fe60003800200 */
[----:B------:R-:W-:-:S13]  /*5b30*/  ISETP.GE.OR P0, PT, R49, R30, !P0 ;  /* 0x0000001e3100720c */ /* 0x000fda0004706670 */
[----:B------:R-:W-:Y:S05]  /*5b40*/  @P0 BRA `(.L_x_113) ;  /* 0x00000000002c0947 */ /* 0x000fea0003800000 */
[----:B------:R-:W-:Y:S01]  /*5b50*/  UISETP.NE.AND UP0, UPT, UR9, URZ, UPT ;  /* 0x000000ff0900728c */ /* 0x000fe2000bf05270 */
[----:B01234-:R-:W-:Y:S01]  /*5b60*/  CS2R R4, SRZ ;  /* 0x0000000000047805 */ /* 0x01ffe2000001ff00 */
[----:B------:R-:W0:Y:S07]  /*5b70*/  LDCU.64 UR4, c[0x0][0x390] ;  /* 0x00007200ff0477ac */ /* 0x000e2e0008000a00 */
[----:B------:R-:W-:Y:S05]  /*5b80*/  BRA.U UP0, `(.L_x_114) ;  /* 0x0000000100087547 */ /* 0x000fea000b800000 */
[----:B------:R-:W1:Y:S02]  /*5b90*/  LDC.64 R4, c[0x0][0x3d0] ;  /* 0x0000f400ff047b82 */ /* 0x000e640000000a00 */
[----:B-1----:R-:W5:Y:S02]  /*5ba0*/  LDG.E.64 R4, desc[UR6][R4.64] ;  /* 0x0000000604047981 */ /* 0x002f64000c1e1b00 */
.L_x_114:
[----:B-----5:R-:W-:-:S04]  /*5bb0*/  IADD3 R6, P0, PT, R49, R4, RZ ;  /* 0x0000000431067210 */ /* 0x020fc80007f1e0ff */
[----:B------:R-:W-:Y:S02]  /*5bc0*/  LEA.HI.X.SX32 R5, R49, R5, 0x1, P0 ;  /* 0x0000000531057211 */ /* 0x000fe400000f0eff */
[----:B0-----:R-:W-:-:S04]  /*5bd0*/  LEA R4, P0, R6, UR4, 0x3 ;  /* 0x0000000406047c11 */ /* 0x001fc8000f8018ff */
[----:B------:R-:W-:-:S05]  /*5be0*/  LEA.HI.X R5, R6, UR5, R5, 0x3, P0 ;  /* 0x0000000506057c11 */ /* 0x000fca00080f1c05 */
[----:B------:R0:W-:Y:S04]  /*5bf0*/  STG.E.64 desc[UR6][R4.64], R28 ;  /* 0x0000001c04007986 */ /* 0x0001e8000c101b06 */
.L_x_113:
[----:B------:R-:W-:Y:S05]  /*5c00*/  BSYNC.RECONVERGENT B2 ;  /* 0x0000000000027941 */ /* 0x000fea0003800200 */
.L_x_112:
[----:B------:R-:W-:Y:S01]  /*5c10*/  ISETP.GE.OR P1, PT, R47, R30, !P1 ;  /* 0x0000001e2f00720c */ /* 0x000fe20004f26670 */
[----:B------:R-:W-:-:S12]  /*5c20*/  BSSY.RECONVERGENT B2, `(.L_x_115) ;  /* 0x000000d000027945 */ /* 0x000fd80003800200 */
[----:B------:R-:W-:Y:S05]  /*5c30*/  @P1 BRA `(.L_x_116) ;  /* 0x00000000002c1947 */ /* 0x000fea0003800000 */
[----:B------:R-:W-:Y:S01]  /*5c40*/  UISETP.NE.AND UP0, UPT, UR9, URZ, UPT ;  /* 0x000000ff0900728c */ /* 0x000fe2000bf05270 */
[----:B01234-:R-:W-:Y:S01]  /*5c50*/  CS2R R4, SRZ ;  /* 0x0000000000047805 */ /* 0x01ffe2000001ff00 */
[----:B------:R-:W0:Y:S07]  /*5c60*/  LDCU.64 UR4, c[0x0][0x390] ;  /* 0x00007200ff0477ac */ /* 0x000e2e0008000a00 */
[----:B------:R-:W-:Y:S05]  /*5c70*/  BRA.U UP0, `(.L_x_117) ;  /* 0x0000000100087547 */ /* 0x000fea000b800000 */
[----:B------:R-:W1:Y:S02]  /*5c80*/  LDC.64 R4, c[0x0][0x3d0] ;  /* 0x0000f400ff047b82 */ /* 0x000e640000000a00 */
[----:B-1----:R-:W5:Y:S02]  /*5c90*/  LDG.E.64 R4, desc[UR6][R4.64] ;  /* 0x0000000604047981 */ /* 0x002f64000c1e1b00 */
.L_x_117:
[----:B-----5:R-:W-:-:S04]  /*5ca0*/  IADD3 R6, P0, PT, R47, R4, RZ ;  /* 0x000000042f067210 */ /* 0x020fc80007f1e0ff */
[----:B------:R-:W-:Y:S02]  /*5cb0*/  LEA.HI.X.SX32 R5, R47, R5, 0x1, P0 ;  /* 0x000000052f057211 */ /* 0x000fe400000f0eff */
[----:B0-----:R-:W-:-:S04]  /*5cc0*/  LEA R4, P0, R6, UR4, 0x3 ;  /* 0x0000000406047c11 */ /* 0x001fc8000f8018ff */
[----:B------:R-:W-:-:S05]  /*5cd0*/  LEA.HI.X R5, R6, UR5, R5, 0x3, P0 ;  /* 0x0000000506057c11 */ /* 0x000fca00080f1c05 */
[----:B------:R0:W-:Y:S04]  /*5ce0*/  STG.E.64 desc[UR6][R4.64], R26 ;  /* 0x0000001a04007986 */ /* 0x0001e8000c101b06 */
.L_x_116:
[----:B------:R-:W-:Y:S05]  /*5cf0*/  BSYNC.RECONVERGENT B2 ;  /* 0x0000000000027941 */ /* 0x000fea0003800200 */
.L_x_115:
        /* <DEDUP_REMOVED lines=9> */
.L_x_120:
[----:B-----5:R-:W-:-:S04]  /*5d90*/  IADD3 R6, P0, PT, R53, R4, RZ ;  /* 0x0000000435067210 */ /* 0x020fc80007f1e0ff */
[----:B------:R-:W-:Y:S02]  /*5da0*/  LEA.HI.X.SX32 R5, R53, R5, 0x1, P0 ;  /* 0x0000000535057211 */ /* 0x000fe400000f0eff */
[----:B0-----:R-:W-:-:S04]  /*5db0*/  LEA R4, P0, R6, UR4, 0x3 ;  /* 0x0000000406047c11 */ /* 0x001fc8000f8018ff */
[----:B------:R-:W-:-:S05]  /*5dc0*/  LEA.HI.X R5, R6, UR5, R5, 0x3, P0 ;  /* 0x0000000506057c11 */ /* 0x000fca00080f1c05 */
[----:B------:R0:W-:Y:S04]  /*5dd0*/  STG.E.64 desc[UR6][R4.64], R24 ;  /* 0x0000001804007986 */ /* 0x0001e8000c101b06 */
.L_x_119:
[----:B------:R-:W-:Y:S05]  /*5de0*/  BSYNC.RECONVERGENT B2 ;  /* 0x0000000000027941 */ /* 0x000fea0003800200 */
.L_x_118:
        /* <DEDUP_REMOVED lines=9> */
.L_x_123:
[----:B-----5:R-:W-:-:S04]  /*5e80*/  IADD3 R6, P0, PT, R51, R4, RZ ;  /* 0x0000000433067210 */ /* 0x020fc80007f1e0ff */
[----:B------:R-:W-:Y:S02]  /*5e90*/  LEA.HI.X.SX32 R5, R51, R5, 0x1, P0 ;  /* 0x0000000533057211 */ /* 0x000fe400000f0eff */
[----:B0-----:R-:W-:-:S04]  /*5ea0*/  LEA R4, P0, R6, UR4, 0x3 ;  /* 0x0000000406047c11 */ /* 0x001fc8000f8018ff */
[----:B------:R-:W-:-:S05]  /*5eb0*/  LEA.HI.X R5, R6, UR5, R5, 0x3, P0 ;  /* 0x0000000506057c11 */ /* 0x000fca00080f1c05 */
[----:B------:R0:W-:Y:S04]  /*5ec0*/  STG.E.64 desc[UR6][R4.64], R22 ;  /* 0x0000001604007986 */ /* 0x0001e8000c101b06 */
.L_x_122:
[----:B------:R-:W-:Y:S05]  /*5ed0*/  BSYNC.RECONVERGENT B2 ;  /* 0x0000000000027941 */ /* 0x000fea0003800200 */
.L_x_121:
        /* <DEDUP_REMOVED lines=9> */
.L_x_126:
[----:B-----5:R-:W-:-:S04]  /*5f70*/  IADD3 R6, P0, PT, R0, R4, RZ ;  /* 0x0000000400067210 */ /* 0x020fc80007f1e0ff */
[----:B------:R-:W-:Y:S02]  /*5f80*/  LEA.HI.X.SX32 R5, R0, R5, 0x1, P0 ;  /* 0x0000000500057211 */ /* 0x000fe400000f0eff */
[----:B0-----:R-:W-:-:S04]  /*5f90*/  LEA R4, P0, R6, UR4, 0x3 ;  /* 0x0000000406047c11 */ /* 0x001fc8000f8018ff */
[----:B------:R-:W-:-:S05]  /*5fa0*/  LEA.HI.X R5, R6, UR5, R5, 0x3, P0 ;  /* 0x0000000506057c11 */ /* 0x000fca00080f1c05 */
[----:B------:R0:W-:Y:S04]  /*5fb0*/  STG.E.64 desc[UR6][R4.64], R18 ;  /* 0x0000001204007986 */ /* 0x0001e8000c101b06 */
.L_x_125:
[----:B------:R-:W-:Y:S05]  /*5fc0*/  BSYNC.RECONVERGENT B2 ;  /* 0x0000000000027941 */ /* 0x000fea0003800200 */
.L_x_124:
        /* <DEDUP_REMOVED lines=8> */
.L_x_128:
[----:B-----5:R-:W-:-:S04]  /*6050*/  IADD3 R0, P0, PT, R20, R4, RZ ;  /* 0x0000000414007210 */ /* 0x020fc80007f1e0ff */
[----:B------:R-:W-:Y:S02]  /*6060*/  LEA.HI.X.SX32 R5, R20, R5, 0x1, P0 ;  /* 0x0000000514057211 */ /* 0x000fe400000f0eff */
[----:B0-----:R-:W-:-:S04]  /*6070*/  LEA R4, P0, R0, UR4, 0x3 ;  /* 0x0000000400047c11 */ /* 0x001fc8000f8018ff */
[----:B------:R-:W-:-:S05]  /*6080*/  LEA.HI.X R5, R0, UR5, R5, 0x3, P0 ;  /* 0x0000000500057c11 */ /* 0x000fca00080f1c05 */
[----:B------:R0:W-:Y:S01]  /*6090*/  STG.E.64 desc[UR6][R4.64], R2 ;  /* 0x0000000204007986 */ /* 0x0001e2000c101b06 */
[----:B------:R-:W-:Y:S05]  /*60a0*/  BRA `(.L_x_127) ;  /* 0x0000000800207947 */ /* 0x000fea0003800000 */
.L_x_96:
[----:B------:R-:W0:Y:S08]  /*60b0*/  S2UR UR5, SR_CgaCtaId ;  /* 0x00000000000579c3 */ /* 0x000e300000008800 */
[----:B------:R-:W-:Y:S01]  /*60c0*/  BAR.SYNC.DEFER_BLOCKING 0x0 ;  /* 0x0000000000007b1d */ /* 0x000fe20000010000 */
[----:B------:R-:W-:Y:S02]  /*60d0*/  P2R R48, PR, RZ, 0x8 ;  /* 0x00000008ff307803 */ /* 0x000fe40000000000 */
[----:B------:R-:W-:-:S02]  /*60e0*/  LOP3.LUT P3, RZ, R16, 0x2, RZ, 0xc0, !PT ;  /* 0x0000000210ff7812 */ /* 0x000fc4000786c0ff */
[----:B------:R-:W-:Y:S01]  /*60f0*/  P2R R46, PR, RZ, 0x10 ;  /* 0x00000010ff2e7803 */ /* 0x000fe20000000000 */
[----:B------:R-:W-:Y:S01]  /*6100*/  UMOV UR4, 0x400 ;  /* 0x0000040000047882 */ /* 0x000fe20000000000 */
[C---:B------:R-:W-:Y:S01]  /*6110*/  LOP3.LUT P4, RZ, R16.reuse, 0x4, RZ, 0xc0, !PT ;  /* 0x0000000410ff7812 */ /* 0x040fe2000788c0ff */
[----:B------:R-:W1:Y:S01]  /*6120*/  LDCU.64 UR10, c[0x0][0x390] ;  /* 0x00007200ff0a77ac */ /* 0x000e620008000a00 */
[----:B------:R-:W-:Y:S02]  /*6130*/  P2R R44, PR, RZ, 0x20 ;  /* 0x00000020ff2c7803 */ /* 0x000fe40000000000 */
[C---:B------:R-:W-:Y:S02]  /*6140*/  LOP3.LUT P5, RZ, R16.reuse, 0x8, RZ, 0xc0, !PT ;  /* 0x0000000810ff7812 */ /* 0x040fe400078ac0ff */
[----:B------:R-:W-:Y:S01]  /*6150*/  LOP3.LUT P6, RZ, R16, 0x1, RZ, 0xc0, !PT ;  /* 0x0000000110ff7812 */ /* 0x000fe200078cc0ff */
[----:B0-----:R-:W-:-:S06]  /*6160*/  ULEA UR8, UR5, UR4, 0x18 ;  /* 0x0000000405087291 */ /* 0x001fcc000f8ec0ff */
[----:B------:R-:W-:Y:S02]  /*6170*/  @P0 LEA R45, R45, UR8, 0x3 ;  /* 0x000000082d2d0c11 */ /* 0x000fe4000f8e18ff */
[----:B------:R-:W-:Y:S02]  /*6180*/  @P3 LEA R42, R42, UR8, 0x3 ;  /* 0x000000082a2a3c11 */ /* 0x000fe4000f8e18ff */
[----:B------:R-:W-:Y:S01]  /*6190*/  @P4 LEA R43, R43, UR8, 0x3 ;  /* 0x000000082b2b4c11 */ /* 0x000fe2000f8e18ff */
[----:B------:R0:W-:Y:S01]  /*61a0*/  @P0 STS.64 [R45], R38 ;  /* 0x000000262d000388 */ /* 0x0001e20000000a00 */
[----:B------:R-:W-:Y:S02]  /*61b0*/  LOP3.LUT P0, RZ, R16, 0x10, RZ, 0xc0, !PT ;  /* 0x0000001010ff7812 */ /* 0x000fe4000780c0ff */
[----:B------:R-:W-:Y:S01]  /*61c0*/  @P5 LEA R31, R31, UR8, 0x3 ;  /* 0x000000081f1f5c11 */ /* 0x000fe2000f8e18ff */
[----:B------:R-:W-:Y:S01]  /*61d0*/  @P3 STS.64 [R42], R40 ;  /* 0x000000282a003388 */ /* 0x000fe20000000a00 */
[----:B------:R-:W-:-:S02]  /*61e0*/  ISETP.NE.AND P3, PT, R48, RZ, PT ;  /* 0x000000ff3000720c */ /* 0x000fc40003f65270 */
[----:B------:R-:W-:Y:S01]  /*61f0*/  @P6 LEA R49, R49, UR8, 0x3 ;  /* 0x0000000831316c11 */ /* 0x000fe2000f8e18ff */
[----:B------:R2:W-:Y:S01]  /*6200*/  @P4 STS.64 [R43], R36 ;  /* 0x000000242b004388 */ /* 0x0005e20000000a00 */
[----:B------:R-:W-:Y:S02]  /*6210*/  ISETP.NE.AND P4, PT, R46, RZ, PT ;  /* 0x000000ff2e00720c */ /* 0x000fe40003f85270 */
[----:B------:R-:W-:Y:S01]  /*6220*/  @P1 LEA R47, R47, UR8, 0x3 ;  /* 0x000000082f2f1c11 */ /* 0x000fe2000f8e18ff */
[----:B------:R3:W-:Y:S01]  /*6230*/  @P5 STS.64 [R31], R34 ;  /* 0x000000221f005388 */ /* 0x0007e20000000a00 */
[----:B------:R-:W-:Y:S02]  /*6240*/  ISETP.NE.AND P5, PT, R44, RZ, PT ;  /* 0x000000ff2c00720c */ /* 0x000fe40003fa5270 */
[----:B------:R-:W-:Y:S02]  /*6250*/  @P0 LEA R21, R21, UR8, 0x3 ;  /* 0x0000000815150c11 */ /* 0x000fe4000f8e18ff */
[----:B------:R-:W-:-:S02]  /*6260*/  @P2 LEA R53, R53, UR8, 0x3 ;  /* 0x0000000835352c11 */ /* 0x000fc4000f8e18ff */
[----:B------:R-:W-:Y:S01]  /*6270*/  @P3 LEA R51, R51, UR8, 0x3 ;  /* 0x0000000833333c11 */ /* 0x000fe2000f8e18ff */
[----:B------:R3:W-:Y:S01]  /*6280*/  @P0 STS.64 [R21], R32 ;  /* 0x0000002015000388 */ /* 0x0007e20000000a00 */
[----:B------:R-:W-:Y:S02]  /*6290*/  ISETP.GE.U32.AND P0, PT, R17, R30, PT ;  /* 0x0000001e1100720c */ /* 0x000fe40003f06070 */
[----:B0-----:R-:W-:Y:S01]  /*62a0*/  @P4 LEA R39, R0, UR8, 0x3 ;  /* 0x0000000800274c11 */ /* 0x001fe2000f8e18ff */
[----:B------:R3:W-:Y:S02]  /*62b0*/  @P6 STS.64 [R49], R28 ;  /* 0x0000001c31006388 */ /* 0x0007e40000000a00 */
[----:B--2---:R-:W-:Y:S02]  /*62c0*/  @P5 LEA R37, R20, UR8, 0x3 ;  /* 0x0000000814255c11 */ /* 0x004fe4000f8e18ff */
[----:B------:R3:W-:Y:S04]  /*62d0*/  @P1 STS.64 [R47], R26 ;  /* 0x0000001a2f001388 */ /* 0x0007e80000000a00 */
[----:B------:R3:W-:Y:S04]  /*62e0*/  @P2 STS.64 [R53], R24 ;  /* 0x0000001835002388 */ /* 0x0007e80000000a00 */
[----:B------:R3:W-:Y:S04]  /*62f0*/  @P3 STS.64 [R51], R22 ;  /* 0x0000001633003388 */ /* 0x0007e80000000a00 */
[----:B------:R3:W-:Y:S04]  /*6300*/  @P4 STS.64 [R39], R18 ;  /* 0x0000001227004388 */ /* 0x0007e80000000a00 */
[----:B------:R3:W-:Y:S01]  /*6310*/  @P5 STS.64 [R37], R2 ;  /* 0x0000000225005388 */ /* 0x0007e20000000a00 */
[----:B------:R-:W-:Y:S06]  /*6320*/  BAR.SYNC.DEFER_BLOCKING 0x0 ;  /* 0x0000000000007b1d */ /* 0x000fec0000010000 */
[----:B-1----:R-:W-:Y:S05]  /*6330*/  @P0 BRA `(.L_x_127) ;  /* 0x00000004007c0947 */ /* 0x002fea0003800000 */
[----:B------:R-:W-:Y:S01]  /*6340*/  IADD3 R5, PT, PT, R7, R5, R6 ;  /* 0x0000000507057210 */ /* 0x000fe20007ffe006 */
[----:B------:R-:W0:Y:S01]  /*6350*/  LDCU UR4, c[0x0][0x3ac] ;  /* 0x00007580ff0477ac */ /* 0x000e220008000800 */
[----:B------:R-:W-:Y:S02]  /*6360*/  BSSY.RECONVERGENT B2, `(.L_x_129) ;  /* 0x0000023000027945 */ /* 0x000fe40003800200 */
[----:B------:R-:W-:-:S04]  /*6370*/  IADD3 R5, PT, PT, R9, R5, R8 ;  /* 0x0000000509057210 */ /* 0x000fc80007ffe008 */
[----:B------:R-:W-:-:S04]  /*6380*/  IADD3 R5, PT, PT, R11, R5, R10 ;  /* 0x000000050b057210 */ /* 0x000fc80007ffe00a */
[----:B------:R-:W-:-:S04]  /*6390*/  IADD3 R5, PT, PT, R13, R5, R12 ;  /* 0x000000050d057210 */ /* 0x000fc80007ffe00c */
[----:B------:R-:W-:-:S04]  /*63a0*/  IADD3 R5, PT, PT, R15, R5, R14 ;  /* 0x000000050f057210 */ /* 0x000fc80007ffe00e */
[----:B0-----:R-:W-:-:S04]  /*63b0*/  IADD3 R4, PT, PT, R5, UR4, R4 ;  /* 0x0000000405047c10 */ /* 0x001fc8000fffe004 */
[----:B------:R-:W-:-:S05]  /*63c0*/  IADD3 R12, PT, PT, R4, -0x1081, -R17 ;  /* 0xffffef7f040c7810 */ /* 0x000fca0007ffe811 */
[----:B------:R-:W-:-:S05]  /*63d0*/  IMAD.HI.U32 R0, R12, -0x55555555, RZ ;  /* 0xaaaaaaab0c007827 */ /* 0x000fca00078e00ff */
[----:B------:R-:W-:-:S04]  /*63e0*/  SHF.R.U32.HI R0, RZ, 0x8, R0 ;  /* 0x00000008ff007819 */ /* 0x000fc80000011600 */
[----:B---3--:R-:W-:-:S04]  /*63f0*/  LOP3.LUT R2, R0, 0x3, RZ, 0xc0, !PT ;  /* 0x0000000300027812 */ /* 0x008fc800078ec0ff */
[----:B------:R-:W-:-:S13]  /*6400*/  ISETP.NE.AND P0, PT, R2, 0x3, PT ;  /* 0x000000030200780c */ /* 0x000fda0003f05270 */
[----:B------:R-:W-:Y:S05]  /*6410*/  @!P0 BRA `(.L_x_130) ;  /* 0x00000000005c8947 */ /* 0x000fea0003800000 */
[----:B------:R-:W-:Y:S01]  /*6420*/  VIADD R0, R0, 0x1 ;  /* 0x0000000100007836 */ /* 0x000fe20000000000 */
[----:B------:R-:W-:Y:S01]  /*6430*/  BSSY.RECONVERGENT B3, `(.L_x_130) ;  /* 0x0000015000037945 */ /* 0x000fe20003800200 */
[----:B------:R-:W-:Y:S01]  /*6440*/  ISETP.NE.AND P2, PT, RZ, UR9, PT ;  /* 0x00000009ff007c0c */ /* 0x000fe2000bf45270 */
[----:B------:R-:W-:Y:S01]  /*6450*/  IMAD.MOV.U32 R11, RZ, RZ, RZ ;  /* 0x000000ffff0b7224 */ /* 0x000fe200078e00ff */
[----:B------:R-:W-:Y:S02]  /*6460*/  LEA R8, R17, UR8, 0x3 ;  /* 0x0000000811087c11 */ /* 0x000fe4000f8e18ff */
[----:B------:R-:W-:-:S05]  /*6470*/  LOP3.LUT R0, R0, 0x3, RZ, 0xc0, !PT ;  /* 0x0000000300007812 */ /* 0x000fca00078ec0ff */
[----:B------:R-:W-:-:S07]  /*6480*/  IMAD.MOV R0, RZ, RZ, -R0 ;  /* 0x000000ffff007224 */ /* 0x000fce00078e0a00 */
.L_x_131:
[----:B0-----:R-:W0:Y:S01]  /*6490*/  @!P2 LDC.64 R6, c[0x0][0x3d0] ;  /* 0x0000f400ff06ab82 */ /* 0x001e220000000a00 */
[----:B------:R-:W-:Y:S01]  /*64a0*/  CS2R R2, SRZ ;  /* 0x0000000000027805 */ /* 0x000fe2000001ff00 */
[----:B------:R1:W2:Y:S05]  /*64b0*/  LDS.64 R4, [R8] ;  /* 0x0000000008047984 */ /* 0x0002aa0000000a00 */
[----:B0-----:R-:W3:Y:S01]  /*64c0*/  @!P2 LDG.E.64 R2, desc[UR6][R6.64] ;  /* 0x000000060602a981 */ /* 0x001ee2000c1e1b00 */
[----:B------:R-:W-:Y:S02]  /*64d0*/  VIADD R0, R0, 0x1 ;  /* 0x0000000100007836 */ /* 0x000fe40000000000 */
[----:B-1----:R-:W-:Y:S01]  /*64e0*/  VIADD R8, R8, 0xc00 ;  /* 0x00000c0008087836 */ /* 0x002fe20000000000 */
[----:B---3--:R-:W-:-:S02]  /*64f0*/  IADD3 R9, P0, PT, R17, R2, RZ ;  /* 0x0000000211097210 */ /* 0x008fc40007f1e0ff */
[----:B------:R-:W-:-:S03]  /*6500*/  IADD3 R17, P1, PT, R17, 0x180, RZ ;  /* 0x0000018011117810 */ /* 0x000fc60007f3e0ff */
[----:B------:R-:W-:Y:S01]  /*6510*/  IMAD.X R10, R11, 0x1, R3, P0 ;  /* 0x000000010b0a7824 */ /* 0x000fe200000e0603 */
[----:B------:R-:W-:Y:S01]  /*6520*/  LEA R2, P0, R9, UR10, 0x3 ;  /* 0x0000000a09027c11 */ /* 0x000fe2000f8018ff */
[----:B------:R-:W-:-:S03]  /*6530*/  IMAD.X R11, RZ, RZ, R11, P1 ;  /* 0x000000ffff0b7224 */ /* 0x000fc600008e060b */
[----:B------:R-:W-:Y:S02]  /*6540*/  LEA.HI.X R3, R9, UR11, R10, 0x3, P0 ;  /* 0x0000000b09037c11 */ /* 0x000fe400080f1c0a */
[----:B------:R-:W-:-:S03]  /*6550*/  ISETP.NE.AND P0, PT, R0, RZ, PT ;  /* 0x000000ff0000720c */ /* 0x000fc60003f05270 */
[----:B--2---:R0:W-:Y:S10]  /*6560*/  STG.E.64 desc[UR6][R2.64], R4 ;  /* 0x0000000402007986 */ /* 0x0041f4000c101b06 */
[----:B------:R-:W-:Y:S05]  /*6570*/  @P0 BRA `(.L_x_131) ;  /* 0xfffffffc00c40947 */ /* 0x000fea000383ffff */
[----:B------:R-:W-:Y:S05]  /*6580*/  BSYNC.RECONVERGENT B3 ;  /* 0x0000000000037941 */ /* 0x000fea0003800200 */
.L_x_130:
[----:B------:R-:W-:Y:S05]  /*6590*/  BSYNC.RECONVERGENT B2 ;  /* 0x0000000000027941 */ /* 0x000fea0003800200 */
.L_x_129:
[----:B------:R-:W-:-:S13]  /*65a0*/  ISETP.GE.U32.AND P0, PT, R12, 0x480, PT ;  /* 0x000004800c00780c */ /* 0x000fda0003f06070 */
[----:B------:R-:W-:Y:S05]  /*65b0*/  @!P0 BRA `(.L_x_127) ;  /* 0x0000000000dc8947 */ /* 0x000fea0003800000 */
[----:B------:R-:W1:Y:S01]  /*65c0*/  S2UR UR5, SR_CgaCtaId ;  /* 0x00000000000579c3 */ /* 0x000e620000008800 */
[----:B------:R-:W-:Y:S01]  /*65d0*/  UMOV UR4, 0x400 ;  /* 0x0000040000047882 */ /* 0x000fe20000000000 */
[----:B------:R-:W-:Y:S02]  /*65e0*/  UISETP.NE.AND UP0, UPT, UR9, URZ, UPT ;  /* 0x000000ff0900728c */ /* 0x000fe4000bf05270 */
[----:B------:R-:W-:Y:S01]  /*65f0*/  ISETP.NE.AND P0, PT, RZ, UR9, PT ;  /* 0x00000009ff007c0c */ /* 0x000fe2000bf05270 */
[----:B------:R-:W-:Y:S02]  /*6600*/  IMAD.MOV.U32 R21, RZ, RZ, RZ ;  /* 0x000000ffff157224 */ /* 0x000fe400078e00ff */
[----:B------:R-:W-:Y:S01]  /*6610*/  IMAD.MOV.U32 R23, RZ, RZ, RZ ;  /* 0x000000ffff177224 */ /* 0x000fe200078e00ff */
[----:B0-----:R-:W0:Y:S01]  /*6620*/  LDC.64 R2, c[0x0][0x390] ;  /* 0x0000e400ff027b82 */ /* 0x001e220000000a00 */
[----:B------:R-:W-:Y:S01]  /*6630*/  PLOP3.LUT P1, PT, PT, PT, UP0, 0x80, 0x8 ;  /* 0x000000000008781c */ /* 0x000fe20003f2f008 */
[----:B-1----:R-:W-:-:S06]  /*6640*/  ULEA UR4, UR5, UR4, 0x18 ;  /* 0x0000000405047291 */ /* 0x002fcc000f8ec0ff */
[C---:B------:R-:W-:Y:S01]  /*6650*/  LEA R0, R17.reuse, UR4, 0x3 ;  /* 0x0000000411007c11 */ /* 0x040fe2000f8e18ff */
[----:B0-----:R-:W-:-:S04]  /*6660*/  IMAD.WIDE.U32 R2, R17, 0x8, R2 ;  /* 0x0000000811027825 */ /* 0x001fc800078e0002 */
[----:B------:R-:W-:-:S07]  /*6670*/  VIADD R0, R0, 0x1800 ;  /* 0x0000180000007836 */ /* 0x000fce0000000000 */
.L_x_132:
[----:B-1----:R-:W0:Y:S01]  /*6680*/  @!P1 LDC.64 R8, c[0x0][0x3d0] ;  /* 0x0000f400ff089b82 */ /* 0x002e220000000a00 */
[----:B------:R-:W-:Y:S01]  /*6690*/  CS2R R4, SRZ ;  /* 0x0000000000047805 */ /* 0x000fe2000001ff00 */
[----:B------:R-:W1:Y:S05]  /*66a0*/  LDS.64 R6, [R0+-0x1800] ;  /* 0xffe8000000067984 */ /* 0x000e6a0000000a00 */
[----:B0-----:R0:W2:Y:S01]  /*66b0*/  @!P1 LDG.E.64 R4, desc[UR6][R8.64] ;  /* 0x0000000608049981 */ /* 0x0010a2000c1e1b00 */
[----:B------:R-:W-:-:S03]  /*66c0*/  PLOP3.LUT P1, PT, P0, PT, PT, 0x80, 0x8 ;  /* 0x000000000008781c */ /* 0x000fc6000072f070 */
        /* <DEDUP_REMOVED lines=38> */
.L_x_127:
[----:B------:R-:W-:Y:S05]  /*6930*/  BSYNC.RECONVERGENT B0 ;  /* 0x0000000000007941 */ /* 0x000fea0003800200 */
.L_x_95:
[----:B------:R-:W-:Y:S05]  /*6940*/  BRA `(.L_x_133) ;  /* 0x0000002c00207947 */ /* 0x000fea0003800000 */
.L_x_94:
        /* <DEDUP_REMOVED lines=11> */
[CC--:B------:R-:W-:Y:S01]  /*6a00*/  ISETP.GE.AND P2, PT, R17.reuse, R21.reuse, PT ;  /* 0x000000151100720c */ /* 0x0c0fe20003f46270 */
[C---:B------:R-:W-:Y:S02]  /*6a10*/  VIADD R20, R17.reuse, 0x40 ;  /* 0x0000004011147836 */ /* 0x040fe40000000000 */
[C---:B------:R-:W-:Y:S01]  /*6a20*/  VIADD R30, R17.reuse, 0x60 ;  /* 0x00000060111e7836 */ /* 0x040fe20000000000 */
[-C--:B------:R-:W-:Y:S01]  /*6a30*/  ISETP.GE.AND P6, PT, R14, R21.reuse, PT ;  /* 0x000000150e00720c */ /* 0x080fe20003fc6270 */
[C---:B------:R-:W-:Y:S01]  /*6a40*/  VIADD R32, R17.reuse, 0x80 ;  /* 0x0000008011207836 */ /* 0x040fe20000000000 */
[----:B------:R-:W-:Y:S01]  /*6a50*/  ISETP.GE.AND P5, PT, R20, R21, PT ;  /* 0x000000151400720c */ /* 0x000fe20003fa6270 */
[C---:B------:R-:W-:Y:S01]  /*6a60*/  VIADD R34, R17.reuse, 0xc0 ;  /* 0x000000c011227836 */ /* 0x040fe20000000000 */
[--C-:B------:R-:W-:Y:S02]  /*6a70*/  SHF.R.S32.HI R14, RZ, 0x1f, R0.reuse ;  /* 0x0000001fff0e7819 */ /* 0x100fe40000011400 */
[----:B------:R-:W-:-:S02]  /*6a80*/  IADD3 R20, P0, P3, R17, UR4, R0 ;  /* 0x0000000411147c10 */ /* 0x000fc4000fb1e000 */
[-C--:B------:R-:W-:Y:S02]  /*6a90*/  ISETP.GE.AND P1, PT, R30, R21.reuse, PT ;  /* 0x000000151e00720c */ /* 0x080fe40003f26270 */
[----:B------:R-:W-:Y:S01]  /*6aa0*/  IADD3.X R31, PT, PT, RZ, UR5, R14, P0, P3 ;  /* 0x00000005ff1f7c10 */ /* 0x000fe200087e640e */
[C---:B------:R-:W-:Y:S01]  /*6ab0*/  VIADD R14, R17.reuse, 0xa0 ;  /* 0x000000a0110e7836 */ /* 0x040fe20000000000 */
[----:B---3--:R-:W-:Y:S02]  /*6ac0*/  LEA R30, P3, R20, UR10, 0x3 ;  /* 0x0000000a141e7c11 */ /* 0x008fe4000f8618ff */
[-C--:B------:R-:W-:Y:S02]  /*6ad0*/  ISETP.GE.AND P0, PT, R32, R21.reuse, PT ;  /* 0x000000152000720c */ /* 0x080fe40003f06270 */
[----:B------:R-:W-:Y:S01]  /*6ae0*/  LEA.HI.X R31, R20, UR11, R31, 0x3, P3 ;  /* 0x0000000b141f7c11 */ /* 0x000fe200098f1c1f */
[C---:B------:R-:W-:Y:S01]  /*6af0*/  VIADD R20, R17.reuse, 0x100 ;  /* 0x0000010011147836 */ /* 0x040fe20000000000 */
[-C--:B------:R-:W-:Y:S01]  /*6b00*/  ISETP.GE.AND P4, PT, R14, R21.reuse, PT ;  /* 0x000000150e00720c */ /* 0x080fe20003f86270 */
[C---:B------:R-:W-:Y:S01]  /*6b10*/  VIADD R14, R17.reuse, 0xe0 ;  /* 0x000000e0110e7836 */ /* 0x040fe20000000000 */
[-C--:B------:R-:W-:Y:S01]  /*6b20*/  ISETP.GE.AND P3, PT, R34, R21.reuse, PT ;  /* 0x000000152200720c */ /* 0x080fe20003f66270 */
[----:B------:R-:W2:Y:S03]  /*6b30*/  @!P2 LDG.E.64 R6, desc[UR6][R30.64] ;  /* 0x000000061e06a981 */ /* 0x000ea6000c1e1b00 */
        /* <DEDUP_REMOVED lines=23> */
[----:B------:R-:W-:Y:S01]  /*6cb0*/  IMAD R20, R47, 0x50, R17 ;  /* 0x000000502f147824 */ /* 0x000fe200078e0211 */
        /* <DEDUP_REMOVED lines=10> */
[----:B------:R1:W-:Y:S04]  /*6d60*/  STS.64 [R17+0x900], R22 ;  /* 0x0009001611007388 */ /* 0x0003e80000000a00 */
[----:B------:R-:W-:Y:S01]  /*6d70*/  STS.64 [R17+0xa00], R18 ;  /* 0x000a001211007388 */ /* 0x000fe20000000a00 */
[----:B------:R-:W-:-:S03]  /*6d80*/  NOP ;  /* 0x0000000000007918 */ /* 0x000fc60000000000 */
[----:B------:R-:W2:Y:S04]  /*6d90*/  LDS.64 R4, [R20+0x8] ;  /* 0x0000080014047984 */ /* 0x000ea80000000a00 */
[----:B------:R-:W3:Y:S04]  /*6da0*/  LDS.64 R2, [R20] ;  /* 0x0000000014027984 */ /* 0x000ee80000000a00 */
[----:B------:R-:W4:Y:S04]  /*6db0*/  LDS.64 R6, [R20+0x10] ;  /* 0x0000100014067984 */ /* 0x000f280000000a00 */
[----:B------:R-:W5:Y:S04]  /*6dc0*/  LDS.64 R8, [R20+0x18] ;  /* 0x0000180014087984 */ /* 0x000f680000000a00 */
[----:B------:R-:W5:Y:S01]  /*6dd0*/  LDS.64 R10, [R20+0x20] ;  /* 0x00002000140a7984 */ /* 0x000f620000000a00 */
[----:B0-----:R-:W-:-:S03]  /*6de0*/  IMAD R28, R15, 0xb, RZ ;  /* 0x0000000b0f1c7824 */ /* 0x001fc600078e02ff */
[----:B------:R-:W0:Y:S01]  /*6df0*/  LDS.64 R12, [R20+0x28] ;  /* 0x00002800140c7984 */ /* 0x000e220000000a00 */
[C---:B-1----:R-:W-:Y:S02]  /*6e00*/  VIADD R22, R28.reuse, 0x1 ;  /* 0x000000011c167836 */ /* 0x042fe40000000000 */
[----:B------:R-:W-:Y:S01]  /*6e10*/  VIADD R24, R28, 0x2 ;  /* 0x000000021c187836 */ /* 0x000fe20000000000 */
[----:B------:R-:W1:Y:S01]  /*6e20*/  LDS.64 R18, [R20+0x30] ;  /* 0x0000300014127984 */ /* 0x000e620000000a00 */
[----:B------:R-:W-:-:S03]  /*6e30*/  IMAD.MOV.U32 R27, RZ, RZ, 0x2 ;  /* 0x00000002ff1b7424 */ /* 0x000fc600078e00ff */
[----:B------:R-:W-:Y:S01]  /*6e40*/  LDS.64 R32, [R20+0x50] ;  /* 0x0000500014207984 */ /* 0x000fe20000000a00 */
[----:B--2---:R-:W-:Y:S02]  /*6e50*/  ISETP.NE.U32.AND P1, PT, R4, RZ, PT ;  /* 0x000000ff0400720c */ /* 0x004fe40003f25070 */
[----:B---3--:R-:W-:Y:S02]  /*6e60*/  ISETP.NE.U32.AND P0, PT, R2, RZ, PT ;  /* 0x000000ff0200720c */ /* 0x008fe40003f05070 */
[----:B------:R-:W-:Y:S02]  /*6e70*/  ISETP.NE.AND.EX P1, PT, R5, RZ, PT, P1 ;  /* 0x000000ff0500720c */ /* 0x000fe40003f25310 */
[----:B------:R-:W-:Y:S02]  /*6e80*/  ISETP.NE.AND.EX P0, PT, R3, RZ, PT, P0 ;  /* 0x000000ff0300720c */ /* 0x000fe40003f05300 */
[----:B------:R-:W-:Y:S02]  /*6e90*/  ISETP.GE.OR P4, PT, R22, R21, P1 ;  /* 0x000000151600720c */ /* 0x000fe40000f86670 */
[----:B----4-:R-:W-:-:S02]  /*6ea0*/  ISETP.NE.U32.AND P1, PT, R6, RZ, PT ;  /* 0x000000ff0600720c */ /* 0x010fc40003f25070 */
[----:B-----5:R-:W-:Y:S01]  /*6eb0*/  ISETP.NE.U32.AND P2, PT, R8, RZ, PT ;  /* 0x000000ff0800720c */ /* 0x020fe20003f45070 */
[C---:B------:R-:W-:Y:S01]  /*6ec0*/  VIADD R26, R28.reuse, 0x3 ;  /* 0x000000031c1a7836 */ /* 0x040fe20000000000 */
[----:B------:R-:W-:Y:S01]  /*6ed0*/  ISETP.GE.OR P0, PT, R28, R21, P0 ;  /* 0x000000151c00720c */ /* 0x000fe20000706670 */
[----:B------:R-:W2:Y:S01]  /*6ee0*/  LDS.64 R22, [R20+0x38] ;  /* 0x0000380014167984 */ /* 0x000ea20000000a00 */
[----:B------:R-:W-:-:S04]  /*6ef0*/  ISETP.NE.AND.EX P1, PT, R7, RZ, PT, P1 ;  /* 0x000000ff0700720c */ /* 0x000fc80003f25310 */
[-C--:B------:R-:W-:Y:S02]  /*6f00*/  ISETP.GE.OR P6, PT, R24, R21.reuse, P1 ;  /* 0x000000151800720c */ /* 0x080fe40000fc6670 */
[----:B------:R-:W-:Y:S01]  /*6f10*/  SEL R17, RZ, 0x1, !P0 ;  /* 0x00000001ff117807 */ /* 0x000fe20004000000 */
[----:B------:R-:W3:Y:S01]  /*6f20*/  LDS.64 R24, [R20+0x40] ;  /* 0x0000400014187984 */ /* 0x000ee20000000a00 */
[----:B------:R-:W-:Y:S02]  /*6f30*/  ISETP.NE.AND.EX P1, PT, R9, RZ, PT, P2 ;  /* 0x000000ff0900720c */ /* 0x000fe40003f25320 */
[----:B------:R-:W-:Y:S01]  /*6f40*/  ISETP.NE.U32.AND P2, PT, R10, RZ, PT ;  /* 0x000000ff0a00720c */ /* 0x000fe20003f45070 */
[----:B------:R-:W-:Y:S01]  /*6f50*/  @!P0 IMAD.MOV R27, RZ, RZ, 0x1 ;  /* 0x00000001ff1b8424 */ /* 0x000fe200078e02ff */
[----:B------:R-:W-:Y:S01]  /*6f60*/  ISETP.GE.OR P3, PT, R26, R21, P1 ;  /* 0x000000151a00720c */ /* 0x000fe20000f66670 */
[----:B------:R-:W-:Y:S01]  /*6f70*/  @!P4 IMAD.MOV R27, RZ, RZ, R17 ;  /* 0x000000ffff1bc224 */ /* 0x000fe200078e0211 */
[----:B------:R-:W-:Y:S01]  /*6f80*/  ISETP.NE.AND.EX P1, PT, R11, RZ, PT, P2 ;  /* 0x000000ff0b00720c */ /* 0x000fe20003f25320 */
[----:B------:R-:W-:Y:S01]  /*6f90*/  VIADD R26, R28, 0x4 ;  /* 0x000000041c1a7836 */ /* 0x000fe20000000000 */
[----:B------:R-:W-:Y:S01]  /*6fa0*/  @P4 LOP3.LUT R16, R16, 0x8, RZ, 0xfc, !PT ;  /* 0x0000000810104812 */ /* 0x000fe200078efcff */
[----:B------:R-:W-:-:S02]  /*6fb0*/  VIADD R17, R27, 0x1 ;  /* 0x000000011b117836 */ /* 0x000fc40000000000 */
[----:B------:R-:W-:Y:S01]  /*6fc0*/  @!P6 IMAD.MOV R17, RZ, RZ, R27 ;  /* 0x000000ffff11e224 */ /* 0x000fe200078e021b */
[----:B------:R-:W-:Y:S02]  /*6fd0*/  ISETP.GE.OR P4, PT, R26, R21, P1 ;  /* 0x000000151a00720c */ /* 0x000fe40000f86670 */
[----:B------:R-:W4:Y:S01]  /*6fe0*/  LDS.64 R26, [R20+0x48] ;  /* 0x00004800141a7984 */ /* 0x000f220000000a00 */
[----:B------:R-:W-:-:S04]  /*6ff0*/  LOP3.LUT R16, R16, 0xffffffef, RZ, 0xc0, !PT ;  /* 0xffffffef10107812 */ /* 0x000fc800078ec0ff */
[----:B------:R-:W-:Y:S01]  /*7000*/  @P6 LOP3.LUT R16, R16, 0x10, RZ, 0xfc, !PT ;  /* 0x0000001010106812 */ /* 0x000fe200078efcff */
[----:B------:R-:W-:Y:S01]  /*7010*/  BAR.SYNC.DEFER_BLOCKING 0x0 ;  /* 0x0000000000007b1d */ /* 0x000fe20000010000 */
[----:B0-----:R-:W-:Y:S02]  /*7020*/  ISETP.NE.U32.AND P1, PT, R12, RZ, PT ;  /* 0x000000ff0c00720c */ /* 0x001fe40003f25070 */
[----:B------:R-:W-:Y:S01]  /*7030*/  LOP3.LUT R16, R16, 0xffffffdf, RZ, 0xc0, !PT ;  /* 0xffffffdf10107812 */ /* 0x000fe200078ec0ff */
[----:B------:R-:W-:Y:S01]  /*7040*/  VIADD R30, R28, 0x5 ;  /* 0x000000051c1e7836 */ /* 0x000fe20000000000 */
[----:B------:R-:W-:Y:S01]  /*7050*/  ISETP.NE.AND.EX P1, PT, R13, RZ, PT, P1 ;  /* 0x000000ff0d00720c */ /* 0x000fe20003f25310 */
[----:B------:R-:W-:Y:S01]  /*7060*/  VIADD R29, R17, 0x1 ;  /* 0x00000001111d7836 */ /* 0x000fe20000000000 */
[----:B------:R-:W-:Y:S01]  /*7070*/  @P3 LOP3.LUT R16, R16, 0x20, RZ, 0xfc, !PT ;  /* 0x0000002010103812 */ /* 0x000fe200078efcff */
[----:B------:R-:W-:Y:S01]  /*7080*/  @!P3 IMAD.MOV R29, RZ, RZ, R17 ;  /* 0x000000ffff1db224 */ /* 0x000fe200078e0211 */
[----:B------:R-:W-:-:S02]  /*7090*/  ISETP.GE.OR P3, PT, R30, R21, P1 ;  /* 0x000000151e00720c */ /* 0x000fc40000f66670 */
[----:B------:R-:W-:Y:S02]  /*70a0*/  LOP3.LUT R16, R16, 0xfffffffb, RZ, 0xc0, !PT ;  /* 0xfffffffb10107812 */ /* 0x000fe400078ec0ff */
[----:B-1----:R-:W-:Y:S01]  /*70b0*/  ISETP.NE.U32.AND P1, PT, R18, RZ, PT ;  /* 0x000000ff1200720c */ /* 0x002fe20003f25070 */
[----:B------:R-:W-:Y:S01]  /*70c0*/  VIADD R30, R28, 0x6 ;  /* 0x000000061c1e7836 */ /* 0x000fe20000000000 */
[----:B------:R-:W-:Y:S01]  /*70d0*/  @P4 LOP3.LUT R16, R16, 0x4, RZ, 0xfc, !PT ;  /* 0x0000000410104812 */ /* 0x000fe200078efcff */
[----:B------:R-:W-:Y:S01]  /*70e0*/  VIADD R17, R29, 0x1 ;  /* 0x000000011d117836 */ /* 0x000fe20000000000 */
[----:B------:R-:W-:Y:S01]  /*70f0*/  ISETP.NE.AND.EX P1, PT, R19, RZ, PT, P1 ;  /* 0x000000ff1300720c */ /* 0x000fe20003f25310 */
[----:B------:R-:W-:Y:S01]  /*7100*/  @!P4 IMAD.MOV R17, RZ, RZ, R29 ;  /* 0x000000ffff11c224 */ /* 0x000fe200078e021d */
[----:B--2---:R-:W-:Y:S02]  /*7110*/  ISETP.NE.U32.AND P2, PT, R22, RZ, PT ;  /* 0x000000ff1600720c */ /* 0x004fe40003f45070 */
[----:B------:R-:W-:-:S02]  /*7120*/  LOP3.LUT R16, R16, 0xfffffffe, RZ, 0xc0, !PT ;  /* 0xfffffffe10107812 */ /* 0x000fc400078ec0ff */
[-C--:B------:R-:W-:Y:S01]  /*7130*/  ISETP.GE.OR P1, PT, R30, R21.reuse, P1 ;  /* 0x000000151e00720c */ /* 0x080fe20000f26670 */
[----:B------:R-:W-:Y:S01]  /*7140*/  VIADD R30, R28, 0x7 ;  /* 0x000000071c1e7836 */ /* 0x000fe20000000000 */
[----:B------:R-:W-:Y:S01]  /*7150*/  ISETP.NE.AND.EX P2, PT, R23, RZ, PT, P2 ;  /* 0x000000ff1700720c */ /* 0x000fe20003f45320 */
[----:B------:R-:W-:Y:S01]  /*7160*/  VIADD R29, R17, 0x1 ;  /* 0x00000001111d7836 */ /* 0x000fe20000000000 */
[----:B------:R-:W-:Y:S01]  /*7170*/  @P3 LOP3.LUT R16, R16, 0x1, RZ, 0xfc, !PT ;  /* 0x0000000110103812 */ /* 0x000fe200078efcff */
[----:B------:R-:W-:Y:S01]  /*7180*/  @!P3 IMAD.MOV R29, RZ, RZ, R17 ;  /* 0x000000ffff1db224 */ /* 0x000fe200078e0211 */
[----:B---3--:R-:W-:Y:S02]  /*7190*/  ISETP.NE.U32.AND P3, PT, R24, RZ, PT ;  /* 0x000000ff1800720c */ /* 0x008fe40003f65070 */
[----:B------:R-:W-:Y:S01]  /*71a0*/  ISETP.GE.OR P2, PT, R30, R21, P2 ;  /* 0x000000151e00720c */ /* 0x000fe20001746670 */
[----:B------:R-:W-:Y:S01]  /*71b0*/  VIADD R30, R28, 0x8 ;  /* 0x000000081c1e7836 */ /* 0x000fe20000000000 */
[----:B------:R-:W-:-:S02]  /*71c0*/  ISETP.NE.AND.EX P3, PT, R25, RZ, PT, P3 ;  /* 0x000000ff1900720c */ /* 0x000fc40003f65330 */
[----:B----4-:R-:W-:Y:S01]  /*71d0*/  ISETP.NE.U32.AND P4, PT, R26, RZ, PT ;  /* 0x000000ff1a00720c */ /* 0x010fe20003f85070 */
[----:B------:R-:W-:Y:S01]  /*71e0*/  VIADD R20, R28, 0x9 ;  /* 0x000000091c147836 */ /* 0x000fe20000000000 */
[-C--:B------:R-:W-:Y:S01]  /*71f0*/  ISETP.GE.OR P3, PT, R30, R21.reuse, P3 ;  /* 0x000000151e00720c */ /* 0x080fe20001f66670 */
[----:B------:R-:W-:Y:S01]  /*7200*/  VIADD R17, R29, 0x1 ;  /* 0x000000011d117836 */ /* 0x000fe20000000000 */
[----:B------:R-:W-:Y:S01]  /*7210*/  ISETP.NE.AND.EX P4, PT, R27, RZ, PT, P4 ;  /* 0x000000ff1b00720c */ /* 0x000fe20003f85340 */
[----:B------:R-:W-:Y:S01]  /*7220*/  @!P1 IMAD.MOV R17, RZ, RZ, R29 ;  /* 0x000000ffff119224 */ /* 0x000fe200078e021d */
[----:B------:R-:W-:Y:S01]  /*7230*/  ISETP.NE.U32.AND P5, PT, R32, RZ, PT ;  /* 0x000000ff2000720c */ /* 0x000fe20003fa5070 */
[----:B------:R-:W-:Y:S01]  /*7240*/  VIADD R28, R28, 0xa ;  /* 0x0000000a1c1c7836 */ /* 0x000fe20000000000 */
[----:B------:R-:W-:Y:S01]  /*7250*/  ISETP.GE.OR P4, PT, R20, R21, P4 ;  /* 0x000000151400720c */ /* 0x000fe20002786670 */
[----:B------:R-:W-:Y:S01]  /*7260*/  VIADD R29, R17, 0x1 ;  /* 0x00000001111d7836 */ /* 0x000fe20000000000 */
[----:B------:R-:W-:Y:S01]  /*7270*/  ISETP.NE.AND.EX P5, PT, R33, RZ, PT, P5 ;  /* 0x000000ff2100720c */ /* 0x000fe20003fa5350 */
[----:B------:R-:W-:-:S03]  /*7280*/  @!P2 IMAD.MOV R29, RZ, RZ, R17 ;  /* 0x000000ffff1da224 */ /* 0x000fc600078e0211 */
[----:B------:R-:W-:Y:S01]  /*7290*/  ISETP.GE.OR P6, PT, R28, R21, P5 ;  /* 0x000000151c00720c */ /* 0x000fe20002fc6670 */
[----:B------:R-:W-:Y:S02]  /*72a0*/  VIADD R17, R29, 0x1 ;  /* 0x000000011d117836 */ /* 0x000fe40000000000 */
        /* <DEDUP_REMOVED lines=18> */
[----:B------:R-:W-:Y:S06]  /*73d0*/  BAR.SYNC.DEFER_BLOCKING 0x0 ;  /* 0x0000000000007b1d */ /* 0x000fec0000010000 */
[----:B------:R-:W0:Y:S01]  /*73e0*/  LDS.128 R28, [UR4] ;  /* 0x00000004ff1c7984 */ /* 0x000e220008000c00 */
[----:B------:R-:W-:Y:S01]  /*73f0*/  IMAD.IADD R45, R34, 0x1, -R45 ;  /* 0x00000001222d7824 */ /* 0x000fe200078e0a2d */
[----:B------:R-:W-:-:S04]  /*7400*/  ISETP.NE.AND P5, PT, R47, RZ, PT ;  /* 0x000000ff2f00720c */ /* 0x000fc80003fa5270 */
[----:B------:R-:W-:Y:S02]  /*7410*/  SEL R17, R45, RZ, P5 ;  /* 0x000000ff2d117207 */ /* 0x000fe40002800000 */
[----:B------:R-:W-:Y:S01]  /*7420*/  ISETP.NE.AND P5, PT, R14, 0x2, PT ;  /* 0x000000020e00780c */ /* 0x000fe20003fa5270 */
[----:B0-----:R-:W-:-:S04]  /*7430*/  IMAD.IADD R29, R28, 0x1, R29 ;  /* 0x000000011c1d7824 */ /* 0x001fc800078e021d */
[----:B------:R-:W-:Y:S01]  /*7440*/  IMAD.IADD R30, R30, 0x1, R29 ;  /* 0x000000011e1e7824 */ /* 0x000fe200078e021d */
[----:B------:R-:W-:Y:S02]  /*7450*/  SEL R28, R29, R28, !P5 ;  /* 0x0000001c1d1c7207 */ /* 0x000fe40006800000 */
[----:B------:R-:W-:Y:S01]  /*7460*/  ISETP.NE.AND P5, PT, R14, 0x3, PT ;  /* 0x000000030e00780c */ /* 0x000fe20003fa5270 */
[----:B------:R-:W-:-:S03]  /*7470*/  IMAD.IADD R35, R31, 0x1, R30 ;  /* 0x000000011f237824 */ /* 0x000fc600078e021e */
[----:B------:R-:W-:Y:S02]  /*7480*/  SEL R28, R30, R28, !P5 ;  /* 0x0000001c1e1c7207 */ /* 0x000fe40006800000 */
[----:B------:R-:W-:-:S04]  /*7490*/  ISETP.NE.AND P5, PT, R14, 0x4, PT ;  /* 0x000000040e00780c */ /* 0x000fc80003fa5270 */
[C---:B------:R-:W-:Y:S02]  /*74a0*/  SEL R20, R35.reuse, R28, !P5 ;  /* 0x0000001c23147207 */ /* 0x040fe40006800000 */
[----:B------:R-:W0:Y:S01]  /*74b0*/  LDS.128 R28, [UR4+0x10] ;  /* 0x00001004ff1c7984 */ /* 0x000e220008000c00 */
[----:B------:R-:W-:Y:S01]  /*74c0*/  ISETP.NE.AND P5, PT, R14, 0x5, PT ;  /* 0x000000050e00780c */ /* 0x000fe20003fa5270 */
[----:B0-----:R-:W-:-:S04]  /*74d0*/  IMAD.IADD R28, R35, 0x1, R28 ;  /* 0x00000001231c7824 */ /* 0x001fc800078e021c */
[----:B------:R-:W-:Y:S01]  /*74e0*/  IMAD.IADD R29, R29, 0x1, R28 ;  /* 0x000000011d1d7824 */ /* 0x000fe200078e021c */
[----:B------:R-:W-:Y:S02]  /*74f0*/  SEL R20, R28, R20, !P5 ;  /* 0x000000141c147207 */ /* 0x000fe40006800000 */
[----:B------:R-:W-:Y:S01]  /*7500*/  ISETP.NE.AND P5, PT, R14, 0x6, PT ;  /* 0x000000060e00780c */ /* 0x000fe20003fa5270 */
[----:B------:R-:W-:-:S03]  /*7510*/  IMAD.IADD R30, R30, 0x1, R29 ;  /* 0x000000011e1e7824 */ /* 0x000fc600078e021d */
[----:B------:R-:W-:Y:S02]  /*7520*/  SEL R20, R29, R20, !P5 ;  /* 0x000000141d147207 */ /* 0x000fe40006800000 */
[----:B------:R-:W-:Y:S01]  /*7530*/  ISETP.NE.AND P5, PT, R14, 0x7, PT ;  /* 0x000000070e00780c */ /* 0x000fe20003fa5270 */
[----:B------:R-:W-:-:S03]  /*7540*/  IMAD.IADD R35, R31, 0x1, R30 ;  /* 0x000000011f237824 */ /* 0x000fc600078e021e */
[----:B------:R-:W-:Y:S02]  /*7550*/  SEL R20, R30, R20, !P5 ;  /* 0x000000141e147207 */ /* 0x000fe40006800000 */
[----:B------:R-:W0:Y:S01]  /*7560*/  LDS.128 R28, [UR4+0x20] ;  /* 0x00002004ff1c7984 */ /* 0x000e220008000c00 */
[----:B------:R-:W-:-:S04]  /*7570*/  ISETP.NE.AND P5, PT, R14, 0x8, PT ;  /* 0x000000080e00780c */ /* 0x000fc80003fa5270 */
[C---:B------:R-:W-:Y:S02]  /*7580*/  SEL R20, R35.reuse, R20, !P5 ;  /* 0x0000001423147207 */ /* 0x040fe40006800000 */
        /* <DEDUP_REMOVED lines=8> */
[----:B------:R-:W-:Y:S02]  /*7610*/  SEL R20, R30, R20, !P5 ;  /* 0x000000141e147207 */ /* 0x000fe40006800000 */
[----:B------:R-:W-:-:S03]  /*7620*/  ISETP.GE.U32.AND P5, PT, R15, 0x20, PT ;  /* 0x000000200f00780c */ /* 0x000fc60003fa6070 */
[----:B------:R-:W-:-:S05]  /*7630*/  IMAD.IADD R20, R20, 0x1, R17 ;  /* 0x0000000114147824 */ /* 0x000fca00078e0211 */
[----:B------:R-:W-:Y:S02]  /*7640*/  SEL R45, R45, R20, !P5 ;  /* 0x000000142d2d7207 */ /* 0x000fe40006800000 */
[----:B------:R-:W-:Y:S02]  /*7650*/  ISETP.GT.U32.AND P5, PT, R15, 0x1f, PT ;  /* 0x0000001f0f00780c */ /* 0x000fe40003fa4070 */
[----:B------:R-:W-:Y:S01]  /*7660*/  LOP3.LUT R16, R16, 0xffffffbf, RZ, 0xc0, !PT ;  /* 0xffffffbf10107812 */ /* 0x000fe200078ec0ff */
[----:B------:R-:W-:-:S03]  /*7670*/  IMAD.IADD R31, R31, 0x1, R30 ;  /* 0x000000011f1f7824 */ /* 0x000fc600078e021e */
[----:B------:R-:W-:-:S07]  /*7680*/  @P6 LOP3.LUT R16, R16, 0x40, RZ, 0xfc, !PT ;  /* 0x0000004010106812 */ /* 0x000fce00078efcff */
[----:B------:R-:W-:Y:S05]  /*7690*/  @P5 BRA `(.L_x_134) ;  /* 0x00000008004c5947 */ /* 0x000fea0003800000 */
[----:B------:R-:W0:Y:S01]  /*76a0*/  LDC.64 R38, c[0x0][0x3a0] ;  /* 0x0000e800ff267b82 */ /* 0x000e220000000a00 */
[----:B------:R-:W-:Y:S02]  /*76b0*/  ISETP.NE.AND P5, PT, R15, RZ, PT ;  /* 0x000000ff0f00720c */ /* 0x000fe40003fa5270 */
[----:B------:R-:W-:Y:S02]  /*76c0*/  LOP3.LUT R17, RZ, R15, RZ, 0x33, !PT ;  /* 0x0000000fff117212 */ /* 0x000fe400078e33ff */
[----:B------:R-:W-:-:S03]  /*76d0*/  LOP3.LUT R16, R16, 0xfffffffd, RZ, 0xc0, !PT ;  /* 0xfffffffd10107812 */ /* 0x000fc600078ec0ff */
[----:B------:R-:W1:Y:S06]  /*76e0*/  LDC R28, c[0x0][0x370] ;  /* 0x0000dc00ff1c7b82 */ /* 0x000e6c0000000800 */
[----:B------:R-:W-:Y:S01]  /*76f0*/  @!P5 IMAD.MOV.U32 R30, RZ, RZ, 0x64 ;  /* 0x00000064ff1ed424 */ /* 0x000fe200078e00ff */
[----:B------:R2:W-:Y:S01]  /*7700*/  @!P5 STS [UR4+0x4c], R31 ;  /* 0x00004c1fff00d988 */ /* 0x0005e20008000804 */
[----:B0-----:R-:W-:-:S04]  /*7710*/  IMAD.WIDE R34, R46, 0x8, R38 ;  /* 0x000000082e227825 */ /* 0x001fc800078e0226 */
[----:B------:R-:W-:Y:S01]  /*7720*/  IMAD.IADD R46, R46, 0x1, R17 ;  /* 0x000000012e2e7824 */ /* 0x000fe200078e0211 */
[----:B------:R2:W-:Y:S01]  /*7730*/  @!P5 ST.E.64.STRONG.GPU desc[UR6][R34.64+0x100], R30 ;  /* 0x0001001e2200d985 */ /* 0x0005e2000c10fb06 */
[----:B-1----:R-:W-:-:S13]  /*7740*/  ISETP.GT.U32.AND P6, PT, R28, 0x1f3, PT ;  /* 0x000001f31c00780c */ /* 0x002fda0003fc4070 */
[----:B------:R-:W-:Y:S01]  /*7750*/  @P6 LOP3.LUT R16, R16, 0x2, RZ, 0xfc, !PT ;  /* 0x0000000210106812 */ /* 0x000fe200078efcff */
[----:B--2---:R-:W-:Y:S06]  /*7760*/  @P6 BRA `(.L_x_135) ;  /* 0x0000000000086947 */ /* 0x004fec0003800000 */
[----:B------:R0:W-:Y:S06]  /*7770*/  MEMBAR.SC.CTA ;  /* 0x0000000000007992 */ /* 0x0001ec0000000000 */
[----:B0-----:R-:W-:Y:S05]  /*7780*/  BRA `(.L_x_136) ;  /* 0x0000000000087947 */ /* 0x001fea0003800000 */
.L_x_135:
[----:B------:R-:W-:Y:S05]  /*7790*/  NANOSLEEP 0x474 ;  /* 0x000004740000795d */ /* 0x000fea0003800000 */
[----:B------:R-:W-:Y:S01]  /*77a0*/  NOP ;  /* 0x0000000000007918 */ /* 0x000fe20000000000 */
.L_x_136:
[----:B------:R-:W-:-:S05]  /*77b0*/  IMAD.WIDE R38, R46, 0x8, R38 ;  /* 0x000000082e267825 */ /* 0x000fca00078e0226 */
[----:B------:R-:W2:Y:S01]  /*77c0*/  LD.E.64.STRONG.GPU R36, desc[UR6][R38.64+0x100] ;  /* 0x0001000626247980 */ /* 0x000ea2000c10fb00 */
[----:B------:R-:W-:Y:S01]  /*77d0*/  UMOV UR5, 0xffffffff ;  /* 0xffffffff00057882 */ /* 0x000fe20000000000 */
[----:B--2---:R-:W-:Y:S02]  /*77e0*/  ISETP.NE.AND P6, PT, R36, 0x63, PT ;  /* 0x000000632400780c */ /* 0x004fe40003fc5270 */
[----:B------:R-:W-:Y:S11]  /*77f0*/  BRA.DIV UR5, `(.L_x_137) ;  /* 0x0000002a054c7947 */ /* 0x000ff6000b800000 */
[----:B------:R-:W-:-:S13]  /*7800*/  VOTE.ANY P6, !P6 ;  /* 0x0000000000ff7806 */ /* 0x000fda00070c0100 */
.L_x_224:
[----:B------:R-:W-:Y:S05]  /*7810*/  @!P6 BRA `(.L_x_138) ;  /* 0x000000000034e947 */ /* 0x000fea0003800000 */
.L_x_142:
[----:B------:R-:W-:Y:S01]  /*7820*/  ISETP.GT.U32.AND P5, PT, R28, 0x1f3, PT ;  /* 0x000001f31c00780c */ /* 0x000fe20003fa4070 */
[----:B------:R-:W-:-:S12]  /*7830*/  YIELD ;  /* 0x0000000000007946 */ /* 0x000fd80003800000 */
[----:B------:R-:W-:Y:S05]  /*7840*/  @P5 BRA `(.L_x_139) ;  /* 0x0000000000085947 */ /* 0x000fea0003800000 */
[----:B------:R0:W-:Y:S06]  /*7850*/  MEMBAR.SC.CTA ;  /* 0x0000000000007992 */ /* 0x0001ec0000000000 */
[----:B0-----:R-:W-:Y:S05]  /*7860*/  BRA `(.L_x_140) ;  /* 0x0000000000087947 */ /* 0x001fea0003800000 */
.L_x_139:
[----:B------:R-:W-:Y:S05]  /*7870*/  NANOSLEEP 0x17c ;  /* 0x0000017c0000795d */ /* 0x000fea0003800000 */
[----:B------:R-:W-:Y:S01]  /*7880*/  NOP ;  /* 0x0000000000007918 */ /* 0x000fe20000000000 */
.L_x_140:
[----:B------:R-:W2:Y:S01]  /*7890*/  LD.E.64.STRONG.GPU R36, desc[UR6][R38.64+0x100] ;  /* 0x0001000626247980 */ /* 0x000ea2000c10fb00 */
[----:B------:R-:W-:Y:S01]  /*78a0*/  UMOV UR5, 0xffffffff ;  /* 0xffffffff00057882 */ /* 0x000fe20000000000 */
[----:B--2---:R-:W-:Y:S02]  /*78b0*/  ISETP.NE.AND P6, PT, R36, 0x63, PT ;  /* 0x000000632400780c */ /* 0x004fe40003fc5270 */
[----:B------:R-:W-:Y:S11]  /*78c0*/  BRA.DIV UR5, `(.L_x_141) ;  /* 0x0000002a05387947 */ /* 0x000ff6000b800000 */
[----:B------:R-:W-:-:S13]  /*78d0*/  VOTE.ANY P6, !P6 ;  /* 0x0000000000ff7806 */ /* 0x000fda00070c0100 */
.L_x_227:
[----:B------:R-:W-:Y:S05]  /*78e0*/  @P6 BRA `(.L_x_142) ;  /* 0xfffffffc00cc6947 */ /* 0x000fea000383ffff */
.L_x_138:
[----:B------:R-:W-:Y:S01]  /*78f0*/  UMOV UR5, 0xffffffff ;  /* 0xffffffff00057882 */ /* 0x000fe20000000000 */
[----:B------:R-:W-:Y:S02]  /*7900*/  ISETP.NE.AND P5, PT, R36, 0x65, PT ;  /* 0x000000652400780c */ /* 0x000fe40003fa5270 */
[----:B------:R-:W-:Y:S11]  /*7910*/  BRA.DIV UR5, `(.L_x_143) ;  /* 0x0000002a05447947 */ /* 0x000ff6000b800000 */
[----:B------:R-:W0:Y:S01]  /*7920*/  S2R R48, SR_GEMASK ;  /* 0x0000000000307919 */ /* 0x000e220000003c00 */
[----:B------:R-:W-:Y:S01]  /*7930*/  VOTE.ANY R20, PT, !P5 ;  /* 0x0000000000147806 */ /* 0x000fe200068e0100 */
[C---:B------:R-:W-:Y:S01]  /*7940*/  VIADD R30, R47.reuse, 0x2 ;  /* 0x000000022f1e7836 */ /* 0x040fe20000000000 */
[----:B------:R-:W1:Y:S01]  /*7950*/  LDC.64 R40, c[0x0][0x3a0] ;  /* 0x0000e800ff287b82 */ /* 0x000e620000000a00 */
[C---:B------:R-:W-:Y:S02]  /*7960*/  VIADD R38, R47.reuse, 0x4 ;  /* 0x000000042f267836 */ /* 0x040fe40000000000 */
[C---:B------:R-:W-:Y:S02]  /*7970*/  VIADD R39, R47.reuse, 0x8 ;  /* 0x000000082f277836 */ /* 0x040fe40000000000 */
[----:B------:R-:W-:Y:S01]  /*7980*/  VIADD R42, R47, 0x10 ;  /* 0x000000102f2a7836 */ /* 0x000fe20000000000 */
        /* <DEDUP_REMOVED lines=19> */
[----:B-1----:R-:W-:-:S05]  /*7ac0*/  IADD3 R29, P5, PT, R40, 0x100, RZ ;  /* 0x00000100281d7810 */ /* 0x002fca0007fbe0ff */
[----:B------:R-:W-:Y:S01]  /*7ad0*/  IMAD.X R44, RZ, RZ, R41, P5 ;  /* 0x000000ffff2c7224 */ /* 0x000fe200028e0629 */
[----:B------:R-:W-:Y:S01]  /*7ae0*/  ISETP.GT.AND P5, PT, R42, R14, PT ;  /* 0x0000000e2a00720c */ /* 0x000fe20003fa4270 */
[----:B------:R-:W-:-:S05]  /*7af0*/  IMAD.IADD R41, R37, 0x1, R20 ;  /* 0x0000000125297824 */ /* 0x000fca00078e0214 */
[----:B------:R-:W0:Y:S02]  /*7b00*/  SHFL.DOWN PT, R51, R41, 0x10, R14 ;  /* 0x0a00000029337989 */ /* 0x000e2400000e000e */
[----:B0-----:R-:W-:Y:S02]  /*7b10*/  SEL R20, R51, RZ, !P5 ;  /* 0x000000ff33147207 */ /* 0x001fe40006800000 */
[----:B------:R-:W-:-:S03]  /*7b20*/  ISETP.NE.AND P5, PT, R36, 0x65, PT ;  /* 0x000000652400780c */ /* 0x000fc60003fa5270 */
[----:B------:R-:W-:-:S10]  /*7b30*/  IMAD.IADD R43, R41, 0x1, R20 ;  /* 0x00000001292b7824 */ /* 0x000fd400078e0214 */
[----:B------:R-:W-:-:S13]  /*7b40*/  VOTE.ALL P5, P5 ;  /* 0x0000000000ff7806 */ /* 0x000fda00028a0000 */
.L_x_236:
[----:B------:R-:W-:Y:S05]  /*7b50*/  @!P5 BRA `(.L_x_144) ;  /* 0x0000000000dcd947 */ /* 0x000fea0003800000 */
.L_x_152:
        /* <DEDUP_REMOVED lines=9> */
.L_x_239:
[----:B------:R-:W-:Y:S05]  /*7bf0*/  @!P6 BRA `(.L_x_146) ;  /* 0x000000000034e947 */ /* 0x000fea0003800000 */
[----:B------:R-:W-:-:S13]  /*7c00*/  ISETP.GT.U32.AND P5, PT, R28, 0x1f3, PT ;  /* 0x000001f31c00780c */ /* 0x000fda0003fa4070 */
.L_x_150:
[----:B------:R-:W-:Y:S05]  /*7c10*/  YIELD ;  /* 0x0000000000007946 */ /* 0x000fea0003800000 */
[----:B------:R-:W-:Y:S05]  /*7c20*/  @P5 BRA `(.L_x_147) ;  /* 0x0000000000085947 */ /* 0x000fea0003800000 */
[----:B------:R0:W-:Y:S06]  /*7c30*/  MEMBAR.SC.CTA ;  /* 0x0000000000007992 */ /* 0x0001ec0000000000 */
[----:B0-----:R-:W-:Y:S05]  /*7c40*/  BRA `(.L_x_148) ;  /* 0x0000000000087947 */ /* 0x001fea0003800000 */
.L_x_147:
[----:B------:R-:W-:Y:S05]  /*7c50*/  NANOSLEEP 0x17c ;  /* 0x0000017c0000795d */ /* 0x000fea0003800000 */
[----:B------:R-:W-:Y:S01]  /*7c60*/  NOP ;  /* 0x0000000000007918 */ /* 0x000fe20000000000 */
.L_x_148:
[----:B------:R-:W2:Y:S01]  /*7c70*/  LD.E.64.STRONG.GPU R36, desc[UR6][R40.64+-0x100] ;  /* 0xffff000628247980 */ /* 0x000ea2000c10fb00 */
[----:B------:R-:W-:Y:S01]  /*7c80*/  UMOV UR5, 0xffffffff ;  /* 0xffffffff00057882 */ /* 0x000fe20000000000 */
[----:B--2---:R-:W-:Y:S02]  /*7c90*/  ISETP.NE.AND P6, PT, R36, 0x63, PT ;  /* 0x000000632400780c */ /* 0x004fe40003fc5270 */
[----:B------:R-:W-:Y:S11]  /*7ca0*/  BRA.DIV UR5, `(.L_x_149) ;  /* 0x0000002a05847947 */ /* 0x000ff6000b800000 */
[----:B------:R-:W-:-:S13]  /*7cb0*/  VOTE.ANY P6, !P6 ;  /* 0x0000000000ff7806 */ /* 0x000fda00070c0100 */
.L_x_242:
[----:B------:R-:W-:Y:S05]  /*7cc0*/  @P6 BRA `(.L_x_150) ;  /* 0xfffffffc00d06947 */ /* 0x000fea000383ffff */
.L_x_146:
[----:B------:R-:W-:Y:S01]  /*7cd0*/  UMOV UR5, 0xffffffff ;  /* 0xffffffff00057882 */ /* 0x000fe20000000000 */
[----:B------:R-:W-:Y:S02]  /*7ce0*/  ISETP.NE.AND P5, PT, R36, 0x65, PT ;  /* 0x000000652400780c */ /* 0x000fe40003fa5270 */
[----:B------:R-:W-:Y:S11]  /*7cf0*/  BRA.DIV UR5, `(.L_x_151) ;  /* 0x0000002a05907947 */ /* 0x000ff6000b800000 */
[----:B------:R-:W-:Y:S01]  /*7d00*/  VOTE.ANY R20, PT, !P5 ;  /* 0x0000000000147806 */ /* 0x000fe200068e0100 */
[----:B------:R-:W-:-:S03]  /*7d10*/  VIADD R46, R46, 0xffffffe0 ;  /* 0xffffffe02e2e7836 */ /* 0x000fc60000000000 */
[----:B------:R-:W-:-:S05]  /*7d20*/  LOP3.LUT R20, R20, 0x80000000, R48, 0xec, !PT ;  /* 0x8000000014147812 */ /* 0x000fca00078eec30 */
        /* <DEDUP_REMOVED lines=22> */
[----:B------:R-:W-:Y:S02]  /*7e90*/  ISETP.NE.AND P5, PT, R36, 0x65, PT ;  /* 0x000000652400780c */ /* 0x000fe40003fa5270 */
[----:B------:R-:W-:-:S11]  /*7ea0*/  IADD3 R43, PT, PT, R40, R51, R43 ;  /* 0x00000033282b7210 */ /* 0x000fd60007ffe02b */
[----:B------:R-:W-:-:S13]  /*7eb0*/  VOTE.ALL P5, P5 ;  /* 0x0000000000ff7806 */ /* 0x000fda00028a0000 */
.L_x_251:
[----:B------:R-:W-:Y:S05]  /*7ec0*/  @P5 BRA `(.L_x_152) ;  /* 0xfffffffc00245947 */ /* 0x000fea000383ffff */
.L_x_144:
[----:B------:R-:W-:-:S13]  /*7ed0*/  ISETP.NE.AND P5, PT, R15, RZ, PT ;  /* 0x000000ff0f00720c */ /* 0x000fda0003fa5270 */
[----:B------:R-:W0:Y:S01]  /*7ee0*/  @!P5 S2R R17, SR_CgaCtaId ;  /* 0x000000000011d919 */ /* 0x000e220000008800 */
[----:B------:R-:W-:Y:S01]  /*7ef0*/  @!P5 MOV R14, 0x400 ;  /* 0x00000400000ed802 */ /* 0x000fe20000000f00 */
[----:B------:R-:W-:Y:S02]  /*7f00*/  @!P5 IMAD.IADD R31, R31, 0x1, R43 ;  /* 0x000000011f1fd824 */ /* 0x000fe400078e022b */
[----:B------:R-:W-:-:S05]  /*7f10*/  @!P5 IMAD.MOV.U32 R30, RZ, RZ, 0x65 ;  /* 0x00000065ff1ed424 */ /* 0x000fca00078e00ff */
[----:B------:R1:W-:Y:S01]  /*7f20*/  @!P5 ST.E.64.STRONG.GPU desc[UR6][R34.64+0x100], R30 ;  /* 0x0001001e2200d985 */ /* 0x0003e2000c10fb06 */
[----:B0-----:R-:W-:-:S05]  /*7f30*/  @!P5 LEA R14, R17, R14, 0x18 ;  /* 0x0000000e110ed211 */ /* 0x001fca00078ec0ff */
[----:B------:R1:W-:Y:S04]  /*7f40*/  @!P5 STS [R14+0x48], R31 ;  /* 0x0000481f0e00d388 */ /* 0x0003e80000000800 */
[----:B------:R1:W-:Y:S01]  /*7f50*/  @!P5 STS [R14+0x44], R43 ;  /* 0x0000442b0e00d388 */ /* 0x0003e20000000800 */
[----:B------:R-:W-:-:S13]  /*7f60*/  ISETP.NE.AND P5, PT, R47, RZ, PT ;  /* 0x000000ff2f00720c */ /* 0x000fda0003fa5270 */
[----:B------:R-:W0:Y:S01]  /*7f70*/  @!P5 S2R R20, SR_CgaCtaId ;  /* 0x000000000014d919 */ /* 0x000e220000008800 */
[----:B------:R-:W-:-:S04]  /*7f80*/  @!P5 MOV R17, 0x400 ;  /* 0x000004000011d802 */ /* 0x000fc80000000f00 */
[----:B0-----:R-:W-:Y:S01]  /*7f90*/  @!P5 LEA R28, R20, R17, 0x18 ;  /* 0x00000011141cd211 */ /* 0x001fe200078ec0ff */
[----:B------:R-:W-:Y:S02]  /*7fa0*/  IMAD.MOV.U32 R20, RZ, RZ, R45 ;  /* 0x000000ffff147224 */ /* 0x000fe400078e002d */
[----:B------:R-:W-:Y:S02]  /*7fb0*/  @!P5 IMAD.MOV.U32 R20, RZ, RZ, R43 ;  /* 0x000000ffff14d224 */ /* 0x000fe400078e002b */
[----:B------:R1:W-:Y:S05]  /*7fc0*/  @!P5 STS [R28+0x3c], R43 ;  /* 0x00003c2b1c00d388 */ /* 0x0003ea0000000800 */
.L_x_134:
[----:B------:R-:W-:Y:S05]  /*7fd0*/  WARPSYNC.ALL ;  /* 0x0000000000007948 */ /* 0x000fea0003800000 */
[----:B------:R-:W0:Y:S08]  /*7fe0*/  S2UR UR5, SR_CgaCtaId ;  /* 0x00000000000579c3 */ /* 0x000e300000008800 */
[----:B------:R-:W-:Y:S01]  /*7ff0*/  BAR.SYNC.DEFER_BLOCKING 0x0 ;  /* 0x0000000000007b1d */ /* 0x000fe20000010000 */
[----:B-1----:R-:W-:-:S02]  /*8000*/  P2R R28, PR, RZ, 0x4 ;  /* 0x00000004ff1c7803 */ /* 0x002fc40000000000 */
[C---:B------:R-:W-:Y:S02]  /*8010*/  LOP3.LUT P2, RZ, R16.reuse, 0x8, RZ, 0xc0, !PT ;  /* 0x0000000810ff7812 */ /* 0x040fe4000784c0ff */
[----:B------:R-:W-:Y:S01]  /*8020*/  ISETP.NE.AND P5, PT, R15, RZ, PT ;  /* 0x000000ff0f00720c */ /* 0x000fe20003fa5270 */
[----:B------:R-:W-:Y:S01]  /*8030*/  UMOV UR4, 0x400 ;  /* 0x0000040000047882 */ /* 0x000fe20000000000 */
[----:B------:R-:W-:Y:S02]  /*8040*/  SEL R41, RZ, 0x1, !P0 ;  /* 0x00000001ff297807 */ /* 0x000fe40004000000 */
[----:B------:R-:W-:Y:S02]  /*8050*/  P2R R30, PR, RZ, 0x8 ;  /* 0x00000008ff1e7803 */ /* 0x000fe40000000000 */
[----:B------:R-:W-:Y:S01]  /*8060*/  LOP3.LUT P3, RZ, R16, 0x10, RZ, 0xc0, !PT ;  /* 0x0000001010ff7812 */ /* 0x000fe2000786c0ff */
[----:B------:R-:W-:Y:S01]  /*8070*/  VIADD R29, R41, 0x1 ;  /* 0x00000001291d7836 */ /* 0x000fe20000000000 */
[----:B------:R-:W-:-:S02]  /*8080*/  P2R R31, PR, RZ, 0x10 ;  /* 0x00000010ff1f7803 */ /* 0x000fc40000000000 */
[----:B------:R-:W-:Y:S01]  /*8090*/  LOP3.LUT P4, RZ, R16, 0x20, RZ, 0xc0, !PT ;  /* 0x0000002010ff7812 */ /* 0x000fe2000788c0ff */
[----:B------:R-:W-:Y:S01]  /*80a0*/  @!P2 IMAD.MOV R29, RZ, RZ, R41 ;  /* 0x000000ffff1da224 */ /* 0x000fe200078e0229 */
[----:B------:R-:W-:Y:S02]  /*80b0*/  ISETP.NE.AND P2, PT, R28, RZ, PT ;  /* 0x000000ff1c00720c */ /* 0x000fe40003f45270 */
[----:B------:R-:W-:Y:S02]  /*80c0*/  LOP3.LUT P6, RZ, R16, 0x1, RZ, 0xc0, !PT ;  /* 0x0000000110ff7812 */ /* 0x000fe400078cc0ff */
[----:B------:R-:W-:Y:S01]  /*80d0*/  IADD3 R39, PT, PT, -R21, 0x1080, RZ ;  /* 0x0000108015277810 */ /* 0x000fe20007ffe1ff */
[----:B0-----:R-:W-:-:S09]  /*80e0*/  ULEA UR4, UR5, UR4, 0x18 ;  /* 0x0000000405047291 */ /* 0x001fd2000f8ec0ff */
[----:B------:R-:W0:Y:S02]  /*80f0*/  LDS R14, [UR4+0x3c] ;  /* 0x00003c04ff0e7984 */ /* 0x000e240008000800 */
[----:B0-----:R-:W-:Y:S02]  /*8100*/  SEL R17, R14, RZ, P5 ;  /* 0x000000ff0e117207 */ /* 0x001fe40002800000 */
[----:B------:R-:W-:-:S03]  /*8110*/  LOP3.LUT P5, RZ, R16, 0x4, RZ, 0xc0, !PT ;  /* 0x0000000410ff7812 */ /* 0x000fc600078ac0ff */
[----:B------:R-:W-:-:S04]  /*8120*/  IMAD.IADD R40, R17, 0x1, R20 ;  /* 0x0000000111287824 */ /* 0x000fc800078e0214 */
[----:B------:R-:W-:-:S04]  /*8130*/  IMAD.IADD R38, R40, 0x1, R29 ;  /* 0x0000000128267824 */ /* 0x000fc800078e021d */
[----:B------:R-:W-:Y:S02]  /*8140*/  VIADD R37, R38, 0x1 ;  /* 0x0000000126257836 */ /* 0x000fe40000000000 */
[----:B------:R-:W-:Y:S01]  /*8150*/  @!P3 IMAD.MOV R37, RZ, RZ, R38 ;  /* 0x000000ffff25b224 */ /* 0x000fe200078e0226 */
[----:B------:R-:W-:-:S03]  /*8160*/  ISETP.NE.AND P3, PT, R30, RZ, PT ;  /* 0x000000ff1e00720c */ /* 0x000fc60003f65270 */
[----:B------:R-:W-:Y:S02]  /*8170*/  VIADD R36, R37, 0x1 ;  /* 0x0000000125247836 */ /* 0x000fe40000000000 */
[----:B------:R-:W-:Y:S01]  /*8180*/  @!P4 IMAD.MOV R36, RZ, RZ, R37 ;  /* 0x000000ffff24c224 */ /* 0x000fe200078e0225 */
[----:B------:R-:W-:Y:S02]  /*8190*/  ISETP.NE.AND P4, PT, R31, RZ, PT ;  /* 0x000000ff1f00720c */ /* 0x000fe40003f85270 */
[----:B------:R-:W0:Y:S01]  /*81a0*/  LDS.128 R28, [UR4+0x40] ;  /* 0x00004004ff1c7984 */ /* 0x000e220008000c00 */
[----:B------:R-:W-:Y:S02]  /*81b0*/  VIADD R35, R36, 0x1 ;  /* 0x0000000124237836 */ /* 0x000fe40000000000 */
[----:B------:R-:W-:-:S04]  /*81c0*/  @!P5 IMAD.MOV R35, RZ, RZ, R36 ;  /* 0x000000ffff23d224 */ /* 0x000fc800078e0224 */
        /* <DEDUP_REMOVED lines=9> */
[----:B------:R-:W-:Y:S02]  /*8260*/  @!P4 IMAD.MOV R21, RZ, RZ, R14 ;  /* 0x000000ffff15c224 */ /* 0x000fe400078e020e */
[--C-:B0-----:R-:W-:Y:S02]  /*8270*/  IMAD.IADD R28, R31, 0x1, -R39.reuse ;  /* 0x000000011f1c7824 */ /* 0x101fe400078e0a27 */
[----:B------:R-:W-:Y:S02]  /*8280*/  IMAD.IADD R30, R30, 0x1, -R39 ;  /* 0x000000011e1e7824 */ /* 0x000fe400078e0a27 */
[----:B------:R-:W-:Y:S01]  /*8290*/  IMAD.IADD R39, R41, 0x1, R40 ;  /* 0x0000000129277824 */ /* 0x000fe200078e0228 */
[----:B------:R-:W-:-:S13]  /*82a0*/  ISETP.GT.AND P5, PT, R28, 0x180, PT ;  /* 0x000001801c00780c */ /* 0x000fda0003fa4270 */
[----:B------:R-:W-:Y:S05]  /*82b0*/  @P5 BRA `(.L_x_153) ;  /* 0x0000000800a85947 */ /* 0x000fea0003800000 */
[----:B------:R-:W-:Y:S01]  /*82c0*/  ISETP.LT.AND P0, PT, R40, R30, P0 ;  /* 0x0000001e2800720c */ /* 0x000fe20000701270 */
[----:B------:R-:W0:Y:S01]  /*82d0*/  LDCU.U8 UR5, c[0x0][0x3b8] ;  /* 0x00007700ff0577ac */ /* 0x000e220008000000 */
[----:B------:R-:W-:Y:S11]  /*82e0*/  BSSY.RECONVERGENT B0, `(.L_x_154) ;  /* 0x000000d000007945 */ /* 0x000ff60003800200 */
[----:B------:R-:W-:Y:S05]  /*82f0*/  @!P0 BRA `(.L_x_155) ;  /* 0x00000000002c8947 */ /* 0x000fea0003800000 */
[----:B0-----:R-:W-:Y:S01]  /*8300*/  UISETP.NE.AND UP0, UPT, UR5, URZ, UPT ;  /* 0x000000ff0500728c */ /* 0x001fe2000bf05270 */
[----:B------:R-:W-:-:S08]  /*8310*/  CS2R R28, SRZ ;  /* 0x00000000001c7805 */ /* 0x000fd0000001ff00 */
[----:B------:R-:W-:Y:S05]  /*8320*/  BRA.U UP0, `(.L_x_156) ;  /* 0x0000000100087547 */ /* 0x000fea000b800000 */
[----:B------:R-:W0:Y:S02]  /*8330*/  LDC.64 R28, c[0x0][0x3d0] ;  /* 0x0000f400ff1c7b82 */ /* 0x000e240000000a00 */
[----:B0-----:R-:W5:Y:S02]  /*8340*/  LDG.E.64 R28, desc[UR6][R28.64] ;  /* 0x000000061c1c7981 */ /* 0x001f64000c1e1b00 */
.L_x_156:
[----:B------:R-:W0:Y:S01]  /*8350*/  LDCU.64 UR8, c[0x0][0x390] ;  /* 0x00007200ff0877ac */ /* 0x000e220008000a00 */
[----:B-----5:R-:W-:-:S04]  /*8360*/  IADD3 R0, P0, PT, R40, R28, RZ ;  /* 0x0000001c28007210 */ /* 0x020fc80007f1e0ff */
[----:B------:R-:W-:Y:S02]  /*8370*/  LEA.HI.X.SX32 R29, R40, R29, 0x1, P0 ;  /* 0x0000001d281d7211 */ /* 0x000fe400000f0eff */
[----:B0-----:R-:W-:-:S04]  /*8380*/  LEA R28, P0, R0, UR8, 0x3 ;  /* 0x00000008001c7c11 */ /* 0x001fc8000f8018ff */
[----:B------:R-:W-:-:S05]  /*8390*/  LEA.HI.X R29, R0, UR9, R29, 0x3, P0 ;  /* 0x00000009001d7c11 */ /* 0x000fca00080f1c1d */
[----:B------:R1:W-:Y:S04]  /*83a0*/  STG.E.64 desc[UR6][R28.64], R2 ;  /* 0x000000021c007986 */ /* 0x0003e8000c101b06 */
.L_x_155:
[----:B0-----:R-:W-:Y:S05]  /*83b0*/  BSYNC.RECONVERGENT B0 ;  /* 0x0000000000007941 */ /* 0x001fea0003800200 */
.L_x_154:
[----:B------:R-:W-:Y:S01]  /*83c0*/  LOP3.LUT P0, RZ, R16, 0x8, RZ, 0xc0, !PT ;  /* 0x0000000810ff7812 */ /* 0x000fe2000780c0ff */
[----:B------:R-:W-:Y:S03]  /*83d0*/  BSSY.RECONVERGENT B0, `(.L_x_157) ;  /* 0x000000e000007945 */ /* 0x000fe60003800200 */
[----:B------:R-:W-:-:S13]  /*83e0*/  ISETP.GE.OR P0, PT, R39, R30, !P0 ;  /* 0x0000001e2700720c */ /* 0x000fda0004706670 */
[----:B------:R-:W-:Y:S05]  /*83f0*/  @P0 BRA `(.L_x_158) ;  /* 0x00000000002c0947 */ /* 0x000fea0003800000 */
[----:B------:R-:W-:Y:S01]  /*8400*/  UISETP.NE.AND UP0, UPT, UR5, URZ, UPT ;  /* 0x000000ff0500728c */ /* 0x000fe2000bf05270 */
[----:B-1----:R-:W-:-:S08]  /*8410*/  CS2R R2, SRZ ;  /* 0x0000000000027805 */ /* 0x002fd0000001ff00 */
[----:B------:R-:W-:Y:S05]  /*8420*/  BRA.U UP0, `(.L_x_159) ;  /* 0x0000000100087547 */ /* 0x000fea000b800000 */
[----:B------:R-:W0:Y:S02]  /*8430*/  LDC.64 R2, c[0x0][0x3d0] ;  /* 0x0000f400ff027b82 */ /* 0x000e240000000a00 */
[----:B0-----:R-:W5:Y:S02]  /*8440*/  LDG.E.64 R2, desc[UR6][R2.64] ;  /* 0x0000000602027981 */ /* 0x001f64000c1e1b00 */
.L_x_159:
[----:B------:R-:W0:Y:S01]  /*8450*/  LDCU.64 UR8, c[0x0][0x390] ;  /* 0x00007200ff0877ac */ /* 0x000e220008000a00 */
[----:B-----5:R-:W-:-:S04]  /*8460*/  IADD3 R0, P0, PT, R39, R2, RZ ;  /* 0x0000000227007210 */ /* 0x020fc80007f1e0ff */
[----:B------:R-:W-:Y:S02]  /*8470*/  LEA.HI.X.SX32 R3, R39, R3, 0x1, P0 ;  /* 0x0000000327037211 */ /* 0x000fe400000f0eff */
[----:B0-----:R-:W-:-:S04]  /*8480*/  LEA R2, P0, R0, UR8, 0x3 ;  /* 0x0000000800027c11 */ /* 0x001fc8000f8018ff */
[----:B------:R-:W-:-:S05]  /*8490*/  LEA.HI.X R3, R0, UR9, R3, 0x3, P0 ;  /* 0x0000000900037c11 */ /* 0x000fca00080f1c03 */
[----:B------:R0:W-:Y:S04]  /*84a0*/  STG.E.64 desc[UR6][R2.64], R4 ;  /* 0x0000000402007986 */ /* 0x0001e8000c101b06 */
.L_x_158:
[----:B------:R-:W-:Y:S05]  /*84b0*/  BSYNC.RECONVERGENT B0 ;  /* 0x0000000000007941 */ /* 0x000fea0003800200 */
.L_x_157:
        /* <DEDUP_REMOVED lines=9> */
.L_x_162:
[----:B------:R-:W0:Y:S01]  /*8550*/  LDCU.64 UR8, c[0x0][0x390] ;  /* 0x00007200ff0877ac */ /* 0x000e220008000a00 */
[----:B-----5:R-:W-:-:S04]  /*8560*/  IADD3 R0, P0, PT, R38, R2, RZ ;  /* 0x0000000226007210 */ /* 0x020fc80007f1e0ff */
[----:B------:R-:W-:Y:S02]  /*8570*/  LEA.HI.X.SX32 R3, R38, R3, 0x1, P0 ;  /* 0x0000000326037211 */ /* 0x000fe400000f0eff */
[----:B0-----:R-:W-:-:S04]  /*8580*/  LEA R2, P0, R0, UR8, 0x3 ;  /* 0x0000000800027c11 */ /* 0x001fc8000f8018ff */
[----:B------:R-:W-:-:S05]  /*8590*/  LEA.HI.X R3, R0, UR9, R3, 0x3, P0 ;  /* 0x0000000900037c11 */ /* 0x000fca00080f1c03 */
[----:B------:R2:W-:Y:S04]  /*85a0*/  STG.E.64 desc[UR6][R2.64], R6 ;  /* 0x0000000602007986 */ /* 0x0005e8000c101b06 */
.L_x_161:
[----:B------:R-:W-:Y:S05]  /*85b0*/  BSYNC.RECONVERGENT B0 ;  /* 0x0000000000007941 */ /* 0x000fea0003800200 */
.L_x_160:
        /* <DEDUP_REMOVED lines=9> */
.L_x_165:
[----:B------:R-:W0:Y:S01]  /*8650*/  LDCU.64 UR8, c[0x0][0x390] ;  /* 0x00007200ff0877ac */ /* 0x000e220008000a00 */
[----:B-----5:R-:W-:-:S04]  /*8660*/  IADD3 R0, P0, PT, R37, R2, RZ ;  /* 0x0000000225007210 */ /* 0x020fc80007f1e0ff */
[----:B------:R-:W-:Y:S02]  /*8670*/  LEA.HI.X.SX32 R3, R37, R3, 0x1, P0 ;  /* 0x0000000325037211 */ /* 0x000fe400000f0eff */
[----:B0-----:R-:W-:-:S04]  /*8680*/  LEA R2, P0, R0, UR8, 0x3 ;  /* 0x0000000800027c11 */ /* 0x001fc8000f8018ff */
[----:B------:R-:W-:-:S05]  /*8690*/  LEA.HI.X R3, R0, UR9, R3, 0x3, P0 ;  /* 0x0000000900037c11 */ /* 0x000fca00080f1c03 */
[----:B------:R3:W-:Y:S04]  /*86a0*/  STG.E.64 desc[UR6][R2.64], R8 ;  /* 0x0000000802007986 */ /* 0x0007e8000c101b06 */
.L_x_164:
[----:B------:R-:W-:Y:S05]  /*86b0*/  BSYNC.RECONVERGENT B0 ;  /* 0x0000000000007941 */ /* 0x000fea0003800200 */
.L_x_163:
        /* <DEDUP_REMOVED lines=10> */
.L_x_168:
[----:B-----5:R-:W-:-:S04]  /*8760*/  IADD3 R0, P0, PT, R36, R2, RZ ;  /* 0x0000000224007210 */ /* 0x020fc80007f1e0ff */
[----:B------:R-:W-:Y:S02]  /*8770*/  LEA.HI.X.SX32 R3, R36, R3, 0x1, P0 ;  /* 0x0000000324037211 */ /* 0x000fe400000f0eff */
[----:B0-----:R-:W-:-:S04]  /*8780*/  LEA R2, P0, R0, UR8, 0x3 ;  /* 0x0000000800027c11 */ /* 0x001fc8000f8018ff */
[----:B------:R-:W-:-:S05]  /*8790*/  LEA.HI.X R3, R0, UR9, R3, 0x3, P0 ;  /* 0x0000000900037c11 */ /* 0x000fca00080f1c03 */
[----:B------:R4:W-:Y:S04]  /*87a0*/  STG.E.64 desc[UR6][R2.64], R10 ;  /* 0x0000000a02007986 */ /* 0x0009e8000c101b06 */
.L_x_167:
[----:B------:R-:W-:Y:S05]  /*87b0*/  BSYNC.RECONVERGENT B0 ;  /* 0x0000000000007941 */ /* 0x000fea0003800200 */
.L_x_166:
        /* <DEDUP_REMOVED lines=9> */
.L_x_171:
[----:B-----5:R-:W-:-:S04]  /*8850*/  IADD3 R0, P0, PT, R35, R2, RZ ;  /* 0x0000000223007210 */ /* 0x020fc80007f1e0ff */
[----:B------:R-:W-:Y:S02]  /*8860*/  LEA.HI.X.SX32 R3, R35, R3, 0x1, P0 ;  /* 0x0000000323037211 */ /* 0x000fe400000f0eff */
[----:B0-----:R-:W-:-:S04]  /*8870*/  LEA R2, P0, R0, UR8, 0x3 ;  /* 0x0000000800027c11 */ /* 0x001fc8000f8018ff */
[----:B------:R-:W-:-:S05]  /*8880*/  LEA.HI.X R3, R0, UR9, R3, 0x3, P0 ;  /* 0x0000000900037c11 */ /* 0x000fca00080f1c03 */
[----:B------:R0:W-:Y:S04]  /*8890*/  STG.E.64 desc[UR6][R2.64], R12 ;  /* 0x0000000c02007986 */ /* 0x0001e8000c101b06 */
.L_x_170:
[----:B------:R-:W-:Y:S05]  /*88a0*/  BSYNC.RECONVERGENT B0 ;  /* 0x0000000000007941 */ /* 0x000fea0003800200 */
.L_x_169:
        /* <DEDUP_REMOVED lines=9> */
.L_x_174:
[----:B-----5:R-:W-:-:S04]  /*8940*/  IADD3 R0, P0, PT, R34, R2, RZ ;  /* 0x0000000222007210 */ /* 0x020fc80007f1e0ff */
[----:B------:R-:W-:Y:S02]  /*8950*/  LEA.HI.X.SX32 R3, R34, R3, 0x1, P0 ;  /* 0x0000000322037211 */ /* 0x000fe400000f0eff */
[----:B0-----:R-:W-:-:S04]  /*8960*/  LEA R2, P0, R0, UR8, 0x3 ;  /* 0x0000000800027c11 */ /* 0x001fc8000f8018ff */
[----:B------:R-:W-:-:S05]  /*8970*/  LEA.HI.X R3, R0, UR9, R3, 0x3, P0 ;  /* 0x0000000900037c11 */ /* 0x000fca00080f1c03 */
[----:B------:R0:W-:Y:S04]  /*8980*/  STG.E.64 desc[UR6][R2.64], R18 ;  /* 0x0000001202007986 */ /* 0x0001e8000c101b06 */
.L_x_173:
[----:B------:R-:W-:Y:S05]  /*8990*/  BSYNC.RECONVERGENT B0 ;  /* 0x0000000000007941 */ /* 0x000fea0003800200 */
.L_x_172:
        /* <DEDUP_REMOVED lines=9> */
.L_x_177:
[----:B-----5:R-:W-:-:S04]  /*8a30*/  IADD3 R0, P0, PT, R20, R2, RZ ;  /* 0x0000000214007210 */ /* 0x020fc80007f1e0ff */
[----:B------:R-:W-:Y:S02]  /*8a40*/  LEA.HI.X.SX32 R3, R20, R3, 0x1, P0 ;  /* 0x0000000314037211 */ /* 0x000fe400000f0eff */
[----:B0-----:R-:W-:-:S04]  /*8a50*/  LEA R2, P0, R0, UR8, 0x3 ;  /* 0x0000000800027c11 */ /* 0x001fc8000f8018ff */
[----:B------:R-:W-:-:S05]  /*8a60*/  LEA.HI.X R3, R0, UR9, R3, 0x3, P0 ;  /* 0x0000000900037c11 */ /* 0x000fca00080f1c03 */
[----:B------:R0:W-:Y:S04]  /*8a70*/  STG.E.64 desc[UR6][R2.64], R22 ;  /* 0x0000001602007986 */ /* 0x0001e8000c101b06 */
.L_x_176:
[----:B------:R-:W-:Y:S05]  /*8a80*/  BSYNC.RECONVERGENT B0 ;  /* 0x0000000000007941 */ /* 0x000fea0003800200 */
.L_x_175:
        /* <DEDUP_REMOVED lines=9> */
.L_x_180:
[----:B-----5:R-:W-:-:S04]  /*8b20*/  IADD3 R0, P0, PT, R17, R2, RZ ;  /* 0x0000000211007210 */ /* 0x020fc80007f1e0ff */
[----:B------:R-:W-:Y:S02]  /*8b30*/  LEA.HI.X.SX32 R3, R17, R3, 0x1, P0 ;  /* 0x0000000311037211 */ /* 0x000fe400000f0eff */
[----:B0-----:R-:W-:-:S04]  /*8b40*/  LEA R2, P0, R0, UR8, 0x3 ;  /* 0x0000000800027c11 */ /* 0x001fc8000f8018ff */
[----:B------:R-:W-:-:S05]  /*8b50*/  LEA.HI.X R3, R0, UR9, R3, 0x3, P0 ;  /* 0x0000000900037c11 */ /* 0x000fca00080f1c03 */
[----:B------:R0:W-:Y:S04]  /*8b60*/  STG.E.64 desc[UR6][R2.64], R24 ;  /* 0x0000001802007986 */ /* 0x0001e8000c101b06 */
.L_x_179:
[----:B------:R-:W-:Y:S05]  /*8b70*/  BSYNC.RECONVERGENT B0 ;  /* 0x0000000000007941 */ /* 0x000fea0003800200 */
.L_x_178:
        /* <DEDUP_REMOVED lines=9> */
.L_x_183:
[----:B-----5:R-:W-:-:S04]  /*8c10*/  IADD3 R0, P0, PT, R14, R2, RZ ;  /* 0x000000020e007210 */ /* 0x020fc80007f1e0ff */
[----:B------:R-:W-:Y:S02]  /*8c20*/  LEA.HI.X.SX32 R3, R14, R3, 0x1, P0 ;  /* 0x000000030e037211 */ /* 0x000fe400000f0eff */
[----:B0-----:R-:W-:-:S04]  /*8c30*/  LEA R2, P0, R0, UR8, 0x3 ;  /* 0x0000000800027c11 */ /* 0x001fc8000f8018ff */
[----:B------:R-:W-:-:S05]  /*8c40*/  LEA.HI.X R3, R0, UR9, R3, 0x3, P0 ;  /* 0x0000000900037c11 */ /* 0x000fca00080f1c03 */
[----:B------:R0:W-:Y:S04]  /*8c50*/  STG.E.64 desc[UR6][R2.64], R26 ;  /* 0x0000001a02007986 */ /* 0x0001e8000c101b06 */
.L_x_182:
[----:B------:R-:W-:Y:S05]  /*8c60*/  BSYNC.RECONVERGENT B0 ;  /* 0x0000000000007941 */ /* 0x000fea0003800200 */
.L_x_181:
[----:B------:R-:W-:-:S04]  /*8c70*/  LOP3.LUT P0, RZ, R16, 0x40, RZ, 0xc0, !PT ;  /* 0x0000004010ff7812 */ /* 0x000fc8000780c0ff */
        /* <DEDUP_REMOVED lines=8> */
.L_x_184:
[----:B-----5:R-:W-:-:S04]  /*8d00*/  IADD3 R0, P0, PT, R21, R2, RZ ;  /* 0x0000000215007210 */ /* 0x020fc80007f1e0ff */
[----:B------:R-:W-:Y:S02]  /*8d10*/  LEA.HI.X.SX32 R3, R21, R3, 0x1, P0 ;  /* 0x0000000315037211 */ /* 0x000fe400000f0eff */
[----:B0-----:R-:W-:-:S04]  /*8d20*/  LEA R2, P0, R0, UR8, 0x3 ;  /* 0x0000000800027c11 */ /* 0x001fc8000f8018ff */
[----:B------:R-:W-:-:S05]  /*8d30*/  LEA.HI.X R3, R0, UR9, R3, 0x3, P0 ;  /* 0x0000000900037c11 */ /* 0x000fca00080f1c03 */
[----:B------:R0:W-:Y:S01]  /*8d40*/  STG.E.64 desc[UR6][R2.64], R32 ;  /* 0x0000002002007986 */ /* 0x0001e2000c101b06 */
[----:B------:R-:W-:Y:S05]  /*8d50*/  BRA `(.L_x_133) ;  /* 0x00000008001c7947 */ /* 0x000fea0003800000 */
.L_x_153:
[----:B------:R-:W-:Y:S01]  /*8d60*/  BAR.SYNC.DEFER_BLOCKING 0x0 ;  /* 0x0000000000007b1d */ /* 0x000fe20000010000 */
[----:B------:R-:W-:Y:S01]  /*8d70*/  P2R R42, PR, RZ, 0x4 ;  /* 0x00000004ff2a7803 */ /* 0x000fe20000000000 */
[--C-:B------:R-:W-:Y:S01]  /*8d80*/  @P0 IMAD.IADD R40, R40, 0x1, -R29.reuse ;  /* 0x0000000128280824 */ /* 0x100fe200078e0a1d */
[----:B------:R-:W-:Y:S01]  /*8d90*/  LOP3.LUT P2, RZ, R16, 0x8, RZ, 0xc0, !PT ;  /* 0x0000000810ff7812 */ /* 0x000fe2000784c0ff */
[--C-:B------:R-:W-:Y:S01]  /*8da0*/  @P6 IMAD.IADD R35, R35, 0x1, -R29.reuse ;  /* 0x0000000123236824 */ /* 0x100fe200078e0a1d */
[----:B------:R-:W-:Y:S01]  /*8db0*/  P2R R44, PR, RZ, 0x8 ;  /* 0x00000008ff2c7803 */ /* 0x000fe20000000000 */
[----:B------:R-:W-:Y:S01]  /*8dc0*/  @P1 IMAD.IADD R34, R34, 0x1, -R29 ;  /* 0x0000000122221824 */ /* 0x000fe200078e0a1d */
[C---:B------:R-:W-:Y:S01]  /*8dd0*/  LOP3.LUT P3, RZ, R16.reuse, 0x10, RZ, 0xc0, !PT ;  /* 0x0000001010ff7812 */ /* 0x040fe2000786c0ff */
[----:B------:R-:W0:Y:S01]  /*8de0*/  LDCU.64 UR12, c[0x0][0x390] ;  /* 0x00007200ff0c77ac */ /* 0x000e220008000a00 */
[----:B------:R-:W-:Y:S02]  /*8df0*/  P2R R45, PR, RZ, 0x10 ;  /* 0x00000010ff2d7803 */ /* 0x000fe40000000000 */
[----:B------:R-:W-:Y:S01]  /*8e00*/  LOP3.LUT P4, RZ, R16, 0x20, RZ, 0xc0, !PT ;  /* 0x0000002010ff7812 */ /* 0x000fe2000788c0ff */
[----:B------:R-:W1:Y:S01]  /*8e10*/  LDCU.64 UR10, c[0x0][0x390] ;  /* 0x00007200ff0a77ac */ /* 0x000e620008000a00 */
[----:B------:R-:W-:-:S02]  /*8e20*/  @P0 LEA R41, R40, UR4, 0x3 ;  /* 0x0000000428290c11 */ /* 0x000fc4000f8e18ff */
[----:B------:R-:W-:Y:S01]  /*8e30*/  LOP3.LUT P5, RZ, R16, 0x40, RZ, 0xc0, !PT ;  /* 0x0000004010ff7812 */ /* 0x000fe200078ac0ff */
[----:B------:R-:W-:Y:S01]  /*8e40*/  @P2 IMAD.IADD R39, R39, 0x1, -R29 ;  /* 0x0000000127272824 */ /* 0x000fe200078e0a1d */
[----:B------:R-:W-:-:S03]  /*8e50*/  @P6 LEA R35, R35, UR4, 0x3 ;  /* 0x0000000423236c11 */ /* 0x000fc6000f8e18ff */
[--C-:B------:R-:W-:Y:S01]  /*8e60*/  @P3 IMAD.IADD R38, R38, 0x1, -R29.reuse ;  /* 0x0000000126263824 */ /* 0x100fe200078e0a1d */
[----:B------:R-:W-:Y:S01]  /*8e70*/  @P2 LEA R39, R39, UR4, 0x3 ;  /* 0x0000000427272c11 */ /* 0x000fe2000f8e18ff */
[----:B------:R-:W-:Y:S01]  /*8e80*/  @P0 STS.64 [R41], R2 ;  /* 0x0000000229000388 */ /* 0x000fe20000000a00 */
[----:B------:R-:W-:Y:S01]  /*8e90*/  LOP3.LUT P0, RZ, R16, 0x4, RZ, 0xc0, !PT ;  /* 0x0000000410ff7812 */ /* 0x000fe2000780c0ff */
[--C-:B------:R-:W-:Y:S01]  /*8ea0*/  @P4 IMAD.IADD R37, R37, 0x1, -R29.reuse ;  /* 0x0000000125254824 */ /* 0x100fe200078e0a1d */
[----:B------:R-:W-:Y:S01]  /*8eb0*/  @P3 LEA R43, R38, UR4, 0x3 ;  /* 0x00000004262b3c11 */ /* 0x000fe2000f8e18ff */
[----:B------:R2:W-:Y:S01]  /*8ec0*/  @P2 STS.64 [R39], R4 ;  /* 0x0000000427002388 */ /* 0x0005e20000000a00 */
[----:B------:R-:W-:Y:S01]  /*8ed0*/  ISETP.NE.AND P2, PT, R42, RZ, PT ;  /* 0x000000ff2a00720c */ /* 0x000fe20003f45270 */
[----:B------:R-:W-:Y:S01]  /*8ee0*/  @P5 IMAD.IADD R21, R21, 0x1, -R29 ;  /* 0x0000000115155824 */ /* 0x000fe200078e0a1d */
[----:B------:R-:W-:Y:S01]  /*8ef0*/  @P4 LEA R37, R37, UR4, 0x3 ;  /* 0x0000000425254c11 */ /* 0x000fe2000f8e18ff */
[----:B------:R3:W-:Y:S01]  /*8f00*/  @P3 STS.64 [R43], R6 ;  /* 0x000000062b003388 */ /* 0x0007e20000000a00 */
[----:B------:R-:W-:-:S02]  /*8f10*/  ISETP.NE.AND P3, PT, R44, RZ, PT ;  /* 0x000000ff2c00720c */ /* 0x000fc40003f65270 */
[----:B------:R-:W-:Y:S01]  /*8f20*/  @P5 LEA R21, R21, UR4, 0x3 ;  /* 0x0000000415155c11 */ /* 0x000fe2000f8e18ff */
[----:B------:R4:W-:Y:S01]  /*8f30*/  @P4 STS.64 [R37], R8 ;  /* 0x0000000825004388 */ /* 0x0009e20000000a00 */
[----:B------:R-:W-:Y:S01]  /*8f40*/  ISETP.NE.AND P4, PT, R45, RZ, PT ;  /* 0x000000ff2d00720c */ /* 0x000fe20003f85270 */
[----:B------:R-:W-:Y:S01]  /*8f50*/  @P0 IMAD.IADD R36, R36, 0x1, -R29 ;  /* 0x0000000124240824 */ /* 0x000fe200078e0a1d */
[----:B--2---:R-:W-:-:S03]  /*8f60*/  @P1 LEA R5, R34, UR4, 0x3 ;  /* 0x0000000422051c11 */ /* 0x004fc6000f8e18ff */
[----:B------:R-:W-:Y:S01]  /*8f70*/  @P2 IMAD.IADD R20, R20, 0x1, -R29 ;  /* 0x0000000114142824 */ /* 0x000fe200078e0a1d */
[----:B------:R-:W-:-:S03]  /*8f80*/  @P0 LEA R3, R36, UR4, 0x3 ;  /* 0x0000000424030c11 */ /* 0x000fc6000f8e18ff */
[--C-:B------:R-:W-:Y:S01]  /*8f90*/  @P3 IMAD.IADD R17, R17, 0x1, -R29.reuse ;  /* 0x0000000111113824 */ /* 0x100fe200078e0a1d */
[----:B---3--:R-:W-:Y:S01]  /*8fa0*/  @P2 LEA R7, R20, UR4, 0x3 ;  /* 0x0000000414072c11 */ /* 0x008fe2000f8e18ff */
[----:B------:R2:W-:Y:S01]  /*8fb0*/  @P0 STS.64 [R3], R10 ;  /* 0x0000000a03000388 */ /* 0x0005e20000000a00 */
[----:B------:R-:W-:Y:S01]  /*8fc0*/  ISETP.GE.AND P0, PT, R15, R28, PT ;  /* 0x0000001c0f00720c */ /* 0x000fe20003f06270 */
[----:B------:R-:W-:Y:S01]  /*8fd0*/  @P4 IMAD.IADD R14, R14, 0x1, -R29 ;  /* 0x000000010e0e4824 */ /* 0x000fe200078e0a1d */
[----:B------:R-:W-:Y:S01]  /*8fe0*/  @P3 LEA R17, R17, UR4, 0x3 ;  /* 0x0000000411113c11 */ /* 0x000fe2000f8e18ff */
[----:B------:R2:W-:Y:S03]  /*8ff0*/  @P6 STS.64 [R35], R12 ;  /* 0x0000000c23006388 */ /* 0x0005e60000000a00 */
[----:B----4-:R-:W-:Y:S01]  /*9000*/  @P4 LEA R9, R14, UR4, 0x3 ;  /* 0x000000040e094c11 */ /* 0x010fe2000f8e18ff */
[----:B------:R2:W-:Y:S04]  /*9010*/  @P1 STS.64 [R5], R18 ;  /* 0x0000001205001388 */ /* 0x0005e80000000a00 */
[----:B------:R2:W-:Y:S04]  /*9020*/  @P2 STS.64 [R7], R22 ;  /* 0x0000001607002388 */ /* 0x0005e80000000a00 */
[----:B------:R2:W-:Y:S04]  /*9030*/  @P3 STS.64 [R17], R24 ;  /* 0x0000001811003388 */ /* 0x0005e80000000a00 */
[----:B------:R2:W-:Y:S04]  /*9040*/  @P4 STS.64 [R9], R26 ;  /* 0x0000001a09004388 */ /* 0x0005e80000000a00 */
[----:B------:R2:W-:Y:S01]  /*9050*/  @P5 STS.64 [R21], R32 ;  /* 0x0000002015005388 */ /* 0x0005e20000000a00 */
[----:B------:R-:W-:Y:S06]  /*9060*/  BAR.SYNC.DEFER_BLOCKING 0x0 ;  /* 0x0000000000007b1d */ /* 0x000fec0000010000 */
[----:B01----:R-:W-:Y:S05]  /*9070*/  @P0 BRA `(.L_x_133) ;  /* 0x0000000400540947 */ /* 0x003fea0003800000 */
[----:B------:R-:W0:Y:S01]  /*9080*/  LDCU UR5, c[0x0][0x3ac] ;  /* 0x00007580ff0577ac */ /* 0x000e220008000800 */
[----:B------:R-:W-:Y:S01]  /*9090*/  IMAD.IADD R0, R0, 0x1, R15 ;  /* 0x0000000100007824 */ /* 0x000fe200078e020f */
[----:B------:R-:W1:Y:S01]  /*90a0*/  LDC.U8 R14, c[0x0][0x3b8] ;  /* 0x0000ee00ff0e7b82 */ /* 0x000e620000000000 */
[----:B------:R-:W-:Y:S03]  /*90b0*/  BSSY.RECONVERGENT B0, `(.L_x_185) ;  /* 0x000001e000007945 */ /* 0x000fe60003800200 */
[----:B0-----:R-:W-:-:S05]  /*90c0*/  IADD3 R0, PT, PT, -R0, UR5, R31 ;  /* 0x0000000500007c10 */ /* 0x001fca000fffe11f */
[----:B------:R-:W-:-:S04]  /*90d0*/  VIADD R2, R0, 0xffffef7f ;  /* 0xffffef7f00027836 */ /* 0x000fc80000000000 */
[C---:B------:R-:W-:Y:S01]  /*90e0*/  IMAD.HI.U32 R0, R2.reuse, -0x55555555, RZ ;  /* 0xaaaaaaab02007827 */ /* 0x040fe200078e00ff */
[----:B------:R-:W-:-:S04]  /*90f0*/  ISETP.GE.U32.AND P1, PT, R2, 0x480, PT ;  /* 0x000004800200780c */ /* 0x000fc80003f26070 */
[----:B------:R-:W-:-:S04]  /*9100*/  SHF.R.U32.HI R0, RZ, 0x8, R0 ;  /* 0x00000008ff007819 */ /* 0x000fc80000011600 */
[----:B--2---:R-:W-:-:S04]  /*9110*/  LOP3.LUT R3, R0, 0x3, RZ, 0xc0, !PT ;  /* 0x0000000300037812 */ /* 0x004fc800078ec0ff */
[----:B------:R-:W-:-:S13]  /*9120*/  ISETP.NE.AND P0, PT, R3, 0x3, PT ;  /* 0x000000030300780c */ /* 0x000fda0003f05270 */
[----:B-1----:R-:W-:Y:S05]  /*9130*/  @!P0 BRA `(.L_x_186) ;  /* 0x0000000000548947 */ /* 0x002fea0003800000 */
[----:B------:R-:W-:Y:S01]  /*9140*/  VIADD R0, R0, 0x1 ;  /* 0x0000000100007836 */ /* 0x000fe20000000000 */
[C---:B------:R-:W-:Y:S01]  /*9150*/  LEA R8, R15.reuse, UR4, 0x3 ;  /* 0x000000040f087c11 */ /* 0x040fe2000f8e18ff */
[----:B------:R-:W-:Y:S01]  /*9160*/  IMAD.IADD R9, R15, 0x1, R29 ;  /* 0x000000010f097824 */ /* 0x000fe200078e021d */
[----:B------:R-:W-:Y:S02]  /*9170*/  ISETP.NE.AND P2, PT, R14, RZ, PT ;  /* 0x000000ff0e00720c */ /* 0x000fe40003f45270 */
[----:B------:R-:W-:-:S05]  /*9180*/  LOP3.LUT R0, R0, 0x3, RZ, 0xc0, !PT ;  /* 0x0000000300007812 */ /* 0x000fca00078ec0ff */
[----:B------:R-:W-:Y:S02]  /*9190*/  IMAD R15, R0, 0x180, R15 ;  /* 0x00000180000f7824 */ /* 0x000fe400078e020f */
[----:B------:R-:W-:-:S07]  /*91a0*/  IMAD.MOV R0, RZ, RZ, -R0 ;  /* 0x000000ffff007224 */ /* 0x000fce00078e0a00 */
.L_x_187:
        /* <DEDUP_REMOVED lines=14> */
.L_x_186:
[----:B------:R-:W-:Y:S05]  /*9290*/  BSYNC.RECONVERGENT B0 ;  /* 0x0000000000007941 */ /* 0x000fea0003800200 */
.L_x_185:
[----:B------:R-:W-:Y:S05]  /*92a0*/  @!P1 BRA `(.L_x_133) ;  /* 0x0000000000c89947 */ /* 0x000fea0003800000 */
[----:B------:R-:W1:Y:S01]  /*92b0*/  S2UR UR8, SR_CgaCtaId ;  /* 0x00000000000879c3 */ /* 0x000e620000008800 */
[----:B------:R-:W-:Y:S01]  /*92c0*/  UMOV UR5, 0x400 ;  /* 0x0000040000057882 */ /* 0x000fe20000000000 */
[----:B------:R-:W-:Y:S01]  /*92d0*/  ISETP.NE.AND P0, PT, R14, RZ, PT ;  /* 0x000000ff0e00720c */ /* 0x000fe20003f05270 */
[----:B------:R-:W-:Y:S01]  /*92e0*/  IMAD.IADD R29, R15, 0x1, R29 ;  /* 0x000000010f1d7824 */ /* 0x000fe200078e021d */
[----:B-1----:R-:W-:-:S06]  /*92f0*/  ULEA UR5, UR8, UR5, 0x18 ;  /* 0x0000000508057291 */ /* 0x002fcc000f8ec0ff */
[----:B------:R-:W-:-:S05]  /*9300*/  LEA R0, R15, UR5, 0x3 ;  /* 0x000000050f007c11 */ /* 0x000fca000f8e18ff */
[----:B------:R-:W-:-:S07]  /*9310*/  VIADD R0, R0, 0x1800 ;  /* 0x0000180000007836 */ /* 0x000fce0000000000 */
.L_x_188:
[----:B0-----:R-:W1:Y:S01]  /*9320*/  @!P0 LDC.64 R6, c[0x0][0x3d0] ;  /* 0x0000f400ff068b82 */ /* 0x001e620000000a00 */
[----:B0-----:R-:W-:Y:S01]  /*9330*/  CS2R R2, SRZ ;  /* 0x0000000000027805 */ /* 0x001fe2000001ff00 */
[----:B------:R-:W0:Y:S05]  /*9340*/  LDS.64 R4, [R0+-0x1800] ;  /* 0xffe8000000047984 */ /* 0x000e2a0000000a00 */
[----:B-1----:R1:W2:Y:S01]  /*9350*/  @!P0 LDG.E.64 R2, desc[UR6][R6.64] ;  /* 0x0000000606028981 */ /* 0x0022a2000c1e1b00 */
[----:B------:R-:W-:Y:S02]  /*9360*/  ISETP.NE.AND P0, PT, R14, RZ, PT ;  /* 0x000000ff0e00720c */ /* 0x000fe40003f05270 */
        /* <DEDUP_REMOVED lines=27> */
[----:B-1----:R-:W2:Y:S01]  /*9520*/  @!P0 LDG.E.64 R2, desc[UR6][R12.64] ;  /* 0x000000060c028981 */ /* 0x002ea2000c1e1b00 */
[----:B------:R-:W-:Y:S02]  /*9530*/  VIADD R15, R15, 0x600 ;  /* 0x000006000f0f7836 */ /* 0x000fe40000000000 */
[----:B---3--:R-:W-:Y:S01]  /*9540*/  VIADD R0, R0, 0x3000 ;  /* 0x0000300000007836 */ /* 0x008fe20000000000 */
[C---:B--2---:R-:W-:Y:S01]  /*9550*/  IADD3 R10, P1, PT, R29.reuse, R2, RZ ;  /* 0x000000021d0a7210 */ /* 0x044fe20007f3e0ff */
[----:B------:R-:W-:-:S04]  /*9560*/  VIADD R29, R29, 0x600 ;  /* 0x000006001d1d7836 */ /* 0x000fc80000000000 */
[----:B------:R-:W-:Y:S01]  /*9570*/  IMAD.X R3, R19, 0x1, R3, P1 ;  /* 0x0000000113037824 */ /* 0x000fe200008e0603 */
[----:B------:R-:W-:-:S04]  /*9580*/  LEA R2, P1, R10, UR12, 0x3 ;  /* 0x0000000c0a027c11 */ /* 0x000fc8000f8218ff */
[----:B------:R-:W-:Y:S02]  /*9590*/  LEA.HI.X R3, R10, UR13, R3, 0x3, P1 ;  /* 0x0000000d0a037c11 */ /* 0x000fe400088f1c03 */
[----:B------:R-:W-:-:S03]  /*95a0*/  ISETP.GE.AND P1, PT, R15, R28, PT ;  /* 0x0000001c0f00720c */ /* 0x000fc60003f26270 */
[----:B-----5:R0:W-:Y:S10]  /*95b0*/  STG.E.64 desc[UR6][R2.64+0x2400], R6 ;  /* 0x0024000602007986 */ /* 0x0201f4000c101b06 */
[----:B------:R-:W-:Y:S05]  /*95c0*/  @!P1 BRA `(.L_x_188) ;  /* 0xfffffffc00549947 */ /* 0x000fea000383ffff */
.L_x_133:
[----:B------:R-:W-:Y:S05]  /*95d0*/  BSYNC.RECONVERGENT B1 ;  /* 0x0000000000017941 */ /* 0x000fea0003800200 */
.L_x_93:
[----:B------:R-:W5:Y:S02]  /*95e0*/  S2R R0, SR_TID.X ;  /* 0x0000000000007919 */ /* 0x000f640000002100 */
[----:B-----5:R-:W-:-:S13]  /*95f0*/  ISETP.NE.AND P0, PT, R0, RZ, PT ;  /* 0x000000ff0000720c */ /* 0x020fda0003f05270 */
[----:B------:R-:W-:Y:S05]  /*9600*/  @P0 EXIT ;  /* 0x000000000000094d */ /* 0x000fea0003800000 */
[----:B------:R-:W5:Y:S02]  /*9610*/  LDCU.U8 UR4, c[0x0][0x3b9] ;  /* 0x00007720ff0477ac */ /* 0x000f640008000000 */
[----:B-----5:R-:W-:-:S09]  /*9620*/  UISETP.NE.AND UP0, UPT, UR4, URZ, UPT ;  /* 0x000000ff0400728c */ /* 0x020fd2000bf05270 */
[----:B------:R-:W-:Y:S05]  /*9630*/  BRA.U !UP0, `(.L_x_189) ;  /* 0x00000001082c7547 */ /* 0x000fea000b800000 */
[----:B------:R-:W5:Y:S01]  /*9640*/  LDCU.U8 UR4, c[0x0][0x3b8] ;  /* 0x00007700ff0477ac */ /* 0x000f620008000000 */
[----:B01234-:R-:W0:Y:S01]  /*9650*/  LDC.64 R4, c[0x0][0x398] ;  /* 0x0000e600ff047b82 */ /* 0x01fe220000000a00 */
[----:B------:R-:W-:Y:S01]  /*9660*/  CS2R R2, SRZ ;  /* 0x0000000000027805 */ /* 0x000fe2000001ff00 */
[----:B-----5:R-:W-:-:S09]  /*9670*/  UISETP.NE.AND UP0, UPT, UR4, URZ, UPT ;  /* 0x000000ff0400728c */ /* 0x020fd2000bf05270 */
[----:B------:R-:W-:Y:S05]  /*9680*/  BRA.U UP0, `(.L_x_190) ;  /* 0x0000000100087547 */ /* 0x000fea000b800000 */
[----:B------:R-:W1:Y:S02]  /*9690*/  LDC.64 R2, c[0x0][0x3d0] ;  /* 0x0000f400ff027b82 */ /* 0x000e640000000a00 */
[----:B-1----:R-:W5:Y:S02]  /*96a0*/  LDG.E.64 R2, desc[UR6][R2.64] ;  /* 0x0000000602027981 */ /* 0x002f64000c1e1b00 */
.L_x_190:
[----:B-----5:R-:W-:-:S04]  /*96b0*/  IADD3 R2, P0, PT, R30, R2, RZ ;  /* 0x000000021e027210 */ /* 0x020fc80007f1e0ff */
[----:B------:R-:W-:-:S05]  /*96c0*/  LEA.HI.X.SX32 R3, R30, R3, 0x1, P0 ;  /* 0x000000031e037211 */ /* 0x000fca00000f0eff */
[----:B0-----:R-:W-:Y:S01]  /*96d0*/  STG.E.64 desc[UR6][R4.64], R2 ;  /* 0x0000000204007986 */ /* 0x001fe2000c101b06 */
[----:B------:R-:W-:Y:S05]  /*96e0*/  EXIT ;  /* 0x000000000000794d */ /* 0x000fea0003800000 */
.L_x_189:
[----:B------:R-:W5:Y:S01]  /*96f0*/  LDCU.U8 UR4, c[0x0][0x3b8] ;  /* 0x00007700ff0477ac */ /* 0x000f620008000000 */
[----:B01234-:R-:W0:Y:S01]  /*9700*/  LDC.64 R4, c[0x0][0x3d8] ;  /* 0x0000f600ff047b82 */ /* 0x01fe220000000a00 */
[----:B------:R-:W-:Y:S01]  /*9710*/  CS2R R2, SRZ ;  /* 0x0000000000027805 */ /* 0x000fe2000001ff00 */
[----:B-----5:R-:W-:-:S09]  /*9720*/  UISETP.NE.AND UP0, UPT, UR4, URZ, UPT ;  /* 0x000000ff0400728c */ /* 0x020fd2000bf05270 */
[----:B------:R-:W-:Y:S05]  /*9730*/  BRA.U UP0, `(.L_x_191) ;  /* 0x0000000100087547 */ /* 0x000fea000b800000 */
[----:B------:R-:W1:Y:S02]  /*9740*/  LDC.64 R2, c[0x0][0x3d0] ;  /* 0x0000f400ff027b82 */ /* 0x000e640000000a00 */
[----:B-1----:R-:W5:Y:S02]  /*9750*/  LDG.E.64 R2, desc[UR6][R2.64] ;  /* 0x0000000602027981 */ /* 0x002f64000c1e1b00 */
.L_x_191:
[----:B-----5:R-:W-:-:S04]  /*9760*/  IADD3 R2, P0, PT, R30, R2, RZ ;  /* 0x000000021e027210 */ /* 0x020fc80007f1e0ff */
[----:B------:R-:W-:-:S05]  /*9770*/  LEA.HI.X.SX32 R3, R30, R3, 0x1, P0 ;  /* 0x000000031e037211 */ /* 0x000fca00000f0eff */
[----:B0-----:R-:W-:Y:S01]  /*9780*/  STG.E.64 desc[UR6][R4.64], R2 ;  /* 0x0000000204007986 */ /* 0x001fe2000c101b06 */
[----:B------:R-:W-:Y:S05]  /*9790*/  EXIT ;  /* 0x000000000000794d */ /* 0x000fea0003800000 */
.L_x_41:
[----:B------:R-:W-:Y:S01]  /*97a0*/  BSSY B0, `(.L_x_192) ;  /* 0x0000006000007945 */ /* 0x000fe20003800000 */
[----:B------:R-:W-:Y:S01]  /*97b0*/  PLOP3.LUT P6, PT, P6, PT, PT, 0x8, 0x80 ;  /* 0x000000000080781c */ /* 0x000fe200037ce170 */
[----:B------:R-:W-:-:S12]  /*97c0*/  IMAD.MOV.U32 R20, RZ, RZ, -0x1 ;  /* 0xffffffffff147424 */ /* 0x000fd800078e00ff */
[----:B------:R-:W-:Y:S05]  /*97d0*/  WARPSYNC.COLLECTIVE R20, `(.L_x_193) ;  /* 0x0000000014087348 */ /* 0x000fea0003c00000 */
[----:B------:R-:W-:Y:S01]  /*97e0*/  VOTE.ANY P6, P6 ;  /* 0x0000000000ff7806 */ /* 0x000fe200030c0100 */
[----:B------:R-:W-:-:S12]  /*97f0*/  ENDCOLLECTIVE ;  /* 0x000000000000791b */ /* 0x000fd80003800000 */
.L_x_193:
[----:B------:R-:W-:Y:S05]  /*9800*/  BSYNC B0 ;  /* 0x0000000000007941 */ /* 0x000fea0003800000 */
.L_x_192:
[----:B------:R-:W-:Y:S05]  /*9810*/  BRA `(.L_x_194) ;  /* 0xffffff9000a07947 */ /* 0x000fea000383ffff */
.L_x_45:
[----:B------:R-:W-:Y:S01]  /*9820*/  BSSY B0, `(.L_x_195) ;  /* 0x0000006000007945 */ /* 0x000fe20003800000 */
[----:B------:R-:W-:Y:S01]  /*9830*/  PLOP3.LUT P6, PT, P6, PT, PT, 0x8, 0x80 ;  /* 0x000000000080781c */ /* 0x000fe200037ce170 */
[----:B------:R-:W-:-:S12]  /*9840*/  IMAD.MOV.U32 R20, RZ, RZ, -0x1 ;  /* 0xffffffffff147424 */ /* 0x000fd800078e00ff */
[----:B------:R-:W-:Y:S05]  /*9850*/  WARPSYNC.COLLECTIVE R20, `(.L_x_196) ;  /* 0x0000000014087348 */ /* 0x000fea0003c00000 */
[----:B------:R-:W-:Y:S01]  /*9860*/  VOTE.ANY P6, P6 ;  /* 0x0000000000ff7806 */ /* 0x000fe200030c0100 */
[----:B------:R-:W-:-:S12]  /*9870*/  ENDCOLLECTIVE ;  /* 0x000000000000791b */ /* 0x000fd80003800000 */
.L_x_196:
[----:B------:R-:W-:Y:S05]  /*9880*/  BSYNC B0 ;  /* 0x0000000000007941 */ /* 0x000fea0003800000 */
.L_x_195:
[----:B------:R-:W-:Y:S05]  /*9890*/  BRA `(.L_x_197) ;  /* 0xffffff9000b07947 */ /* 0x000fea000383ffff */
.L_x_47:
[----:B------:R-:W0:Y:S01]  /*98a0*/  S2R R13, SR_GEMASK ;  /* 0x00000000000d7919 */ /* 0x000e220000003c00 */
[----:B------:R-:W-:Y:S01]  /*98b0*/  BSSY B0, `(.L_x_198) ;  /* 0x0000007000007945 */ /* 0x000fe20003800000 */
[----:B------:R-:W-:Y:S01]  /*98c0*/  ISETP.NE.AND P1, PT, R14, 0x65, PT ;  /* 0x000000650e00780c */ /* 0x000fe20003f25270 */
[----:B------:R-:W-:Y:S01]  /*98d0*/  IMAD.MOV.U32 R20, RZ, RZ, -0x1 ;  /* 0xffffffffff147424 */ /* 0x000fe200078e00ff */
[----:B------:R-:W-:-:S13]  /*98e0*/  PLOP3.LUT P5, PT, P5, PT, PT, 0x8, 0x80 ;  /* 0x000000000080781c */ /* 0x000fda0002fae170 */
[----:B0-----:R-:W-:Y:S05]  /*98f0*/  WARPSYNC.COLLECTIVE R20, `(.L_x_199) ;  /* 0x0000000014087348 */ /* 0x001fea0003c00000 */
[----:B------:R-:W-:Y:S01]  /*9900*/  VOTE.ANY R20, PT, P5 ;  /* 0x0000000000147806 */ /* 0x000fe200028e0100 */
[----:B0-----:R-:W-:Y:S06]  /*9910*/  ENDCOLLECTIVE ;  /* 0x000000000000791b */ /* 0x001fec0003800000 */
.L_x_199:
[----:B------:R-:W-:Y:S05]  /*9920*/  BSYNC B0 ;  /* 0x0000000000007941 */ /* 0x000fea0003800000 */
.L_x_198:
[----:B------:R-:W-:Y:S01]  /*9930*/  LOP3.LUT R20, R20, 0x80000000, R13, 0xec, !PT ;  /* 0x8000000014147812 */ /* 0x000fe200078eec0d */
[----:B------:R-:W-:Y:S02]  /*9940*/  IMAD.MOV.U32 R17, RZ, RZ, R15 ;  /* 0x000000ffff117224 */ /* 0x000fe400078e000f */
[----:B------:R-:W-:Y:S02]  /*9950*/  IMAD.MOV.U32 R50, RZ, RZ, 0x1 ;  /* 0x00000001ff327424 */ /* 0x000fe400078e00ff */
[C---:B------:R-:W-:Y:S02]  /*9960*/  VIADD R13, R20.reuse, 0xffffffff ;  /* 0xffffffff140d7836 */ /* 0x040fe40000000000 */
[C---:B------:R-:W-:Y:S02]  /*9970*/  VIADD R19, R53.reuse, 0x2 ;  /* 0x0000000235137836 */ /* 0x040fe40000000000 */
[----:B------:R-:W-:Y:S01]  /*9980*/  VIADD R18, R53, 0x4 ;  /* 0x0000000435127836 */ /* 0x000fe20000000000 */
[----:B------:R-:W-:Y:S01]  /*9990*/  LOP3.LUT R13, R20, R13, RZ, 0xc, !PT ;  /* 0x0000000d140d7212 */ /* 0x000fe200078e0cff */
[----:B------:R-:W-:-:S03]  /*99a0*/  IMAD.MOV.U32 R20, RZ, RZ, -0x1 ;  /* 0xffffffffff147424 */ /* 0x000fc600078e00ff */
[----:B------:R0:W1:Y:S02]  /*99b0*/  POPC R22, R13 ;  /* 0x0000000d00167309 */ /* 0x0000640000000000 */
[C---:B0-----:R-:W-:Y:S02]  /*99c0*/  VIADD R13, R53.reuse, 0x8 ;  /* 0x00000008350d7836 */ /* 0x041fe40000000000 */
[----:B-1----:R-:W-:Y:S01]  /*99d0*/  IMAD.MOV.U32 R14, RZ, RZ, R22 ;  /* 0x000000ffff0e7224 */ /* 0x002fe200078e0016 */
[----:B------:R-:W-:-:S13]  /*99e0*/  ISETP.GE.AND P2, PT, R53, R22, PT ;  /* 0x000000163500720c */ /* 0x000fda0003f46270 */
[----:B------:R-:W-:Y:S05]  /*99f0*/  WARPSYNC.COLLECTIVE R20, `(.L_x_200) ;  /* 0x0000000014087348 */ /* 0x000fea0003c00000 */
[----:B------:R0:W1:Y:S02]  /*9a00*/  SHFL.DOWN P5, R51, R17, R50, R14 ;  /* 0x0800003211337389 */ /* 0x00006400000a000e */
[----:B01----:R-:W-:Y:S05]  /*9a10*/  ENDCOLLECTIVE ;  /* 0x000000000000791b */ /* 0x003fea0003800000 */
.L_x_200:
[----:B------:R-:W-:Y:S01]  /*9a20*/  IMAD.MOV.U32 R50, RZ, RZ, 0x2 ;  /* 0x00000002ff327424 */ /* 0x000fe200078e00ff */
[----:B------:R-:W-:Y:S02]  /*9a30*/  SEL R16, R51, RZ, !P2 ;  /* 0x000000ff33107207 */ /* 0x000fe40005000000 */
[----:B------:R-:W-:-:S03]  /*9a40*/  ISETP.GT.AND P2, PT, R19, R22, PT ;  /* 0x000000161300720c */ /* 0x000fc60003f44270 */
[----:B------:R-:W-:-:S04]  /*9a50*/  IMAD.IADD R21, R16, 0x1, R15 ;  /* 0x0000000110157824 */ /* 0x000fc800078e020f */
[----:B------:R-:W-:-:S07]  /*9a60*/  IMAD.MOV.U32 R17, RZ, RZ, R21 ;  /* 0x000000ffff117224 */ /* 0x000fce00078e0015 */
[----:B------:R-:W-:Y:S05]  /*9a70*/  WARPSYNC.COLLECTIVE R20, `(.L_x_201) ;  /* 0x0000000014087348 */ /* 0x000fea0003c00000 */
[----:B------:R0:W1:Y:S02]  /*9a80*/  SHFL.DOWN P5, R51, R17, R50, R14 ;  /* 0x0800003211337389 */ /* 0x00006400000a000e */
[----:B01----:R-:W-:Y:S05]  /*9a90*/  ENDCOLLECTIVE ;  /* 0x000000000000791b */ /* 0x003fea0003800000 */
.L_x_201:
[----:B------:R-:W-:Y:S01]  /*9aa0*/  IMAD.MOV.U32 R50, RZ, RZ, 0x4 ;  /* 0x00000004ff327424 */ /* 0x000fe200078e00ff */
[----:B------:R-:W-:Y:S02]  /*9ab0*/  SEL R16, R51, RZ, !P2 ;  /* 0x000000ff33107207 */ /* 0x000fe40005000000 */
[----:B------:R-:W-:-:S03]  /*9ac0*/  ISETP.GT.AND P2, PT, R18, R22, PT ;  /* 0x000000161200720c */ /* 0x000fc60003f44270 */
[----:B------:R-:W-:Y:S02]  /*9ad0*/  IMAD.IADD R47, R21, 0x1, R16 ;  /* 0x00000001152f7824 */ /* 0x000fe400078e0210 */
[----:B------:R-:W-:Y:S02]  /*9ae0*/  VIADD R21, R53, 0x10 ;  /* 0x0000001035157836 */ /* 0x000fe40000000000 */
[----:B------:R-:W-:-:S07]  /*9af0*/  IMAD.MOV.U32 R17, RZ, RZ, R47 ;  /* 0x000000ffff117224 */ /* 0x000fce00078e002f */
[----:B------:R-:W-:Y:S05]  /*9b00*/  WARPSYNC.COLLECTIVE R20, `(.L_x_202) ;  /* 0x0000000014087348 */ /* 0x000fea0003c00000 */
[----:B------:R0:W1:Y:S02]  /*9b10*/  SHFL.DOWN P5, R51, R17, R50, R14 ;  /* 0x0800003211337389 */ /* 0x00006400000a000e */
[----:B01----:R-:W-:Y:S05]  /*9b20*/  ENDCOLLECTIVE ;  /* 0x000000000000791b */ /* 0x003fea0003800000 */
.L_x_202:
        /* <DEDUP_REMOVED lines=8> */
.L_x_203:
        /* <DEDUP_REMOVED lines=8> */
.L_x_204:
[----:B------:R-:W-:Y:S02]  /*9c30*/  SEL R22, R51, RZ, !P2 ;  /* 0x000000ff33167207 */ /* 0x000fe40005000000 */
[----:B------:R-:W-:-:S03]  /*9c40*/  PLOP3.LUT P5, PT, P1, PT, PT, 0x80, 0x8 ;  /* 0x000000000008781c */ /* 0x000fc60000faf070 */
[----:B------:R-:W-:Y:S02]  /*9c50*/  IMAD.IADD R22, R15, 0x1, R22 ;  /* 0x000000010f167824 */ /* 0x000fe400078e0216 */
[----:B------:R-:W0:Y:S08]  /*9c60*/  LDC.64 R14, c[0x0][0x3a0] ;  /* 0x0000e800ff0e7b82 */ /* 0x000e300000000a00 */
[----:B0-----:R-:W-:Y:S05]  /*9c70*/  WARPSYNC.COLLECTIVE R20, `(.L_x_205) ;  /* 0x0000000014087348 */ /* 0x001fea0003c00000 */
[----:B------:R-:W-:Y:S01]  /*9c80*/  VOTE.ALL P5, P5 ;  /* 0x0000000000ff7806 */ /* 0x000fe200028a0000 */
[----:B0-----:R-:W-:-:S12]  /*9c90*/  ENDCOLLECTIVE ;  /* 0x000000000000791b */ /* 0x001fd80003800000 */
.L_x_205:
[----:B------:R-:W-:-:S05]  /*9ca0*/  IADD3 R46, P2, PT, R14, 0x100, RZ ;  /* 0x000001000e2e7810 */ /* 0x000fca0007f5e0ff */
[----:B------:R-:W-:Y:S01]  /*9cb0*/  IMAD.X R47, RZ, RZ, R15, P2 ;  /* 0x000000ffff2f7224 */ /* 0x000fe200010e060f */
[----:B------:R-:W-:Y:S07]  /*9cc0*/  BRA `(.L_x_206) ;  /* 0xffffff9000407947 */ /* 0x000fee000383ffff */
.L_x_49:
[----:B------:R-:W-:Y:S01]  /*9cd0*/  BSSY B0, `(.L_x_207) ;  /* 0x0000006000007945 */ /* 0x000fe20003800000 */
[----:B------:R-:W-:Y:S01]  /*9ce0*/  PLOP3.LUT P6, PT, P6, PT, PT, 0x8, 0x80 ;  /* 0x000000000080781c */ /* 0x000fe200037ce170 */
[----:B------:R-:W-:-:S12]  /*9cf0*/  IMAD.MOV.U32 R20, RZ, RZ, -0x1 ;  /* 0xffffffffff147424 */ /* 0x000fd800078e00ff */
[----:B------:R-:W-:Y:S05]  /*9d00*/  WARPSYNC.COLLECTIVE R20, `(.L_x_208) ;  /* 0x0000000014087348 */ /* 0x000fea0003c00000 */
[----:B------:R-:W-:Y:S01]  /*9d10*/  VOTE.ANY P6, P6 ;  /* 0x0000000000ff7806 */ /* 0x000fe200030c0100 */
[----:B------:R-:W-:-:S12]  /*9d20*/  ENDCOLLECTIVE ;  /* 0x000000000000791b */ /* 0x000fd80003800000 */
.L_x_208:
[----:B------:R-:W-:Y:S05]  /*9d30*/  BSYNC B0 ;  /* 0x0000000000007941 */ /* 0x000fea0003800000 */
.L_x_207:
[----:B------:R-:W-:Y:S05]  /*9d40*/  BRA `(.L_x_209) ;  /* 0xffffff9000487947 */ /* 0x000fea000383ffff */
.L_x_53:
[----:B------:R-:W-:Y:S01]  /*9d50*/  BSSY B0, `(.L_x_210) ;  /* 0x0000006000007945 */ /* 0x000fe20003800000 */
[----:B------:R-:W-:Y:S01]  /*9d60*/  PLOP3.LUT P6, PT, P6, PT, PT, 0x8, 0x80 ;  /* 0x000000000080781c */ /* 0x000fe200037ce170 */
[----:B------:R-:W-:-:S12]  /*9d70*/  IMAD.MOV.U32 R20, RZ, RZ, -0x1 ;  /* 0xffffffffff147424 */ /* 0x000fd800078e00ff */
[----:B------:R-:W-:Y:S05]  /*9d80*/  WARPSYNC.COLLECTIVE R20, `(.L_x_211) ;  /* 0x0000000014087348 */ /* 0x000fea0003c00000 */
[----:B------:R-:W-:Y:S01]  /*9d90*/  VOTE.ANY P6, P6 ;  /* 0x0000000000ff7806 */ /* 0x000fe200030c0100 */
[----:B------:R-:W-:-:S12]  /*9da0*/  ENDCOLLECTIVE ;  /* 0x000000000000791b */ /* 0x000fd80003800000 */
.L_x_211:
[----:B------:R-:W-:Y:S05]  /*9db0*/  BSYNC B0 ;  /* 0x0000000000007941 */ /* 0x000fea0003800000 */
.L_x_210:
[----:B------:R-:W-:Y:S05]  /*9dc0*/  BRA `(.L_x_212) ;  /* 0xffffff9000587947 */ /* 0x000fea000383ffff */
.L_x_55:
[----:B------:R-:W-:Y:S01]  /*9dd0*/  BSSY B0, `(.L_x_213) ;  /* 0x0000006000007945 */ /* 0x000fe20003800000 */
[----:B------:R-:W-:Y:S01]  /*9de0*/  PLOP3.LUT P5, PT, P5, PT, PT, 0x8, 0x80 ;  /* 0x000000000080781c */ /* 0x000fe20002fae170 */
[----:B------:R-:W-:-:S12]  /*9df0*/  IMAD.MOV.U32 R20, RZ, RZ, -0x1 ;  /* 0xffffffffff147424 */ /* 0x000fd800078e00ff */
[----:B------:R-:W-:Y:S05]  /*9e00*/  WARPSYNC.COLLECTIVE R20, `(.L_x_214) ;  /* 0x0000000014087348 */ /* 0x000fea0003c00000 */
[----:B------:R-:W-:Y:S01]  /*9e10*/  VOTE.ANY R20, PT, P5 ;  /* 0x0000000000147806 */ /* 0x000fe200028e0100 */
[----:B------:R-:W-:Y:S06]  /*9e20*/  ENDCOLLECTIVE ;  /* 0x000000000000791b */ /* 0x000fec0003800000 */
.L_x_214:
[----:B------:R-:W-:Y:S05]  /*9e30*/  BSYNC B0 ;  /* 0x0000000000007941 */ /* 0x000fea0003800000 */
.L_x_213:
[----:B------:R-:W0:Y:S01]  /*9e40*/  S2R R14, SR_GEMASK ;  /* 0x00000000000e7919 */ /* 0x000e220000003c00 */
[----:B------:R-:W-:Y:S02]  /*9e50*/  IMAD.MOV.U32 R50, RZ, RZ, 0x1 ;  /* 0x00000001ff327424 */ /* 0x000fe400078e00ff */
[----:B------:R-:W-:Y:S01]  /*9e60*/  VIADD R12, R12, 0xffffffe0 ;  /* 0xffffffe00c0c7836 */ /* 0x000fe20000000000 */
[----:B0-----:R-:W-:-:S05]  /*9e70*/  LOP3.LUT R20, R20, 0x80000000, R14, 0xec, !PT ;  /* 0x8000000014147812 */ /* 0x001fca00078eec0e */
[----:B------:R-:W-:-:S05]  /*9e80*/  VIADD R15, R20, 0xffffffff ;  /* 0xffffffff140f7836 */ /* 0x000fca0000000000 */
[----:B------:R-:W-:Y:S01]  /*9e90*/  LOP3.LUT R15, R20, R15, RZ, 0xc, !PT ;  /* 0x0000000f140f7212 */ /* 0x000fe200078e0cff */
[----:B------:R-:W-:-:S03]  /*9ea0*/  IMAD.MOV.U32 R20, RZ, RZ, -0x1 ;  /* 0xffffffffff147424 */ /* 0x000fc600078e00ff */
[----:B------:R0:W1:Y:S04]  /*9eb0*/  POPC R14, R15 ;  /* 0x0000000f000e7309 */ /* 0x0000680000000000 */
[----:B01----:R-:W-:Y:S05]  /*9ec0*/  WARPSYNC.COLLECTIVE R20, `(.L_x_215) ;  /* 0x0000000014087348 */ /* 0x003fea0003c00000 */
[----:B-1----:R1:W2:Y:S02]  /*9ed0*/  SHFL.DOWN P5, R51, R17, R50, R14 ;  /* 0x0800003211337389 */ /* 0x0022a400000a000e */
[----:B012---:R-:W-:Y:S05]  /*9ee0*/  ENDCOLLECTIVE ;  /* 0x000000000000791b */ /* 0x007fea0003800000 */
.L_x_215:
[----:B------:R-:W-:Y:S01]  /*9ef0*/  ISETP.GE.AND P1, PT, R53, R14, PT ;  /* 0x0000000e3500720c */ /* 0x000fe20003f26270 */
[----:B------:R-:W-:-:S03]  /*9f00*/  IMAD.MOV.U32 R50, RZ, RZ, 0x2 ;  /* 0x00000002ff327424 */ /* 0x000fc600078e00ff */
[----:B------:R-:W-:Y:S02]  /*9f10*/  SEL R51, R51, RZ, !P1 ;  /* 0x000000ff33337207 */ /* 0x000fe40004800000 */
[----:B------:R-:W-:-:S03]  /*9f20*/  ISETP.GT.AND P1, PT, R19, R14, PT ;  /* 0x0000000e1300720c */ /* 0x000fc60003f24270 */
[----:B------:R-:W-:-:S10]  /*9f30*/  IMAD.IADD R17, R51, 0x1, R17 ;  /* 0x0000000133117824 */ /* 0x000fd400078e0211 */
[----:B------:R-:W-:Y:S05]  /*9f40*/  WARPSYNC.COLLECTIVE R20, `(.L_x_216) ;  /* 0x0000000014087348 */ /* 0x000fea0003c00000 */
[----:B------:R0:W1:Y:S02]  /*9f50*/  SHFL.DOWN P5, R51, R17, R50, R14 ;  /* 0x0800003211337389 */ /* 0x00006400000a000e */
[----:B01----:R-:W-:Y:S05]  /*9f60*/  ENDCOLLECTIVE ;  /* 0x000000000000791b */ /* 0x003fea0003800000 */
.L_x_216:
[----:B------:R-:W-:Y:S01]  /*9f70*/  IMAD.MOV.U32 R50, RZ, RZ, 0x4 ;  /* 0x00000004ff327424 */ /* 0x000fe200078e00ff */
[----:B------:R-:W-:Y:S02]  /*9f80*/  SEL R51, R51, RZ, !P1 ;  /* 0x000000ff33337207 */ /* 0x000fe40004800000 */
[----:B------:R-:W-:-:S03]  /*9f90*/  ISETP.GT.AND P1, PT, R18, R14, PT ;  /* 0x0000000e1200720c */ /* 0x000fc60003f24270 */
[----:B------:R-:W-:-:S10]  /*9fa0*/  IMAD.IADD R17, R17, 0x1, R51 ;  /* 0x0000000111117824 */ /* 0x000fd400078e0233 */
[----:B------:R-:W-:Y:S05]  /*9fb0*/  WARPSYNC.COLLECTIVE R20, `(.L_x_217) ;  /* 0x0000000014087348 */ /* 0x000fea0003c00000 */
[----:B------:R0:W1:Y:S02]  /*9fc0*/  SHFL.DOWN P5, R51, R17, R50, R14 ;  /* 0x0800003211337389 */ /* 0x00006400000a000e */
[----:B01----:R-:W-:Y:S05]  /*9fd0*/  ENDCOLLECTIVE ;  /* 0x000000000000791b */ /* 0x003fea0003800000 */
.L_x_217:
[----:B------:R-:W-:Y:S01]  /*9fe0*/  IMAD.MOV.U32 R50, RZ, RZ, 0x8 ;  /* 0x00000008ff327424 */ /* 0x000fe200078e00ff */
[----:B------:R-:W-:Y:S02]  /*9ff0*/  SEL R51, R51, RZ, !P1 ;  /* 0x000000ff33337207 */ /* 0x000fe40004800000 */
[----:B------:R-:W-:-:S03]  /*a000*/  ISETP.GT.AND P1, PT, R13, R14, PT ;  /* 0x0000000e0d00720c */ /* 0x000fc60003f24270 */
[----:B------:R-:W-:-:S10]  /*a010*/  IMAD.IADD R17, R17, 0x1, R51 ;  /* 0x0000000111117824 */ /* 0x000fd400078e0233 */
[----:B------:R-:W-:Y:S05]  /*a020*/  WARPSYNC.COLLECTIVE R20, `(.L_x_218) ;  /* 0x0000000014087348 */ /* 0x000fea0003c00000 */
[----:B------:R0:W1:Y:S02]  /*a030*/  SHFL.DOWN P5, R51, R17, R50, R14 ;  /* 0x0800003211337389 */ /* 0x00006400000a000e */
[----:B01----:R-:W-:Y:S05]  /*a040*/  ENDCOLLECTIVE ;  /* 0x000000000000791b */ /* 0x003fea0003800000 */
.L_x_218:
[----:B------:R-:W-:Y:S01]  /*a050*/  IMAD.MOV.U32 R50, RZ, RZ, 0x10 ;  /* 0x00000010ff327424 */ /* 0x000fe200078e00ff */
[----:B------:R-:W-:Y:S02]  /*a060*/  SEL R51, R51, RZ, !P1 ;  /* 0x000000ff33337207 */ /* 0x000fe40004800000 */
[----:B------:R-:W-:-:S03]  /*a070*/  ISETP.GT.AND P1, PT, R21, R14, PT ;  /* 0x0000000e1500720c */ /* 0x000fc60003f24270 */
[----:B------:R-:W-:-:S10]  /*a080*/  IMAD.IADD R17, R17, 0x1, R51 ;  /* 0x0000000111117824 */ /* 0x000fd400078e0233 */
[----:B------:R-:W-:Y:S05]  /*a090*/  WARPSYNC.COLLECTIVE R20, `(.L_x_219) ;  /* 0x0000000014087348 */ /* 0x000fea0003c00000 */
[----:B------:R0:W1:Y:S02]  /*a0a0*/  SHFL.DOWN P5, R51, R17, R50, R14 ;  /* 0x0800003211337389 */ /* 0x00006400000a000e */
[----:B01----:R-:W-:Y:S05]  /*a0b0*/  ENDCOLLECTIVE ;  /* 0x000000000000791b */ /* 0x003fea0003800000 */
.L_x_219:
[----:B------:R-:W-:Y:S02]  /*a0c0*/  ISETP.NE.AND P5, PT, R16, 0x65, PT ;  /* 0x000000651000780c */ /* 0x000fe40003fa5270 */
[----:B------:R-:W-:-:S04]  /*a0d0*/  SEL R51, R51, RZ, !P1 ;  /* 0x000000ff33337207 */ /* 0x000fc80004800000 */
[----:B------:R-:W-:-:S07]  /*a0e0*/  IADD3 R22, PT, PT, R17, R51, R22 ;  /* 0x0000003311167210 */ /* 0x000fce0007ffe016 */
[----:B------:R-:W-:Y:S05]  /*a0f0*/  WARPSYNC.COLLECTIVE R20, `(.L_x_220) ;  /* 0x0000000014087348 */ /* 0x000fea0003c00000 */
[----:B------:R-:W-:Y:S01]  /*a100*/  VOTE.ALL P5, P5 ;  /* 0x0000000000ff7806 */ /* 0x000fe200028a0000 */
[----:B------:R-:W-:-:S12]  /*a110*/  ENDCOLLECTIVE ;  /* 0x000000000000791b */ /* 0x000fd80003800000 */
.L_x_220:
[----:B------:R-:W-:Y:S05]  /*a120*/  BRA `(.L_x_221) ;  /* 0xffffff9000047947 */ /* 0x000fea000383ffff */
.L_x_137:
[----:B------:R-:W-:Y:S01]  /*a130*/  BSSY B0, `(.L_x_222) ;  /* 0x0000006000007945 */ /* 0x000fe20003800000 */
[----:B------:R-:W-:Y:S01]  /*a140*/  PLOP3.LUT P6, PT, P6, PT, PT, 0x8, 0x80 ;  /* 0x000000000080781c */ /* 0x000fe200037ce170 */
[----:B------:R-:W-:-:S12]  /*a150*/  IMAD.MOV.U32 R20, RZ, RZ, -0x1 ;  /* 0xffffffffff147424 */ /* 0x000fd800078e00ff */
[----:B------:R-:W-:Y:S05]  /*a160*/  WARPSYNC.COLLECTIVE R20, `(.L_x_223) ;  /* 0x0000000014087348 */ /* 0x000fea0003c00000 */
[----:B------:R-:W-:Y:S01]  /*a170*/  VOTE.ANY P6, P6 ;  /* 0x0000000000ff7806 */ /* 0x000fe200030c0100 */
[----:B------:R-:W-:-:S12]  /*a180*/  ENDCOLLECTIVE ;  /* 0x000000000000791b */ /* 0x000fd80003800000 */
.L_x_223:
[----:B------:R-:W-:Y:S05]  /*a190*/  BSYNC B0 ;  /* 0x0000000000007941 */ /* 0x000fea0003800000 */
.L_x_222:
[----:B------:R-:W-:Y:S05]  /*a1a0*/  BRA `(.L_x_224) ;  /* 0xffffffd400987947 */ /* 0x000fea000383ffff */
.L_x_141:
[----:B------:R-:W-:Y:S01]  /*a1b0*/  BSSY B0, `(.L_x_225) ;  /* 0x0000006000007945 */ /* 0x000fe20003800000 */
[----:B------:R-:W-:Y:S01]  /*a1c0*/  PLOP3.LUT P6, PT, P6, PT, PT, 0x8, 0x80 ;  /* 0x000000000080781c */ /* 0x000fe200037ce170 */
[----:B------:R-:W-:-:S12]  /*a1d0*/  IMAD.MOV.U32 R20, RZ, RZ, -0x1 ;  /* 0xffffffffff147424 */ /* 0x000fd800078e00ff */
[----:B------:R-:W-:Y:S05]  /*a1e0*/  WARPSYNC.COLLECTIVE R20, `(.L_x_226) ;  /* 0x0000000014087348 */ /* 0x000fea0003c00000 */
[----:B------:R-:W-:Y:S01]  /*a1f0*/  VOTE.ANY P6, P6 ;  /* 0x0000000000ff7806 */ /* 0x000fe200030c0100 */
[----:B------:R-:W-:-:S12]  /*a200*/  ENDCOLLECTIVE ;  /* 0x000000000000791b */ /* 0x000fd80003800000 */
.L_x_226:
[----:B------:R-:W-:Y:S05]  /*a210*/  BSYNC B0 ;  /* 0x0000000000007941 */ /* 0x000fea0003800000 */
.L_x_225:
[----:B------:R-:W-:Y:S05]  /*a220*/  BRA `(.L_x_227) ;  /* 0xffffffd400ac7947 */ /* 0x000fea000383ffff */
.L_x_143:
[----:B------:R-:W-:Y:S01]  /*a230*/  BSSY B0, `(.L_x_228) ;  /* 0x0000006000007945 */ /* 0x000fe20003800000 */
[----:B------:R-:W-:Y:S01]  /*a240*/  PLOP3.LUT P5, PT, P5, PT, PT, 0x8, 0x80 ;  /* 0x000000000080781c */ /* 0x000fe20002fae170 */
[----:B------:R-:W-:-:S12]  /*a250*/  IMAD.MOV.U32 R20, RZ, RZ, -0x1 ;  /* 0xffffffffff147424 */ /* 0x000fd800078e00ff */
[----:B------:R-:W-:Y:S05]  /*a260*/  WARPSYNC.COLLECTIVE R20, `(.L_x_229) ;  /* 0x0000000014087348 */ /* 0x000fea0003c00000 */
[----:B------:R-:W-:Y:S01]  /*a270*/  VOTE.ANY R20, PT, P5 ;  /* 0x0000000000147806 */ /* 0x000fe200028e0100 */
[----:B------:R-:W-:Y:S06]  /*a280*/  ENDCOLLECTIVE ;  /* 0x000000000000791b */ /* 0x000fec0003800000 */
.L_x_229:
[----:B------:R-:W-:Y:S05]  /*a290*/  BSYNC B0 ;  /* 0x0000000000007941 */ /* 0x000fea0003800000 */
.L_x_228:
[----:B------:R-:W0:Y:S01]  /*a2a0*/  S2R R48, SR_GEMASK ;  /* 0x0000000000307919 */ /* 0x000e220000003c00 */
[----:B------:R-:W-:Y:S02]  /*a2b0*/  IMAD.MOV.U32 R50, RZ, RZ, 0x1 ;  /* 0x00000001ff327424 */ /* 0x000fe400078e00ff */
[C---:B------:R-:W-:Y:S02]  /*a2c0*/  VIADD R39, R47.reuse, 0x8 ;  /* 0x000000082f277836 */ /* 0x040fe40000000000 */
[----:B------:R-:W-:Y:S01]  /*a2d0*/  VIADD R42, R47, 0x10 ;  /* 0x000000102f2a7836 */ /* 0x000fe20000000000 */
[----:B0-----:R-:W-:-:S05]  /*a2e0*/  LOP3.LUT R20, R20, 0x80000000, R48, 0xec, !PT ;  /* 0x8000000014147812 */ /* 0x001fca00078eec30 */
[----:B------:R-:W-:-:S05]  /*a2f0*/  VIADD R17, R20, 0xffffffff ;  /* 0xffffffff14117836 */ /* 0x000fca0000000000 */
[----:B------:R-:W-:Y:S01]  /*a300*/  LOP3.LUT R30, R20, R17, RZ, 0xc, !PT ;  /* 0x00000011141e7212 */ /* 0x000fe200078e0cff */
[----:B------:R-:W-:Y:S02]  /*a310*/  IMAD.MOV.U32 R17, RZ, RZ, R37 ;  /* 0x000000ffff117224 */ /* 0x000fe400078e0025 */
[----:B------:R-:W-:Y:S01]  /*a320*/  IMAD.MOV.U32 R20, RZ, RZ, -0x1 ;  /* 0xffffffffff147424 */ /* 0x000fe200078e00ff */
[----:B------:R0:W1:Y:S02]  /*a330*/  POPC R14, R30 ;  /* 0x0000001e000e7309 */ /* 0x0000640000000000 */
[----:B0-----:R-:W-:-:S07]  /*a340*/  VIADD R30, R47, 0x2 ;  /* 0x000000022f1e7836 */ /* 0x001fce0000000000 */
[----:B-1----:R-:W-:Y:S05]  /*a350*/  WARPSYNC.COLLECTIVE R20, `(.L_x_230) ;  /* 0x0000000014087348 */ /* 0x002fea0003c00000 */
[----:B-1----:R0:W1:Y:S02]  /*a360*/  SHFL.DOWN P5, R51, R17, R50, R14 ;  /* 0x0800003211337389 */ /* 0x00206400000a000e */
[----:B01----:R-:W-:Y:S05]  /*a370*/  ENDCOLLECTIVE ;  /* 0x000000000000791b */ /* 0x003fea0003800000 */
.L_x_230:
[----:B------:R-:W-:Y:S01]  /*a380*/  IMAD.MOV.U32 R50, RZ, RZ, 0x2 ;  /* 0x00000002ff327424 */ /* 0x000fe200078e00ff */
[----:B------:R-:W-:-:S04]  /*a390*/  ISETP.GE.AND P5, PT, R47, R14, PT ;  /* 0x0000000e2f00720c */ /* 0x000fc80003fa6270 */
[----:B------:R-:W-:-:S05]  /*a3a0*/  SEL R38, R51, RZ, !P5 ;  /* 0x000000ff33267207 */ /* 0x000fca0006800000 */
[----:B------:R-:W-:-:S04]  /*a3b0*/  IMAD.IADD R29, R38, 0x1, R37 ;  /* 0x00000001261d7824 */ /* 0x000fc800078e0225 */
[----:B------:R-:W-:-:S07]  /*a3c0*/  IMAD.MOV.U32 R17, RZ, RZ, R29 ;  /* 0x000000ffff117224 */ /* 0x000fce00078e001d */
[----:B------:R-:W-:Y:S05]  /*a3d0*/  WARPSYNC.COLLECTIVE R20, `(.L_x_231) ;  /* 0x0000000014087348 */ /* 0x000fea0003c00000 */
[----:B------:R0:W1:Y:S02]  /*a3e0*/  SHFL.DOWN P5, R51, R17, R50, R14 ;  /* 0x0800003211337389 */ /* 0x00006400000a000e */
[----:B01----:R-:W-:Y:S05]  /*a3f0*/  ENDCOLLECTIVE ;  /* 0x000000000000791b */ /* 0x003fea0003800000 */
.L_x_231:
[----:B------:R-:W-:Y:S01]  /*a400*/  IMAD.MOV.U32 R50, RZ, RZ, 0x4 ;  /* 0x00000004ff327424 */ /* 0x000fe200078e00ff */
[----:B------:R-:W-:-:S04]  /*a410*/  ISETP.GT.AND P5, PT, R30, R14, PT ;  /* 0x0000000e1e00720c */ /* 0x000fc80003fa4270 */
[----:B------:R-:W-:-:S05]  /*a420*/  SEL R38, R51, RZ, !P5 ;  /* 0x000000ff33267207 */ /* 0x000fca0006800000 */
[----:B------:R-:W-:Y:S02]  /*a430*/  IMAD.IADD R43, R29, 0x1, R38 ;  /* 0x000000011d2b7824 */ /* 0x000fe400078e0226 */
[----:B------:R-:W-:Y:S02]  /*a440*/  VIADD R38, R47, 0x4 ;  /* 0x000000042f267836 */ /* 0x000fe40000000000 */
[----:B------:R-:W-:-:S07]  /*a450*/  IMAD.MOV.U32 R17, RZ, RZ, R43 ;  /* 0x000000ffff117224 */ /* 0x000fce00078e002b */
[----:B------:R-:W-:Y:S05]  /*a460*/  WARPSYNC.COLLECTIVE R20, `(.L_x_232) ;  /* 0x0000000014087348 */ /* 0x000fea0003c00000 */
[----:B------:R0:W1:Y:S02]  /*a470*/  SHFL.DOWN P5, R51, R17, R50, R14 ;  /* 0x0800003211337389 */ /* 0x00006400000a000e */
[----:B01----:R-:W-:Y:S05]  /*a480*/  ENDCOLLECTIVE ;  /* 0x000000000000791b */ /* 0x003fea0003800000 */
.L_x_232:
[----:B------:R-:W-:Y:S01]  /*a490*/  IMAD.MOV.U32 R50, RZ, RZ, 0x8 ;  /* 0x00000008ff327424 */ /* 0x000fe200078e00ff */
[----:B------:R-:W-:-:S04]  /*a4a0*/  ISETP.GT.AND P5, PT, R38, R14, PT ;  /* 0x0000000e2600720c */ /* 0x000fc80003fa4270 */
[----:B------:R-:W-:-:S05]  /*a4b0*/  SEL R40, R51, RZ, !P5 ;  /* 0x000000ff33287207 */ /* 0x000fca0006800000 */
[----:B------:R-:W-:-:S04]  /*a4c0*/  IMAD.IADD R37, R43, 0x1, R40 ;  /* 0x000000012b257824 */ /* 0x000fc800078e0228 */
[----:B------:R-:W-:-:S07]  /*a4d0*/  IMAD.MOV.U32 R17, RZ, RZ, R37 ;  /* 0x000000ffff117224 */ /* 0x000fce00078e0025 */
[----:B------:R-:W-:Y:S05]  /*a4e0*/  WARPSYNC.COLLECTIVE R20, `(.L_x_233) ;  /* 0x0000000014087348 */ /* 0x000fea0003c00000 */
[----:B------:R0:W1:Y:S02]  /*a4f0*/  SHFL.DOWN P5, R51, R17, R50, R14 ;  /* 0x0800003211337389 */ /* 0x00006400000a000e */
[----:B01----:R-:W-:Y:S05]  /*a500*/  ENDCOLLECTIVE ;  /* 0x000000000000791b */ /* 0x003fea0003800000 */
.L_x_233:
        /* <DEDUP_REMOVED lines=8> */
.L_x_234:
[----:B------:R-:W-:-:S04]  /*a590*/  ISETP.GT.AND P5, PT, R42, R14, PT ;  /* 0x0000000e2a00720c */ /* 0x000fc80003fa4270 */
[----:B------:R-:W-:Y:S02]  /*a5a0*/  SEL R40, R51, RZ, !P5 ;  /* 0x000000ff33287207 */ /* 0x000fe40006800000 */
[----:B------:R-:W-:Y:S02]  /*a5b0*/  ISETP.NE.AND P5, PT, R36, 0x65, PT ;  /* 0x000000652400780c */ /* 0x000fe40003fa5270 */
[----:B------:R-:W0:Y:S01]  /*a5c0*/  LDC.64 R36, c[0x0][0x3a0] ;  /* 0x0000e800ff247b82 */ /* 0x000e220000000a00 */
[----:B------:R-:W-:-:S10]  /*a5d0*/  IMAD.IADD R43, R41, 0x1, R40 ;  /* 0x00000001292b7824 */ /* 0x000fd400078e0228 */
[----:B0-----:R-:W-:Y:S05]  /*a5e0*/  WARPSYNC.COLLECTIVE R20, `(.L_x_235) ;  /* 0x0000000014087348 */ /* 0x001fea0003c00000 */
[----:B------:R-:W-:Y:S01]  /*a5f0*/  VOTE.ALL P5, P5 ;  /* 0x0000000000ff7806 */ /* 0x000fe200028a0000 */
[----:B0-----:R-:W-:-:S12]  /*a600*/  ENDCOLLECTIVE ;  /* 0x000000000000791b */ /* 0x001fd80003800000 */
.L_x_235:
[----:B------:R-:W-:-:S05]  /*a610*/  IADD3 R29, P6, PT, R36, 0x100, RZ ;  /* 0x00000100241d7810 */ /* 0x000fca0007fde0ff */
[----:B------:R-:W-:Y:S01]  /*a620*/  IMAD.X R44, RZ, RZ, R37, P6 ;  /* 0x000000ffff2c7224 */ /* 0x000fe200030e0625 */
[----:B------:R-:W-:Y:S07]  /*a630*/  BRA `(.L_x_236) ;  /* 0xffffffd400447947 */ /* 0x000fee000383ffff */
.L_x_145:
[----:B------:R-:W-:Y:S01]  /*a640*/  BSSY B0, `(.L_x_237) ;  /* 0x0000006000007945 */ /* 0x000fe20003800000 */
[----:B------:R-:W-:Y:S01]  /*a650*/  PLOP3.LUT P6, PT, P6, PT, PT, 0x8, 0x80 ;  /* 0x000000000080781c */ /* 0x000fe200037ce170 */
[----:B------:R-:W-:-:S12]  /*a660*/  IMAD.MOV.U32 R20, RZ, RZ, -0x1 ;  /* 0xffffffffff147424 */ /* 0x000fd800078e00ff */
[----:B------:R-:W-:Y:S05]  /*a670*/  WARPSYNC.COLLECTIVE R20, `(.L_x_238) ;  /* 0x0000000014087348 */ /* 0x000fea0003c00000 */
[----:B------:R-:W-:Y:S01]  /*a680*/  VOTE.ANY P6, P6 ;  /* 0x0000000000ff7806 */ /* 0x000fe200030c0100 */
[----:B------:R-:W-:-:S12]  /*a690*/  ENDCOLLECTIVE ;  /* 0x000000000000791b */ /* 0x000fd80003800000 */
.L_x_238:
[----:B------:R-:W-:Y:S05]  /*a6a0*/  BSYNC B0 ;  /* 0x0000000000007941 */ /* 0x000fea0003800000 */
.L_x_237:
[----:B------:R-:W-:Y:S05]  /*a6b0*/  BRA `(.L_x_239) ;  /* 0xffffffd4004c7947 */ /* 0x000fea000383ffff */
.L_x_149:
[----:B------:R-:W-:Y:S01]  /*a6c0*/  BSSY B0, `(.L_x_240) ;  /* 0x0000006000007945 */ /* 0x000fe20003800000 */
[----:B------:R-:W-:Y:S01]  /*a6d0*/  PLOP3.LUT P6, PT, P6, PT, PT, 0x8, 0x80 ;  /* 0x000000000080781c */ /* 0x000fe200037ce170 */
[----:B------:R-:W-:-:S12]  /*a6e0*/  IMAD.MOV.U32 R20, RZ, RZ, -0x1 ;  /* 0xffffffffff147424 */ /* 0x000fd800078e00ff */
[----:B------:R-:W-:Y:S05]  /*a6f0*/  WARPSYNC.COLLECTIVE R20, `(.L_x_241) ;  /* 0x0000000014087348 */ /* 0x000fea0003c00000 */
[----:B------:R-:W-:Y:S01]  /*a700*/  VOTE.ANY P6, P6 ;  /* 0x0000000000ff7806 */ /* 0x000fe200030c0100 */
[----:B------:R-:W-:-:S12]  /*a710*/  ENDCOLLECTIVE ;  /* 0x000000000000791b */ /* 0x000fd80003800000 */
.L_x_241:
[----:B------:R-:W-:Y:S05]  /*a720*/  BSYNC B0 ;  /* 0x0000000000007941 */ /* 0x000fea0003800000 */
.L_x_240:
[----:B------:R-:W-:Y:S05]  /*a730*/  BRA `(.L_x_242) ;  /* 0xffffffd400607947 */ /* 0x000fea000383ffff */
.L_x_151:
[----:B------:R-:W-:Y:S01]  /*a740*/  BSSY B0, `(.L_x_243) ;  /* 0x0000006000007945 */ /* 0x000fe20003800000 */
[----:B------:R-:W-:Y:S01]  /*a750*/  PLOP3.LUT P5, PT, P5, PT, PT, 0x8, 0x80 ;  /* 0x000000000080781c */ /* 0x000fe20002fae170 */
[----:B------:R-:W-:-:S12]  /*a760*/  IMAD.MOV.U32 R20, RZ, RZ, -0x1 ;  /* 0xffffffffff147424 */ /* 0x000fd800078e00ff */
[----:B------:R-:W-:Y:S05]  /*a770*/  WARPSYNC.COLLECTIVE R20, `(.L_x_244) ;  /* 0x0000000014087348 */ /* 0x000fea0003c00000 */
[----:B------:R-:W-:Y:S01]  /*a780*/  VOTE.ANY R20, PT, P5 ;  /* 0x0000000000147806 */ /* 0x000fe200028e0100 */
[----:B------:R-:W-:Y:S06]  /*a790*/  ENDCOLLECTIVE ;  /* 0x000000000000791b */ /* 0x000fec0003800000 */
.L_x_244:
[----:B------:R-:W-:Y:S05]  /*a7a0*/  BSYNC B0 ;  /* 0x0000000000007941 */ /* 0x000fea0003800000 */
.L_x_243:
[----:B------:R-:W-:Y:S01]  /*a7b0*/  LOP3.LUT R20, R20, 0x80000000, R48, 0xec, !PT ;  /* 0x8000000014147812 */ /* 0x000fe200078eec30 */
[----:B------:R-:W-:Y:S02]  /*a7c0*/  IMAD.MOV.U32 R50, RZ, RZ, 0x1 ;  /* 0x00000001ff327424 */ /* 0x000fe400078e00ff */
[----:B------:R-:W-:Y:S02]  /*a7d0*/  VIADD R46, R46, 0xffffffe0 ;  /* 0xffffffe02e2e7836 */ /* 0x000fe40000000000 */
[----:B------:R-:W-:-:S05]  /*a7e0*/  VIADD R17, R20, 0xffffffff ;  /* 0xffffffff14117836 */ /* 0x000fca0000000000 */
[----:B------:R-:W-:Y:S01]  /*a7f0*/  LOP3.LUT R40, R20, R17, RZ, 0xc, !PT ;  /* 0x0000001114287212 */ /* 0x000fe200078e0cff */
[----:B------:R-:W-:Y:S02]  /*a800*/  IMAD.MOV.U32 R17, RZ, RZ, R37 ;  /* 0x000000ffff117224 */ /* 0x000fe400078e0025 */
[----:B------:R-:W-:Y:S01]  /*a810*/  IMAD.MOV.U32 R20, RZ, RZ, -0x1 ;  /* 0xffffffffff147424 */ /* 0x000fe200078e00ff */
[----:B------:R0:W1:Y:S06]  /*a820*/  POPC R14, R40 ;  /* 0x00000028000e7309 */ /* 0x00006c0000000000 */
[----:B01----:R-:W-:Y:S05]  /*a830*/  WARPSYNC.COLLECTIVE R20, `(.L_x_245) ;  /* 0x0000000014087348 */ /* 0x003fea0003c00000 */
[----:B-1----:R1:W2:Y:S02]  /*a840*/  SHFL.DOWN P5, R51, R17, R50, R14 ;  /* 0x0800003211337389 */ /* 0x0022a400000a000e */
[----:B012---:R-:W-:Y:S05]  /*a850*/  ENDCOLLECTIVE ;  /* 0x000000000000791b */ /* 0x007fea0003800000 */
.L_x_245:
        /* <DEDUP_REMOVED lines=8> */
.L_x_246:
        /* <DEDUP_REMOVED lines=8> */
.L_x_247:
        /* <DEDUP_REMOVED lines=8> */
.L_x_248:
        /* <DEDUP_REMOVED lines=8> */
.L_x_249:
[----:B------:R-:W-:-:S04]  /*aa60*/  ISETP.GT.AND P5, PT, R42, R14, PT ;  /* 0x0000000e2a00720c */ /* 0x000fc80003fa4270 */
[----:B------:R-:W-:Y:S02]  /*aa70*/  SEL R51, R51, RZ, !P5 ;  /* 0x000000ff33337207 */ /* 0x000fe40006800000 */
[----:B------:R-:W-:Y:S02]  /*aa80*/  ISETP.NE.AND P5, PT, R36, 0x65, PT ;  /* 0x000000652400780c */ /* 0x000fe40003fa5270 */
[----:B------:R-:W-:-:S11]  /*aa90*/  IADD3 R43, PT, PT, R40, R51, R43 ;  /* 0x00000033282b7210 */ /* 0x000fd60007ffe02b */
[----:B------:R-:W-:Y:S05]  /*aaa0*/  WARPSYNC.COLLECTIVE R20, `(.L_x_250) ;  /* 0x0000000014087348 */ /* 0x000fea0003c00000 */
[----:B------:R-:W-:Y:S01]  /*aab0*/  VOTE.ALL P5, P5 ;  /* 0x0000000000ff7806 */ /* 0x000fe200028a0000 */
[----:B------:R-:W-:-:S12]  /*aac0*/  ENDCOLLECTIVE ;  /* 0x000000000000791b */ /* 0x000fd80003800000 */
.L_x_250:
[----:B------:R-:W-:Y:S05]  /*aad0*/  BRA `(.L_x_251) ;  /* 0xffffffd000f87947 */ /* 0x000fea000383ffff */
.L_x_252:
[----:B------:R-:W-:-:S00]  /*aae0*/  BRA `(.L_x_252) ;  /* 0xfffffffc00fc7947 */ /* 0x000fc0000383ffff */
[----:B------:R-:W-:-:S00]  /*aaf0*/  NOP ;  /* 0x0000000000007918 */ /* 0x000fc00000000000 */
        /* <DEDUP_REMOVED lines=8> */
.L_x_615:


//--------------------- .text._ZN3cub18CUB_300001_SM_10006detail4scan23DeviceCompactInitKernelINS0_13ScanTileStateIiLb1EEEPlEEvT_iT0_ --------------------------
	.section	.text._ZN3cub18CUB_300001_SM_10006detail4scan23DeviceCompactInitKernelINS0_13ScanTileStateIiLb1EEEPlEEvT_iT0_,"ax",@progbits
	.align	128
        .global         _ZN3cub18CUB_300001_SM_10006detail4scan23DeviceCompactInitKernelINS0_13ScanTileStateIiLb1EEEPlEEvT_iT0_
        .type           _ZN3cub18CUB_300001_SM_10006detail4scan23DeviceCompactInitKernelINS0_13ScanTileStateIiLb1EEEPlEEvT_iT0_,@function
        .size           _ZN3cub18CUB_300001_SM_10006detail4scan23DeviceCompactInitKernelINS0_13ScanTileStateIiLb1EEEPlEEvT_iT0_,(.L_x_616 - _ZN3cub18CUB_300001_SM_10006detail4scan23DeviceCompactInitKernelINS0_13ScanTileStateIiLb1EEEPlEEvT_iT0_)
        .other          _ZN3cub18CUB_300001_SM_10006detail4scan23DeviceCompactInitKernelINS0_13ScanTileStateIiLb1EEEPlEEvT_iT0_,@"STO_CUDA_ENTRY STV_DEFAULT"
_ZN3cub18CUB_300001_SM_10006detail4scan23DeviceCompactInitKernelINS0_13ScanTileStateIiLb1EEEPlEEvT_iT0_:
.text._ZN3cub18CUB_300001_SM_10006detail4scan23DeviceCompactInitKernelINS0_13ScanTileStateIiLb1EEEPlEEvT_iT0_:
[----:B------:R-:W-:Y:S01]  /*0000*/  LDC R1, c[0x0][0x37c] ;  /* 0x0000df00ff017b82 */ /* 0x000fe20000000800 */
[----:B------:R-:W0:Y:S07]  /*0010*/  S2R R0, SR_TID.X ;  /* 0x0000000000007919 */ /* 0x000e2e0000002100 */
[----:B------:R-:W1:Y:S01]  /*0020*/  S2UR UR6, SR_CTAID.X ;  /* 0x00000000000679c3 */ /* 0x000e620000002500 */
[----:B------:R-:W2:Y:S07]  /*0030*/  LDCU UR4, c[0x0][0x388] ;  /* 0x00007100ff0477ac */ /* 0x000eae0008000800 */
[----:B------:R-:W1:Y:S01]  /*0040*/  LDC R7, c[0x0][0x360] ;  /* 0x0000d800ff077b82 */ /* 0x000e620000000800 */
[C---:B0-----:R-:W-:Y:S01]  /*0050*/  ISETP.GT.U32.AND P0, PT, R0.reuse, 0x1f, PT ;  /* 0x0000001f0000780c */ /* 0x041fe20003f04070 */
[----:B-1----:R-:W-:Y:S01]  /*0060*/  IMAD R7, R7, UR6, R0 ;  /* 0x0000000607077c24 */ /* 0x002fe2000f8e0200 */
[----:B------:R-:W-:-:S02]  /*0070*/  LOP3.LUT P2, RZ, R0, UR6, RZ, 0xfc, !PT ;  /* 0x0000000600ff7c12 */ /* 0x000fc4000f84fcff */
[----:B------:R-:W-:Y:S02]  /*0080*/  ISETP.NE.OR P0, PT, RZ, UR6, P0 ;  /* 0x00000006ff007c0c */ /* 0x000fe40008705670 */
[----:B--2---:R-:W-:Y:S01]  /*0090*/  ISETP.GE.AND P1, PT, R7, UR4, PT ;  /* 0x0000000407007c0c */ /* 0x004fe2000bf26270 */
[----:B------:R-:W0:Y:S10]  /*00a0*/  LDCU.64 UR4, c[0x0][0x358] ;  /* 0x00006b00ff0477ac */ /* 0x000e340008000a00 */
[----:B------:R-:W1:Y:S02]  /*00b0*/  @!P0 LDC.64 R4, c[0x0][0x380] ;  /* 0x0000e000ff048b82 */ /* 0x000e640000000a00 */
[----:B------:R-:W-:-:S06]  /*00c0*/  @!P1 MOV R6, 0x63 ;  /* 0x0000006300069802 */ /* 0x000fcc0000000f00 */
[----:B------:R-:W2:Y:S01]  /*00d0*/  @!P1 LDC.64 R2, c[0x0][0x380] ;  /* 0x0000e000ff029b82 */ /* 0x000ea20000000a00 */
[----:B-1----:R-:W-:-:S04]  /*00e0*/  @!P0 IMAD.WIDE.U32 R4, R0, 0x8, R4 ;  /* 0x0000000800048825 */ /* 0x002fc800078e0004 */
[----:B--2---:R-:W-:-:S04]  /*00f0*/  @!P1 IMAD.WIDE R2, R7, 0x8, R2 ;  /* 0x0000000807029825 */ /* 0x004fc800078e0202 */
[----:B------:R-:W-:-:S05]  /*0100*/  IMAD.MOV.U32 R7, RZ, RZ, RZ ;  /* 0x000000ffff077224 */ /* 0x000fca00078e00ff */
[----:B0-----:R0:W-:Y:S04]  /*0110*/  @!P1 STG.E.64 desc[UR4][R2.64+0x100], R6 ;  /* 0x0001000602009986 */ /* 0x0011e8000c101b04 */
[----:B------:R0:W-:Y:S01]  /*0120*/  @!P0 STG.E.64 desc[UR4][R4.64], RZ ;  /* 0x000000ff04008986 */ /* 0x0001e2000c101b04 */
[----:B------:R-:W-:Y:S05]  /*0130*/  @P2 EXIT ;  /* 0x000000000000294d */ /* 0x000fea0003800000 */
[----:B0-----:R-:W0:Y:S02]  /*0140*/  LDC.64 R2, c[0x0][0x390] ;  /* 0x0000e400ff027b82 */ /* 0x001e240000000a00 */
[----:B0-----:R-:W-:Y:S01]  /*0150*/  STG.E.64 desc[UR4][R2.64], RZ ;  /* 0x000000ff02007986 */ /* 0x001fe2000c101b04 */
[----:B------:R-:W-:Y:S05]  /*0160*/  EXIT ;  /* 0x000000000000794d */ /* 0x000fea0003800000 */
.L_x_253:
        /* <DEDUP_REMOVED lines=9> */
.L_x_616:


//--------------------- .text._ZN3cub18CUB_300001_SM_10006detail6reduce28DeviceReduceSingleTileKernelINS2_10policy_hubIlyN4cuda3std3__44plusIlEEE10Policy1000EPlSC_iS9_llNS7_10__identityEEEvT0_T1_T2_T3_T4_T6_ --------------------------
	.section	.text._ZN3cub18CUB_300001_SM_10006detail6reduce28DeviceReduceSingleTileKernelINS2_10policy_hubIlyN4cuda3std3__44plusIlEEE10Policy1000EPlSC_iS9_llNS7_10__identityEEEvT0_T1_T2_T3_T4_T6_,"ax",@progbits
	.align	128
        .global         _ZN3cub18CUB_300001_SM_10006detail6reduce28DeviceReduceSingleTileKernelINS2_10policy_hubIlyN4cuda3std3__44plusIlEEE10Policy1000EPlSC_iS9_llNS7_10__identityEEEvT0_T1_T2_T3_T4_T6_
        .type           _ZN3cub18CUB_300001_SM_10006detail6reduce28DeviceReduceSingleTileKernelINS2_10policy_hubIlyN4cuda3std3__44plusIlEEE10Policy1000EPlSC_iS9_llNS7_10__identityEEEvT0_T1_T2_T3_T4_T6_,@function
        .size           _ZN3cub18CUB_300001_SM_10006detail6reduce28DeviceReduceSingleTileKernelINS2_10policy_hubIlyN4cuda3std3__44plusIlEEE10Policy1000EPlSC_iS9_llNS7_10__identityEEEvT0_T1_T2_T3_T4_T6_,(.L_x_617 - _ZN3cub18CUB_300001_SM_10006detail6reduce28DeviceReduceSingleTileKernelINS2_10policy_hubIlyN4cuda3std3__44plusIlEEE10Policy1000EPlSC_iS9_llNS7_10__identityEEEvT0_T1_T2_T3_T4_T6_)
        .other          _ZN3cub18CUB_300001_SM_10006detail6reduce28DeviceReduceSingleTileKernelINS2_10policy_hubIlyN4cuda3std3__44plusIlEEE10Policy1000EPlSC_iS9_llNS7_10__identityEEEvT0_T1_T2_T3_T4_T6_,@"STO_CUDA_ENTRY STV_DEFAULT"
_ZN3cub18CUB_300001_SM_10006detail6reduce28DeviceReduceSingleTileKernelINS2_10policy_hubIlyN4cuda3std3__44plusIlEEE10Policy1000EPlSC_iS9_llNS7_10__identityEEEvT0_T1_T2_T3_T4_T6_:
.text._ZN3cub18CUB_300001_SM_10006detail6reduce28DeviceReduceSingleTileKernelINS2_10policy_hubIlyN4cuda3std3__44plusIlEEE10Policy1000EPlSC_iS9_llNS7_10__identityEEEvT0_T1_T2_T3_T4_T6_:
[----:B------:R-:W-:Y:S01]  /*0000*/  LDC R1, c[0x0][0x37c] ;  /* 0x0000df00ff017b82 */ /* 0x000fe20000000800 */
[----:B------:R-:W0:Y:S01]  /*0010*/  LDCU UR4, c[0x0][0x390] ;  /* 0x00007200ff0477ac */ /* 0x000e220008000800 */
[----:B------:R-:W1:Y:S01]  /*0020*/  LDCU.64 UR6, c[0x0][0x358] ;  /* 0x00006b00ff0677ac */ /* 0x000e620008000a00 */
[----:B0-----:R-:W-:-:S05]  /*0030*/  IMAD.U32 R4, RZ, RZ, UR4 ;  /* 0x00000004ff047e24 */ /* 0x001fca000f8e00ff */
[----:B------:R-:W-:-:S13]  /*0040*/  ISETP.NE.AND P0, PT, R4, RZ, PT ;  /* 0x000000ff0400720c */ /* 0x000fda0003f05270 */
[----:B-1----:R-:W-:Y:S05]  /*0050*/  @P0 BRA `(.L_x_254) ;  /* 0x00000000001c0947 */ /* 0x002fea0003800000 */
[----:B------:R-:W0:Y:S02]  /*0060*/  S2R R0, SR_TID.X ;  /* 0x0000000000007919 */ /* 0x000e240000002100 */
[----:B0-----:R-:W-:-:S13]  /*0070*/  ISETP.NE.AND P0, PT, R0, RZ, PT ;  /* 0x000000ff0000720c */ /* 0x001fda0003f05270 */
[----:B------:R-:W-:Y:S05]  /*0080*/  @P0 EXIT ;  /* 0x000000000000094d */ /* 0x000fea0003800000 */
[----:B------:R-:W0:Y:S08]  /*0090*/  LDC.64 R2, c[0x0][0x388] ;  /* 0x0000e200ff027b82 */ /* 0x000e300000000a00 */
[----:B------:R-:W0:Y:S02]  /*00a0*/  LDC.64 R4, c[0x0][0x398] ;  /* 0x0000e600ff047b82 */ /* 0x000e240000000a00 */
[----:B0-----:R-:W-:Y:S01]  /*00b0*/  STG.E.64 desc[UR6][R2.64], R4 ;  /* 0x0000000402007986 */ /* 0x001fe2000c101b06 */
[----:B------:R-:W-:Y:S05]  /*00c0*/  EXIT ;  /* 0x000000000000794d */ /* 0x000fea0003800000 */
.L_x_254:
[----:B------:R-:W-:Y:S01]  /*00d0*/  ISETP.GT.AND P0, PT, R4, 0xdff, PT ;  /* 0x00000dff0400780c */ /* 0x000fe20003f04270 */
[----:B------:R-:W-:-:S12]  /*00e0*/  BSSY.RECONVERGENT B0, `(.L_x_255) ;  /* 0x0000256000007945 */ /* 0x000fd80003800200 */
[----:B------:R-:W-:Y:S05]  /*00f0*/  @P0 BRA `(.L_x_256) ;  /* 0x00000014004c0947 */ /* 0x000fea0003800000 */
[----:B------:R-:W0:Y:S01]  /*0100*/  S2R R5, SR_TID.X ;  /* 0x0000000000057919 */ /* 0x000e220000002100 */
[----:B------:R-:W-:Y:S01]  /*0110*/  BSSY.RECONVERGENT B1, `(.L_x_257) ;  /* 0x0000009000017945 */ /* 0x000fe20003800200 */
[----:B------:R-:W-:Y:S02]  /*0120*/  CS2R R2, SRZ ;  /* 0x0000000000027805 */ /* 0x000fe4000001ff00 */
[----:B0-----:R-:W-:Y:S01]  /*0130*/  ISETP.GE.AND P0, PT, R5, R4, PT ;  /* 0x000000040500720c */ /* 0x001fe20003f06270 */
[----:B------:R-:W-:-:S12]  /*0140*/  IMAD.MOV.U32 R7, RZ, RZ, R5 ;  /* 0x000000ffff077224 */ /* 0x000fd800078e0005 */
[----:B------:R-:W-:Y:S05]  /*0150*/  @P0 BRA `(.L_x_258) ;  /* 0x0000000000100947 */ /* 0x000fea0003800000 */
[----:B------:R-:W0:Y:S02]  /*0160*/  LDC.64 R2, c[0x0][0x380] ;  /* 0x0000e000ff027b82 */ /* 0x000e240000000a00 */
[----:B0-----:R-:W-:-:S06]  /*0170*/  IMAD.WIDE.U32 R2, R5, 0x8, R2 ;  /* 0x0000000805027825 */ /* 0x001fcc00078e0002 */
[----:B------:R-:W5:Y:S01]  /*0180*/  LDG.E.64.CONSTANT R2, desc[UR6][R2.64] ;  /* 0x0000000602027981 */ /* 0x000f62000c1e9b00 */
[----:B------:R-:W-:-:S07]  /*0190*/  VIADD R7, R5, 0x200 ;  /* 0x0000020005077836 */ /* 0x000fce0000000000 */
.L_x_258:
[----:B------:R-:W-:Y:S05]  /*01a0*/  BSYNC.RECONVERGENT B1 ;  /* 0x0000000000017941 */ /* 0x000fea0003800200 */
.L_x_257:
[----:B------:R-:W-:Y:S01]  /*01b0*/  ISETP.GE.AND P0, PT, R7, R4, PT ;  /* 0x000000040700720c */ /* 0x000fe20003f06270 */
[----:B------:R-:W-:-:S12]  /*01c0*/  BSSY.RECONVERGENT B1, `(.L_x_259) ;  /* 0x0000077000017945 */ /* 0x000fd80003800200 */
[----:B------:R-:W-:Y:S05]  /*01d0*/  @P0 BRA `(.L_x_260) ;  /* 0x0000000400d40947 */ /* 0x000fea0003800000 */
[----:B------:R-:W-:Y:S01]  /*01e0*/  LOP3.LUT R9, RZ, R7, RZ, 0x33, !PT ;  /* 0x00000007ff097212 */ /* 0x000fe200078e33ff */
[----:B------:R-:W-:Y:S04]  /*01f0*/  BSSY.RECONVERGENT B2, `(.L_x_261) ;  /* 0x0000018000027945 */ /* 0x000fe80003800200 */
[----:B------:R-:W-:-:S05]  /*0200*/  IMAD.IADD R0, R9, 0x1, R4 ;  /* 0x0000000109007824 */ /* 0x000fca00078e0204 */
[C---:B------:R-:W-:Y:S02]  /*0210*/  LOP3.LUT R6, R0.reuse, 0x600, RZ, 0xc0, !PT ;  /* 0x0000060000067812 */ /* 0x040fe400078ec0ff */
[----:B------:R-:W-:Y:S02]  /*0220*/  ISETP.GE.U32.AND P1, PT, R0, 0x600, PT ;  /* 0x000006000000780c */ /* 0x000fe40003f26070 */
[----:B------:R-:W-:-:S13]  /*0230*/  ISETP.NE.AND P0, PT, R6, 0x600, PT ;  /* 0x000006000600780c */ /* 0x000fda0003f05270 */
[----:B------:R-:W-:Y:S05]  /*0240*/  @!P0 BRA `(.L_x_262) ;  /* 0x0000000000488947 */ /* 0x000fea0003800000 */
[----:B------:R-:W0:Y:S01]  /*0250*/  LDC.64 R8, c[0x0][0x380] ;  /* 0x0000e000ff087b82 */ /* 0x000e220000000a00 */
[----:B------:R-:W-:-:S04]  /*0260*/  LEA.HI R0, R0, 0x1, RZ, 0x17 ;  /* 0x0000000100007811 */ /* 0x000fc800078fb8ff */
[----:B------:R-:W-:-:S05]  /*0270*/  LOP3.LUT R0, R0, 0x3, RZ, 0xc0, !PT ;  /* 0x0000000300007812 */ /* 0x000fca00078ec0ff */
[----:B------:R-:W-:Y:S02]  /*0280*/  IMAD.MOV R0, RZ, RZ, -R0 ;  /* 0x000000ffff007224 */ /* 0x000fe400078e0a00 */
[----:B0-----:R-:W-:-:S04]  /*0290*/  IMAD.WIDE.U32 R8, R7, 0x8, R8 ;  /* 0x0000000807087825 */ /* 0x001fc800078e0008 */
[----:B------:R-:W-:Y:S02]  /*02a0*/  IMAD.MOV.U32 R6, RZ, RZ, R8 ;  /* 0x000000ffff067224 */ /* 0x000fe400078e0008 */
[----:B------:R-:W-:-:S07]  /*02b0*/  IMAD.MOV.U32 R11, RZ, RZ, R9 ;  /* 0x000000ffff0b7224 */ /* 0x000fce00078e0009 */
.L_x_263:
[----:B------:R-:W-:Y:S02]  /*02c0*/  IMAD.MOV.U32 R8, RZ, RZ, R6 ;  /* 0x000000ffff087224 */ /* 0x000fe400078e0006 */
[----:B------:R-:W-:-:S06]  /*02d0*/  IMAD.MOV.U32 R9, RZ, RZ, R11 ;  /* 0x000000ffff097224 */ /* 0x000fcc00078e000b */
[----:B------:R-:W2:Y:S01]  /*02e0*/  LDG.E.64.CONSTANT R8, desc[UR6][R8.64] ;  /* 0x0000000608087981 */ /* 0x000ea2000c1e9b00 */
[----:B------:R-:W-:Y:S01]  /*02f0*/  VIADD R0, R0, 0x1 ;  /* 0x0000000100007836 */ /* 0x000fe20000000000 */
[----:B------:R-:W-:Y:S01]  /*0300*/  IADD3 R6, P3, PT, R6, 0x1000, RZ ;  /* 0x0000100006067810 */ /* 0x000fe20007f7e0ff */
[----:B------:R-:W-:-:S03]  /*0310*/  VIADD R7, R7, 0x200 ;  /* 0x0000020007077836 */ /* 0x000fc60000000000 */
[----:B------:R-:W-:Y:S01]  /*0320*/  ISETP.NE.AND P0, PT, R0, RZ, PT ;  /* 0x000000ff0000720c */ /* 0x000fe20003f05270 */
[----:B------:R-:W-:Y:S01]  /*0330*/  IMAD.X R11, RZ, RZ, R11, P3 ;  /* 0x000000ffff0b7224 */ /* 0x000fe200018e060b */
[----:B--2--5:R-:W-:-:S05]  /*0340*/  IADD3 R2, P2, PT, R8, R2, RZ ;  /* 0x0000000208027210 */ /* 0x024fca0007f5e0ff */
[----:B------:R-:W-:-:S06]  /*0350*/  IMAD.X R3, R9, 0x1, R3, P2 ;  /* 0x0000000109037824 */ /* 0x000fcc00010e0603 */
[----:B------:R-:W-:Y:S05]  /*0360*/  @P0 BRA `(.L_x_263) ;  /* 0xfffffffc00d40947 */ /* 0x000fea000383ffff */
.L_x_262:
[----:B------:R-:W-:Y:S05]  /*0370*/  BSYNC.RECONVERGENT B2 ;  /* 0x0000000000027941 */ /* 0x000fea0003800200 */
.L_x_261:
[----:B------:R-:W-:Y:S05]  /*0380*/  @!P1 BRA `(.L_x_260) ;  /* 0x0000000400689947 */ /* 0x000fea0003800000 */
[----:B------:R-:W-:Y:S01]  /*0390*/  IMAD.IADD R0, R4, 0x1, -R7 ;  /* 0x0000000104007824 */ /* 0x000fe200078e0a07 */
[----:B------:R-:W-:Y:S01]  /*03a0*/  BSSY.RECONVERGENT B2, `(.L_x_264) ;  /* 0x0000031000027945 */ /* 0x000fe20003800200 */
[----:B------:R-:W-:-:S03]  /*03b0*/  PLOP3.LUT P0, PT, PT, PT, PT, 0x80, 0x8 ;  /* 0x000000000008781c */ /* 0x000fc60003f0f070 */
[----:B------:R-:W-:-:S13]  /*03c0*/  ISETP.GT.AND P1, PT, R0, 0x1800, PT ;  /* 0x000018000000780c */ /* 0x000fda0003f24270 */
[----:B------:R-:W-:Y:S05]  /*03d0*/  @!P1 BRA `(.L_x_265) ;  /* 0x0000000000b49947 */ /* 0x000fea0003800000 */
[----:B------:R-:W-:Y:S01]  /*03e0*/  PLOP3.LUT P0, PT, PT, PT, PT, 0x8, 0x80 ;  /* 0x000000000080781c */ /* 0x000fe20003f0e170 */
[----:B------:R-:W-:-:S12]  /*03f0*/  VIADD R0, R4, 0xffffe800 ;  /* 0xffffe80004007836 */ /* 0x000fd80000000000 */
.L_x_266:
[----:B------:R-:W0:Y:S01]  /*0400*/  LDC.64 R44, c[0x0][0x380] ;  /* 0x0000e000ff2c7b82 */ /* 0x000e220000000a00 */
[C---:B------:R-:W-:Y:S02]  /*0410*/  VIADD R41, R7.reuse, 0x800 ;  /* 0x0000080007297836 */ /* 0x040fe40000000000 */
[C---:B------:R-:W-:Y:S02]  /*0420*/  VIADD R43, R7.reuse, 0x1000 ;  /* 0x00001000072b7836 */ /* 0x040fe40000000000 */
[----:B0-----:R-:W-:-:S05]  /*0430*/  IMAD.WIDE R28, R7, 0x8, R44 ;  /* 0x00000008071c7825 */ /* 0x001fca00078e022c */
[----:B------:R-:W2:Y:S01]  /*0440*/  LDG.E.64.CONSTANT R8, desc[UR6][R28.64] ;  /* 0x000000061c087981 */ /* 0x000ea2000c1e9b00 */
[----:B------:R-:W-:-:S03]  /*0450*/  IMAD.WIDE R40, R41, 0x8, R44 ;  /* 0x0000000829287825 */ /* 0x000fc600078e022c */
[----:B------:R-:W2:Y:S04]  /*0460*/  LDG.E.64.CONSTANT R10, desc[UR6][R28.64+0x1000] ;  /* 0x001000061c0a7981 */ /* 0x000ea8000c1e9b00 */
[----:B------:R-:W3:Y:S04]  /*0470*/  LDG.E.64.CONSTANT R12, desc[UR6][R28.64+0x2000] ;  /* 0x002000061c0c7981 */ /* 0x000ee8000c1e9b00 */
[----:B------:R-:W3:Y:S01]  /*0480*/  LDG.E.64.CONSTANT R14, desc[UR6][R28.64+0x3000] ;  /* 0x003000061c0e7981 */ /* 0x000ee2000c1e9b00 */
[----:B------:R-:W-:-:S03]  /*0490*/  IMAD.WIDE R42, R43, 0x8, R44 ;  /* 0x000000082b2a7825 */ /* 0x000fc600078e022c */
[----:B------:R-:W4:Y:S04]  /*04a0*/  LDG.E.64.CONSTANT R16, desc[UR6][R40.64] ;  /* 0x0000000628107981 */ /* 0x000f28000c1e9b00 */
[----:B------:R-:W4:Y:S04]  /*04b0*/  LDG.E.64.CONSTANT R18, desc[UR6][R40.64+0x1000] ;  /* 0x0010000628127981 */ /* 0x000f28000c1e9b00 */
[----:B------:R-:W4:Y:S04]  /*04c0*/  LDG.E.64.CONSTANT R20, desc[UR6][R40.64+0x2000] ;  /* 0x0020000628147981 */ /* 0x000f28000c1e9b00 */
[----:B------:R2:W4:Y:S01]  /*04d0*/  LDG.E.64.CONSTANT R26, desc[UR6][R40.64+0x3000] ;  /* 0x00300006281a7981 */ /* 0x000522000c1e9b00 */
[----:B------:R-:W-:-:S03]  /*04e0*/  VIADD R31, R7, 0x1800 ;  /* 0x00001800071f7836 */ /* 0x000fc60000000000 */
[----:B------:R-:W4:Y:S04]  /*04f0*/  LDG.E.64.CONSTANT R24, desc[UR6][R42.64] ;  /* 0x000000062a187981 */ /* 0x000f28000c1e9b00 */
[----:B------:R-:W4:Y:S01]  /*0500*/  LDG.E.64.CONSTANT R22, desc[UR6][R42.64+0x1000] ;  /* 0x001000062a167981 */ /* 0x000f22000c1e9b00 */
[----:B------:R-:W-:-:S03]  /*0510*/  IMAD.WIDE R44, R31, 0x8, R44 ;  /* 0x000000081f2c7825 */ /* 0x000fc600078e022c */
[----:B------:R-:W4:Y:S04]  /*0520*/  LDG.E.64.CONSTANT R28, desc[UR6][R42.64+0x2000] ;  /* 0x002000062a1c7981 */ /* 0x000f28000c1e9b00 */
[----:B------:R-:W4:Y:S04]  /*0530*/  LDG.E.64.CONSTANT R36, desc[UR6][R42.64+0x3000] ;  /* 0x003000062a247981 */ /* 0x000f28000c1e9b00 */
[----:B------:R-:W4:Y:S04]  /*0540*/  LDG.E.64.CONSTANT R34, desc[UR6][R44.64] ;  /* 0x000000062c227981 */ /* 0x000f28000c1e9b00 */
[----:B------:R-:W4:Y:S04]  /*0550*/  LDG.E.64.CONSTANT R32, desc[UR6][R44.64+0x1000] ;  /* 0x001000062c207981 */ /* 0x000f28000c1e9b00 */
[----:B------:R-:W4:Y:S04]  /*0560*/  LDG.E.64.CONSTANT R30, desc[UR6][R44.64+0x2000] ;  /* 0x002000062c1e7981 */ /* 0x000f28000c1e9b00 */
[----:B------:R-:W4:Y:S01]  /*0570*/  LDG.E.64.CONSTANT R38, desc[UR6][R44.64+0x3000] ;  /* 0x003000062c267981 */ /* 0x000f22000c1e9b00 */
[----:B------:R-:W-:Y:S01]  /*0580*/  VIADD R7, R7, 0x2000 ;  /* 0x0000200007077836 */ /* 0x000fe20000000000 */
[----:B--2--5:R-:W-:-:S04]  /*0590*/  IADD3 R41, P1, P2, R10, R8, R2 ;  /* 0x000000080a297210 */ /* 0x024fc80007a3e002 */
[----:B------:R-:W-:Y:S02]  /*05a0*/  IADD3.X R9, PT, PT, R11, R9, R3, P1, P2 ;  /* 0x000000090b097210 */ /* 0x000fe40000fe4403 */
[----:B---3--:R-:W-:-:S04]  /*05b0*/  IADD3 R41, P3, P4, R14, R12, R41 ;  /* 0x0000000c0e297210 */ /* 0x008fc80007c7e029 */
[----:B------:R-:W-:Y:S02]  /*05c0*/  IADD3.X R13, PT, PT, R15, R13, R9, P3, P4 ;  /* 0x0000000d0f0d7210 */ /* 0x000fe40001fe8409 */
[----:B----4-:R-:W-:-:S04]  /*05d0*/  IADD3 R3, P1, P2, R18, R16, R41 ;  /* 0x0000001012037210 */ /* 0x010fc80007a3e029 */
[----:B------:R-:W-:Y:S02]  /*05e0*/  IADD3.X R17, PT, PT, R19, R17, R13, P1, P2 ;  /* 0x0000001113117210 */ /* 0x000fe40000fe440d */
[----:B------:R-:W-:-:S04]  /*05f0*/  IADD3 R3, P3, P4, R26, R20, R3 ;  /* 0x000000141a037210 */ /* 0x000fc80007c7e003 */
[----:B------:R-:W-:Y:S02]  /*0600*/  IADD3.X R21, PT, PT, R27, R21, R17, P3, P4 ;  /* 0x000000151b157210 */ /* 0x000fe40001fe8411 */
[----:B------:R-:W-:-:S04]  /*0610*/  IADD3 R3, P1, P2, R22, R24, R3 ;  /* 0x0000001816037210 */ /* 0x000fc80007a3e003 */
[----:B------:R-:W-:Y:S02]  /*0620*/  IADD3.X R23, PT, PT, R23, R25, R21, P1, P2 ;  /* 0x0000001917177210 */ /* 0x000fe40000fe4415 */
[----:B------:R-:W-:-:S04]  /*0630*/  IADD3 R3, P3, P4, R36, R28, R3 ;  /* 0x0000001c24037210 */ /* 0x000fc80007c7e003 */
[----:B------:R-:W-:Y:S02]  /*0640*/  IADD3.X R29, PT, PT, R37, R29, R23, P3, P4 ;  /* 0x0000001d251d7210 */ /* 0x000fe40001fe8417 */
[----:B------:R-:W-:Y:S02]  /*0650*/  ISETP.GE.AND P3, PT, R7, R0, PT ;  /* 0x000000000700720c */ /* 0x000fe40003f66270 */
[----:B------:R-:W-:-:S04]  /*0660*/  IADD3 R3, P2, P1, R32, R34, R3 ;  /* 0x0000002220037210 */ /* 0x000fc8000795e003 */
[----:B------:R-:W-:Y:S02]  /*0670*/  IADD3 R2, P4, P5, R38, R30, R3 ;  /* 0x0000001e26027210 */ /* 0x000fe40007d9e003 */
[----:B------:R-:W-:-:S04]  /*0680*/  IADD3.X R3, PT, PT, R33, R35, R29, P2, P1 ;  /* 0x0000002321037210 */ /* 0x000fc800017e241d */
[----:B------:R-:W-:Y:S01]  /*0690*/  IADD3.X R3, PT, PT, R39, R31, R3, P4, P5 ;  /* 0x0000001f27037210 */ /* 0x000fe200027ea403 */
[----:B------:R-:W-:Y:S06]  /*06a0*/  @!P3 BRA `(.L_x_266) ;  /* 0xfffffffc0054b947 */ /* 0x000fec000383ffff */
.L_x_265:
[----:B------:R-:W-:Y:S05]  /*06b0*/  BSYNC.RECONVERGENT B2 ;  /* 0x0000000000027941 */ /* 0x000fea0003800200 */
.L_x_264:
[----:B------:R-:W-:Y:S01]  /*06c0*/  IMAD.IADD R0, R4, 0x1, -R7 ;  /* 0x0000000104007824 */ /* 0x000fe200078e0a07 */
[----:B------:R-:W-:Y:S04]  /*06d0*/  BSSY.RECONVERGENT B2, `(.L_x_267) ;  /* 0x0000019000027945 */ /* 0x000fe80003800200 */
[----:B------:R-:W-:-:S13]  /*06e0*/  ISETP.GT.AND P1, PT, R0, 0x800, PT ;  /* 0x000008000000780c */ /* 0x000fda0003f24270 */
[----:B------:R-:W-:Y:S05]  /*06f0*/  @!P1 BRA `(.L_x_268) ;  /* 0x0000000000589947 */ /* 0x000fea0003800000 */
[----:B------:R-:W0:Y:S01]  /*0700*/  LDC.64 R18, c[0x0][0x380] ;  /* 0x0000e000ff127b82 */ /* 0x000e220000000a00 */
[C---:B------:R-:W-:Y:S02]  /*0710*/  VIADD R15, R7.reuse, 0x800 ;  /* 0x00000800070f7836 */ /* 0x040fe40000000000 */
[----:B0-----:R-:W-:-:S05]  /*0720*/  IMAD.WIDE R8, R7, 0x8, R18 ;  /* 0x0000000807087825 */ /* 0x001fca00078e0212 */
[----:B------:R-:W2:Y:S01]  /*0730*/  LDG.E.64.CONSTANT R10, desc[UR6][R8.64] ;  /* 0x00000006080a7981 */ /* 0x000ea2000c1e9b00 */
[----:B------:R-:W-:-:S03]  /*0740*/  IMAD.WIDE R18, R15, 0x8, R18 ;  /* 0x000000080f127825 */ /* 0x000fc600078e0212 */
[----:B------:R-:W2:Y:S04]  /*0750*/  LDG.E.64.CONSTANT R12, desc[UR6][R8.64+0x1000] ;  /* 0x00100006080c7981 */ /* 0x000ea8000c1e9b00 */
[----:B------:R-:W3:Y:S04]  /*0760*/  LDG.E.64.CONSTANT R14, desc[UR6][R8.64+0x2000] ;  /* 0x00200006080e7981 */ /* 0x000ee8000c1e9b00 */
[----:B------:R-:W3:Y:S04]  /*0770*/  LDG.E.64.CONSTANT R16, desc[UR6][R8.64+0x3000] ;  /* 0x0030000608107981 */ /* 0x000ee8000c1e9b00 */
[----:B------:R-:W4:Y:S04]  /*0780*/  LDG.E.64.CONSTANT R20, desc[UR6][R18.64] ;  /* 0x0000000612147981 */ /* 0x000f28000c1e9b00 */
[----:B------:R-:W4:Y:S04]  /*0790*/  LDG.E.64.CONSTANT R22, desc[UR6][R18.64+0x1000] ;  /* 0x0010000612167981 */ /* 0x000f28000c1e9b00 */
[----:B------:R-:W4:Y:S04]  /*07a0*/  LDG.E.64.CONSTANT R24, desc[UR6][R18.64+0x2000] ;  /* 0x0020000612187981 */ /* 0x000f28000c1e9b00 */
[----:B------:R-:W4:Y:S01]  /*07b0*/  LDG.E.64.CONSTANT R26, desc[UR6][R18.64+0x3000] ;  /* 0x00300006121a7981 */ /* 0x000f22000c1e9b00 */
[----:B------:R-:W-:Y:S01]  /*07c0*/  VIADD R7, R7, 0x1000 ;  /* 0x0000100007077836 */ /* 0x000fe20000000000 */
[----:B--2--5:R-:W-:-:S04]  /*07d0*/  IADD3 R29, P0, P1, R12, R10, R2 ;  /* 0x0000000a0c1d7210 */ /* 0x024fc8000791e002 */
[----:B------:R-:W-:Y:S02]  /*07e0*/  IADD3.X R11, PT, PT, R13, R11, R3, P0, P1 ;  /* 0x0000000b0d0b7210 */ /* 0x000fe400007e2403 */
[----:B------:R-:W-:Y:S02]  /*07f0*/  PLOP3.LUT P0, PT, PT, PT, PT, 0x8, 0x80 ;  /* 0x000000000080781c */ /* 0x000fe40003f0e170 */
[----:B---3--:R-:W-:-:S04]  /*0800*/  IADD3 R29, P2, P3, R16, R14, R29 ;  /* 0x0000000e101d7210 */ /* 0x008fc80007b5e01d */
[----:B------:R-:W-:Y:S02]  /*0810*/  IADD3.X R15, PT, PT, R17, R15, R11, P2, P3 ;  /* 0x0000000f110f7210 */ /* 0x000fe400017e640b */
[----:B----4-:R-:W-:-:S04]  /*0820*/  IADD3 R3, P1, P4, R22, R20, R29 ;  /* 0x0000001416037210 */ /* 0x010fc80007c3e01d */
[----:B------:R-:W-:Y:S02]  /*0830*/  IADD3 R2, P2, P3, R26, R24, R3 ;  /* 0x000000181a027210 */ /* 0x000fe40007b5e003 */
[----:B------:R-:W-:-:S04]  /*0840*/  IADD3.X R3, PT, PT, R23, R21, R15, P1, P4 ;  /* 0x0000001517037210 */ /* 0x000fc80000fe840f */
[----:B------:R-:W-:-:S07]  /*0850*/  IADD3.X R3, PT, PT, R27, R25, R3, P2, P3 ;  /* 0x000000191b037210 */ /* 0x000fce00017e6403 */
.L_x_268:
[----:B------:R-:W-:Y:S05]  /*0860*/  BSYNC.RECONVERGENT B2 ;  /* 0x0000000000027941 */ /* 0x000fea0003800200 */
.L_x_267:
[----:B------:R-:W-:-:S13]  /*0870*/  ISETP.LT.OR P0, PT, R7, R4, P0 ;  /* 0x000000040700720c */ /* 0x000fda0000701670 */
[----:B------:R-:W-:Y:S05]  /*0880*/  @!P0 BRA `(.L_x_260) ;  /* 0x0000000000288947 */ /* 0x000fea0003800000 */
[----:B------:R-:W0:Y:S02]  /*0890*/  LDC.64 R8, c[0x0][0x380] ;  /* 0x0000e000ff087b82 */ /* 0x000e240000000a00 */
[----:B0-----:R-:W-:-:S05]  /*08a0*/  IMAD.WIDE R6, R7, 0x8, R8 ;  /* 0x0000000807067825 */ /* 0x001fca00078e0208 */
[----:B------:R-:W2:Y:S04]  /*08b0*/  LDG.E.64.CONSTANT R8, desc[UR6][R6.64] ;  /* 0x0000000606087981 */ /* 0x000ea8000c1e9b00 */
[----:B------:R-:W2:Y:S04]  /*08c0*/  LDG.E.64.CONSTANT R10, desc[UR6][R6.64+0x1000] ;  /* 0x00100006060a7981 */ /* 0x000ea8000c1e9b00 */
[----:B------:R-:W3:Y:S04]  /*08d0*/  LDG.E.64.CONSTANT R12, desc[UR6][R6.64+0x2000] ;  /* 0x00200006060c7981 */ /* 0x000ee8000c1e9b00 */
[----:B------:R-:W3:Y:S01]  /*08e0*/  LDG.E.64.CONSTANT R14, desc[UR6][R6.64+0x3000] ;  /* 0x00300006060e7981 */ /* 0x000ee2000c1e9b00 */
[----:B--2--5:R-:W-:-:S04]  /*08f0*/  IADD3 R17, P0, P1, R10, R8, R2 ;  /* 0x000000080a117210 */ /* 0x024fc8000791e002 */
[----:B------:R-:W-:Y:S02]  /*0900*/  IADD3.X R3, PT, PT, R11, R9, R3, P0, P1 ;  /* 0x000000090b037210 */ /* 0x000fe400007e2403 */
[----:B---3--:R-:W-:-:S04]  /*0910*/  IADD3 R2, P2, P3, R14, R12, R17 ;  /* 0x0000000c0e027210 */ /* 0x008fc80007b5e011 */
[----:B------:R-:W-:-:S09]  /*0920*/  IADD3.X R3, PT, PT, R15, R13, R3, P2, P3 ;  /* 0x0000000d0f037210 */ /* 0x000fd200017e6403 */
.L_x_260:
[----:B------:R-:W-:Y:S05]  /*0930*/  BSYNC.RECONVERGENT B1 ;  /* 0x0000000000017941 */ /* 0x000fea0003800200 */
.L_x_259:
[----:B------:R-:W-:-:S13]  /*0940*/  ISETP.GE.AND P0, PT, R4, 0x200, PT ;  /* 0x000002000400780c */ /* 0x000fda0003f06270 */
[----:B------:R-:W-:Y:S05]  /*0950*/  @!P0 BRA `(.L_x_269) ;  /* 0x00000004002c8947 */ /* 0x000fea0003800000 */
[----:B------:R-:W0:Y:S01]  /*0960*/  S2R R8, SR_LANEID ;  /* 0x0000000000087919 */ /* 0x000e220000000000 */
[----:B-----5:R-:W1:Y:S04]  /*0970*/  SHFL.DOWN PT, R0, R2, 0x1, 0x1f ;  /* 0x08201f0002007f89 */ /* 0x020e6800000e0000 */
[----:B------:R-:W2:Y:S01]  /*0980*/  SHFL.DOWN PT, R4, R3, 0x1, 0x1f ;  /* 0x08201f0003047f89 */ /* 0x000ea200000e0000 */
[----:B0-----:R-:W-:-:S04]  /*0990*/  ISETP.GT.AND P0, PT, R8, 0x1e, PT ;  /* 0x0000001e0800780c */ /* 0x001fc80003f04270 */
[----:B-1----:R-:W-:Y:S02]  /*09a0*/  SEL R9, R0, RZ, !P0 ;  /* 0x000000ff00097207 */ /* 0x002fe40004000000 */
[----:B--2---:R-:W-:Y:S02]  /*09b0*/  SEL R4, R4, RZ, !P0 ;  /* 0x000000ff04047207 */ /* 0x004fe40004000000 */
[----:B------:R-:W-:-:S05]  /*09c0*/  IADD3 R9, P0, PT, R2, R9, RZ ;  /* 0x0000000902097210 */ /* 0x000fca0007f1e0ff */
[----:B------:R-:W-:Y:S01]  /*09d0*/  IMAD.X R6, R3, 0x1, R4, P0 ;  /* 0x0000000103067824 */ /* 0x000fe200000e0604 */
[----:B------:R-:W0:Y:S01]  /*09e0*/  SHFL.DOWN PT, R0, R9, 0x2, 0x1f ;  /* 0x08401f0009007f89 */ /* 0x000e2200000e0000 */
[----:B------:R-:W-:-:S03]  /*09f0*/  ISETP.GT.AND P0, PT, R8, 0x1d, PT ;  /* 0x0000001d0800780c */ /* 0x000fc60003f04270 */
[----:B------:R-:W1:Y:S01]  /*0a00*/  SHFL.DOWN PT, R4, R6, 0x2, 0x1f ;  /* 0x08401f0006047f89 */ /* 0x000e6200000e0000 */
[----:B0-----:R-:W-:-:S04]  /*0a10*/  SEL R0, R0, RZ, !P0 ;  /* 0x000000ff00007207 */ /* 0x001fc80004000000 */
[----:B------:R-:W-:Y:S02]  /*0a20*/  IADD3 R7, P1, PT, R0, R9, RZ ;  /* 0x0000000900077210 */ /* 0x000fe40007f3e0ff */
[----:B-1----:R-:W-:Y:S02]  /*0a30*/  SEL R3, R4, RZ, !P0 ;  /* 0x000000ff04037207 */ /* 0x002fe40004000000 */
[----:B------:R-:W-:Y:S01]  /*0a40*/  ISETP.GT.AND P0, PT, R8, 0x1b, PT ;  /* 0x0000001b0800780c */ /* 0x000fe20003f04270 */
[----:B------:R-:W0:Y:S02]  /*0a50*/  SHFL.DOWN PT, R0, R7, 0x4, 0x1f ;  /* 0x08801f0007007f89 */ /* 0x000e2400000e0000 */
[----:B------:R-:W-:-:S05]  /*0a60*/  IMAD.X R3, R3, 0x1, R6, P1 ;  /* 0x0000000103037824 */ /* 0x000fca00008e0606 */
[----:B------:R-:W1:Y:S01]  /*0a70*/  SHFL.DOWN PT, R2, R3, 0x4, 0x1f ;  /* 0x08801f0003027f89 */ /* 0x000e6200000e0000 */
[----:B0-----:R-:W-:-:S04]  /*0a80*/  SEL R0, R0, RZ, !P0 ;  /* 0x000000ff00007207 */ /* 0x001fc80004000000 */
[----:B------:R-:W-:Y:S02]  /*0a90*/  IADD3 R11, P1, PT, R0, R7, RZ ;  /* 0x00000007000b7210 */ /* 0x000fe40007f3e0ff */
[----:B-1----:R-:W-:-:S03]  /*0aa0*/  SEL R2, R2, RZ, !P0 ;  /* 0x000000ff02027207 */ /* 0x002fc60004000000 */
[----:B------:R-:W0:Y:S01]  /*0ab0*/  SHFL.DOWN PT, R0, R11, 0x8, 0x1f ;  /* 0x09001f000b007f89 */ /* 0x000e2200000e0000 */
[----:B------:R-:W-:Y:S01]  /*0ac0*/  ISETP.GT.AND P0, PT, R8, 0x17, PT ;  /* 0x000000170800780c */ /* 0x000fe20003f04270 */
[----:B------:R-:W-:Y:S01]  /*0ad0*/  IMAD.X R13, R2, 0x1, R3, P1 ;  /* 0x00000001020d7824 */ /* 0x000fe200008e0603 */
[----:B------:R-:W-:-:S04]  /*0ae0*/  ISETP.NE.AND P1, PT, R8, RZ, PT ;  /* 0x000000ff0800720c */ /* 0x000fc80003f25270 */
[----:B------:R-:W1:Y:S09]  /*0af0*/  SHFL.DOWN PT, R2, R13, 0x8, 0x1f ;  /* 0x09001f000d027f89 */ /* 0x000e7200000e0000 */
[----:B------:R-:W2:Y:S01]  /*0b00*/  @!P1 S2R R7, SR_CgaCtaId ;  /* 0x0000000000079919 */ /* 0x000ea20000008800 */
[----:B0-----:R-:W-:-:S04]  /*0b10*/  SEL R0, R0, RZ, !P0 ;  /* 0x000000ff00007207 */ /* 0x001fc80004000000 */
[----:B------:R-:W-:Y:S02]  /*0b20*/  IADD3 R9, P2, PT, R0, R11, RZ ;  /* 0x0000000b00097210 */ /* 0x000fe40007f5e0ff */
[----:B-1----:R-:W-:-:S03]  /*0b30*/  SEL R2, R2, RZ, !P0 ;  /* 0x000000ff02027207 */ /* 0x002fc60004000000 */
[----:B------:R-:W0:Y:S01]  /*0b40*/  SHFL.DOWN PT, R0, R9, 0x10, 0x1f ;  /* 0x0a001f0009007f89 */ /* 0x000e2200000e0000 */
[----:B------:R-:W-:Y:S01]  /*0b50*/  ISETP.GT.AND P0, PT, R8, 0xf, PT ;  /* 0x0000000f0800780c */ /* 0x000fe20003f04270 */
[----:B------:R-:W-:Y:S01]  /*0b60*/  IMAD.X R6, R2, 0x1, R13, P2 ;  /* 0x0000000102067824 */ /* 0x000fe200010e060d */
[----:B------:R-:W-:-:S04]  /*0b70*/  @!P1 MOV R2, 0x400 ;  /* 0x0000040000029802 */ /* 0x000fc80000000f00 */
[----:B------:R-:W1:Y:S01]  /*0b80*/  SHFL.DOWN PT, R3, R6, 0x10, 0x1f ;  /* 0x0a001f0006037f89 */ /* 0x000e6200000e0000 */
[----:B--2---:R-:W-:Y:S02]  /*0b90*/  @!P1 LEA R7, R7, R2, 0x18 ;  /* 0x0000000207079211 */ /* 0x004fe400078ec0ff */
[----:B0-----:R-:W-:Y:S02]  /*0ba0*/  SEL R4, R0, RZ, !P0 ;  /* 0x000000ff00047207 */ /* 0x001fe40004000000 */
[----:B------:R-:W-:Y:S02]  /*0bb0*/  @!P1 SHF.R.U32.HI R0, RZ, 0x2, R5 ;  /* 0x00000002ff009819 */ /* 0x000fe40000011605 */
[----:B------:R-:W-:Y:S02]  /*0bc0*/  IADD3 R2, P2, PT, R4, R9, RZ ;  /* 0x0000000904027210 */ /* 0x000fe40007f5e0ff */
[----:B------:R-:W-:Y:S02]  /*0bd0*/  @!P1 LOP3.LUT R0, R0, 0xf8, RZ, 0xc0, !PT ;  /* 0x000000f800009812 */ /* 0x000fe400078ec0ff */
[----:B-1----:R-:W-:-:S02]  /*0be0*/  SEL R3, R3, RZ, !P0 ;  /* 0x000000ff03037207 */ /* 0x002fc40004000000 */
[----:B------:R-:W-:Y:S01]  /*0bf0*/  ISETP.NE.AND P0, PT, R5, RZ, PT ;  /* 0x000000ff0500720c */ /* 0x000fe20003f05270 */
[----:B------:R-:W-:Y:S02]  /*0c00*/  @!P1 IMAD.IADD R7, R0, 0x1, R7 ;  /* 0x0000000100079824 */ /* 0x000fe400078e0207 */
[----:B------:R-:W-:-:S05]  /*0c10*/  IMAD.X R3, R3, 0x1, R6, P2 ;  /* 0x0000000103037824 */ /* 0x000fca00010e0606 */
[----:B------:R2:W-:Y:S01]  /*0c20*/  @!P1 STS.64 [R7+0x10], R2 ;  /* 0x0000100207009388 */ /* 0x0005e20000000a00 */
[----:B------:R-:W-:Y:S06]  /*0c30*/  BAR.SYNC.DEFER_BLOCKING 0x0 ;  /* 0x0000000000007b1d */ /* 0x000fec0000010000 */
[----:B------:R-:W-:Y:S05]  /*0c40*/  @P0 BRA `(.L_x_270) ;  /* 0x00000018007c0947 */ /* 0x000fea0003800000 */
[----:B------:R-:W0:Y:S01]  /*0c50*/  S2UR UR5, SR_CgaCtaId ;  /* 0x00000000000579c3 */ /* 0x000e220000008800 */
[----:B------:R-:W-:Y:S02]  /*0c60*/  UMOV UR4, 0x400 ;  /* 0x0000040000047882 */ /* 0x000fe40000000000 */
[----:B0-----:R-:W-:-:S09]  /*0c70*/  ULEA UR4, UR5, UR4, 0x18 ;  /* 0x0000000405047291 */ /* 0x001fd2000f8ec0ff */
[----:B------:R-:W-:Y:S04]  /*0c80*/  LDS.64 R32, [UR4+0x18] ;  /* 0x00001804ff207984 */ /* 0x000fe80008000a00 */
[----:B------:R-:W0:Y:S04]  /*0c90*/  LDS.128 R28, [UR4+0x20] ;  /* 0x00002004ff1c7984 */ /* 0x000e280008000c00 */
[----:B------:R-:W1:Y:S04]  /*0ca0*/  LDS.128 R24, [UR4+0x30] ;  /* 0x00003004ff187984 */ /* 0x000e680008000c00 */
[----:B------:R-:W3:Y:S04]  /*0cb0*/  LDS.128 R20, [UR4+0x40] ;  /* 0x00004004ff147984 */ /* 0x000ee80008000c00 */
[----:B------:R-:W4:Y:S04]  /*0cc0*/  LDS.128 R16, [UR4+0x50] ;  /* 0x00005004ff107984 */ /* 0x000f280008000c00 */
[----:B------:R-:W5:Y:S04]  /*0cd0*/  LDS.128 R12, [UR4+0x60] ;  /* 0x00006004ff0c7984 */ /* 0x000f680008000c00 */
[----:B------:R-:W5:Y:S04]  /*0ce0*/  LDS.128 R8, [UR4+0x70] ;  /* 0x00007004ff087984 */ /* 0x000f680008000c00 */
[----:B--2---:R-:W2:Y:S01]  /*0cf0*/  LDS.128 R4, [UR4+0x80] ;  /* 0x00008004ff047984 */ /* 0x004ea20008000c00 */
[----:B0-----:R-:W-:-:S04]  /*0d00*/  IADD3 R35, P1, P2, R28, R32, R2 ;  /* 0x000000201c237210 */ /* 0x001fc80007a3e002 */
[----:B-1----:R-:W-:Y:S02]  /*0d10*/  IADD3 R35, P3, P4, R24, R35, R30 ;  /* 0x0000002318237210 */ /* 0x002fe40007c7e01e */
[----:B------:R-:W-:Y:S02]  /*0d20*/  IADD3.X R29, PT, PT, R29, R33, R3, P1, P2 ;  /* 0x000000211d1d7210 */ /* 0x000fe40000fe4403 */
[----:B---3--:R-:W-:Y:S02]  /*0d30*/  IADD3 R3, P1, P2, R20, R35, R26 ;  /* 0x0000002314037210 */ /* 0x008fe40007a3e01a */
[----:B------:R-:W-:Y:S02]  /*0d40*/  IADD3.X R25, PT, PT, R25, R29, R31, P3, P4 ;  /* 0x0000001d19197210 */ /* 0x000fe40001fe841f */
[----:B----4-:R-:W-:Y:S02]  /*0d50*/  IADD3 R3, P3, P4, R16, R3, R22 ;  /* 0x0000000310037210 */ /* 0x010fe40007c7e016 */
[----:B------:R-:W-:-:S02]  /*0d60*/  IADD3.X R21, PT, PT, R21, R25, R27, P1, P2 ;  /* 0x0000001915157210 */ /* 0x000fc40000fe441b */
[----:B-----5:R-:W-:Y:S02]  /*0d70*/  IADD3 R3, P1, P2, R12, R3, R18 ;  /* 0x000000030c037210 */ /* 0x020fe40007a3e012 */
[----:B------:R-:W-:Y:S02]  /*0d80*/  IADD3.X R17, PT, PT, R17, R21, R23, P3, P4 ;  /* 0x0000001511117210 */ /* 0x000fe40001fe8417 */
[----:B------:R-:W-:Y:S02]  /*0d90*/  IADD3 R3, P3, P4, R8, R3, R14 ;  /* 0x0000000308037210 */ /* 0x000fe40007c7e00e */
[----:B------:R-:W-:Y:S02]  /*0da0*/  IADD3.X R13, PT, PT, R13, R17, R19, P1, P2 ;  /* 0x000000110d0d7210 */ /* 0x000fe40000fe4413 */
[----:B--2---:R-:W-:Y:S02]  /*0db0*/  IADD3 R3, P1, P2, R4, R3, R10 ;  /* 0x0000000304037210 */ /* 0x004fe40007a3e00a */
[----:B------:R-:W-:-:S02]  /*0dc0*/  IADD3.X R9, PT, PT, R9, R13, R15, P3, P4 ;  /* 0x0000000d09097210 */ /* 0x000fc40001fe840f */
[----:B------:R-:W-:Y:S02]  /*0dd0*/  IADD3 R2, P3, PT, R3, R6, RZ ;  /* 0x0000000603027210 */ /* 0x000fe40007f7e0ff */
[----:B------:R-:W-:-:S05]  /*0de0*/  IADD3.X R3, PT, PT, R5, R9, R11, P1, P2 ;  /* 0x0000000905037210 */ /* 0x000fca0000fe440b */
[----:B------:R-:W-:Y:S01]  /*0df0*/  IMAD.X R3, R3, 0x1, R7, P3 ;  /* 0x0000000103037824 */ /* 0x000fe200018e0607 */
[----:B------:R-:W-:Y:S06]  /*0e00*/  BRA `(.L_x_270) ;  /* 0x00000018000c7947 */ /* 0x000fec0003800000 */
.L_x_269:
[----:B------:R-:W-:Y:S01]  /*0e10*/  LOP3.LUT R0, R5, 0x3e0, RZ, 0xc0, !PT ;  /* 0x000003e005007812 */ /* 0x000fe200078ec0ff */
[----:B------:R-:W0:Y:S03]  /*0e20*/  S2R R12, SR_LANEID ;  /* 0x00000000000c7919 */ /* 0x000e260000000000 */
[----:B------:R-:W-:Y:S01]  /*0e30*/  LOP3.LUT R9, RZ, R0, RZ, 0x33, !PT ;  /* 0x00000000ff097212 */ /* 0x000fe200078e33ff */
[----:B------:R-:W-:-:S04]  /*0e40*/  VIADD R7, R0, 0x20 ;  /* 0x0000002000077836 */ /* 0x000fc80000000000 */
[----:B------:R-:W-:Y:S01]  /*0e50*/  IMAD.IADD R9, R9, 0x1, R4 ;  /* 0x0000000109097824 */ /* 0x000fe200078e0204 */
[----:B------:R-:W-:-:S04]  /*0e60*/  ISETP.GT.AND P0, PT, R7, R4, PT ;  /* 0x000000040700720c */ /* 0x000fc80003f04270 */
[----:B------:R-:W-:-:S05]  /*0e70*/  SEL R9, R9, 0x1f, P0 ;  /* 0x0000001f09097807 */ /* 0x000fca0000000000 */
[----:B-----5:R-:W1:Y:S04]  /*0e80*/  SHFL.DOWN PT, R0, R2, 0x1, R9 ;  /* 0x0820000002007989 */ /* 0x020e6800000e0009 */
[----:B------:R-:W2:Y:S01]  /*0e90*/  SHFL.DOWN PT, R6, R3, 0x1, R9 ;  /* 0x0820000003067989 */ /* 0x000ea200000e0009 */
[C---:B0-----:R-:W-:Y:S01]  /*0ea0*/  ISETP.GE.AND P0, PT, R12.reuse, R9, PT ;  /* 0x000000090c00720c */ /* 0x041fe20003f06270 */
[C---:B------:R-:W-:Y:S01]  /*0eb0*/  VIADD R8, R12.reuse, 0x2 ;  /* 0x000000020c087836 */ /* 0x040fe20000000000 */
[----:B------:R-:W-:Y:S02]  /*0ec0*/  ISETP.NE.AND P2, PT, R12, RZ, PT ;  /* 0x000000ff0c00720c */ /* 0x000fe40003f45270 */
[----:B-1----:R-:W-:Y:S02]  /*0ed0*/  SEL R7, R0, RZ, !P0 ;  /* 0x000000ff00077207 */ /* 0x002fe40004000000 */
[----:B--2---:R-:W-:-:S02]  /*0ee0*/  SEL R6, R6, RZ, !P0 ;  /* 0x000000ff06067207 */ /* 0x004fc40004000000 */
[----:B------:R-:W-:-:S05]  /*0ef0*/  IADD3 R7, P0, PT, R2, R7, RZ ;  /* 0x0000000702077210 */ /* 0x000fca0007f1e0ff */
[----:B------:R-:W-:Y:S01]  /*0f00*/  IMAD.X R11, R3, 0x1, R6, P0 ;  /* 0x00000001030b7824 */ /* 0x000fe200000e0606 */
[----:B------:R-:W0:Y:S01]  /*0f10*/  SHFL.DOWN PT, R0, R7, 0x2, R9 ;  /* 0x0840000007007989 */ /* 0x000e2200000e0009 */
[----:B------:R-:W-:-:S03]  /*0f20*/  ISETP.GT.AND P0, PT, R8, R9, PT ;  /* 0x000000090800720c */ /* 0x000fc60003f04270 */
[----:B------:R-:W1:Y:S01]  /*0f30*/  SHFL.DOWN PT, R6, R11, 0x2, R9 ;  /* 0x084000000b067989 */ /* 0x000e6200000e0009 */
[----:B0-----:R-:W-:-:S04]  /*0f40*/  SEL R0, R0, RZ, !P0 ;  /* 0x000000ff00007207 */ /* 0x001fc80004000000 */
[----:B------:R-:W-:Y:S02]  /*0f50*/  IADD3 R8, P1, PT, R0, R7, RZ ;  /* 0x0000000700087210 */ /* 0x000fe40007f3e0ff */
[----:B-1----:R-:W-:-:S03]  /*0f60*/  SEL R6, R6, RZ, !P0 ;  /* 0x000000ff06067207 */ /* 0x002fc60004000000 */
[----:B------:R-:W0:Y:S02]  /*0f70*/  SHFL.DOWN PT, R0, R8, 0x4, R9 ;  /* 0x0880000008007989 */ /* 0x000e2400000e0009 */
[----:B------:R-:W-:Y:S02]  /*0f80*/  IMAD.X R10, R6, 0x1, R11, P1 ;  /* 0x00000001060a7824 */ /* 0x000fe400008e060b */
[----:B------:R-:W-:Y:S01]  /*0f90*/  VIADD R6, R12, 0x4 ;  /* 0x000000040c067836 */ /* 0x000fe20000000000 */
[----:B------:R-:W1:Y:S02]  /*0fa0*/  @!P2 S2R R11, SR_CgaCtaId ;  /* 0x00000000000ba919 */ /* 0x000e640000008800 */
[----:B------:R-:W2:Y:S02]  /*0fb0*/  SHFL.DOWN PT, R2, R10, 0x4, R9 ;  /* 0x088000000a027989 */ /* 0x000ea400000e0009 */
[----:B------:R-:W-:Y:S01]  /*0fc0*/  ISETP.GT.AND P0, PT, R6, R9, PT ;  /* 0x000000090600720c */ /* 0x000fe20003f04270 */
[----:B------:R-:W-:-:S03]  /*0fd0*/  VIADD R6, R12, 0x8 ;  /* 0x000000080c067836 */ /* 0x000fc60000000000 */
[----:B0-----:R-:W-:-:S04]  /*0fe0*/  SEL R0, R0, RZ, !P0 ;  /* 0x000000ff00007207 */ /* 0x001fc80004000000 */
[----:B------:R-:W-:Y:S02]  /*0ff0*/  IADD3 R3, P1, PT, R0, R8, RZ ;  /* 0x0000000800037210 */ /* 0x000fe40007f3e0ff */
[----:B--2---:R-:W-:-:S03]  /*1000*/  SEL R2, R2, RZ, !P0 ;  /* 0x000000ff02027207 */ /* 0x004fc60004000000 */
[----:B------:R-:W0:Y:S01]  /*1010*/  SHFL.DOWN PT, R0, R3, 0x8, R9 ;  /* 0x0900000003007989 */ /* 0x000e2200000e0009 */
[----:B------:R-:W-:Y:S01]  /*1020*/  ISETP.GT.AND P0, PT, R6, R9, PT ;  /* 0x000000090600720c */ /* 0x000fe20003f04270 */
[----:B------:R-:W-:-:S05]  /*1030*/  IMAD.X R7, R2, 0x1, R10, P1 ;  /* 0x0000000102077824 */ /* 0x000fca00008e060a */
[----:B------:R-:W2:Y:S01]  /*1040*/  SHFL.DOWN PT, R2, R7, 0x8, R9 ;  /* 0x0900000007027989 */ /* 0x000ea200000e0009 */
[----:B0-----:R-:W-:-:S04]  /*1050*/  SEL R0, R0, RZ, !P0 ;  /* 0x000000ff00007207 */ /* 0x001fc80004000000 */
[----:B------:R-:W-:Y:S02]  /*1060*/  IADD3 R6, P1, PT, R0, R3, RZ ;  /* 0x0000000300067210 */ /* 0x000fe40007f3e0ff */
[----:B--2---:R-:W-:-:S03]  /*1070*/  SEL R2, R2, RZ, !P0 ;  /* 0x000000ff02027207 */ /* 0x004fc60004000000 */
[----:B------:R-:W0:Y:S02]  /*1080*/  SHFL.DOWN PT, R0, R6, 0x10, R9 ;  /* 0x0a00000006007989 */ /* 0x000e2400000e0009 */
[----:B------:R-:W-:Y:S01]  /*1090*/  IMAD.X R8, R2, 0x1, R7, P1 ;  /* 0x0000000102087824 */ /* 0x000fe200008e0607 */
[----:B------:R-:W-:Y:S01]  /*10a0*/  @!P2 SHF.R.U32.HI R7, RZ, 0x2, R5 ;  /* 0x00000002ff07a819 */ /* 0x000fe20000011605 */
[----:B------:R-:W-:-:S03]  /*10b0*/  VIADD R2, R12, 0x10 ;  /* 0x000000100c027836 */ /* 0x000fc60000000000 */
[----:B------:R-:W2:Y:S01]  /*10c0*/  SHFL.DOWN PT, R3, R8, 0x10, R9 ;  /* 0x0a00000008037989 */ /* 0x000ea200000e0009 */
[----:B------:R-:W-:Y:S02]  /*10d0*/  @!P2 LOP3.LUT R7, R7, 0xf8, RZ, 0xc0, !PT ;  /* 0x000000f80707a812 */ /* 0x000fe400078ec0ff */
[----:B------:R-:W-:Y:S02]  /*10e0*/  ISETP.GT.AND P0, PT, R2, R9, PT ;  /* 0x000000090200720c */ /* 0x000fe40003f04270 */
[----:B------:R-:W-:-:S04]  /*10f0*/  @!P2 MOV R2, 0x400 ;  /* 0x000004000002a802 */ /* 0x000fc80000000f00 */
[----:B-1----:R-:W-:-:S05]  /*1100*/  @!P2 LEA R10, R11, R2, 0x18 ;  /* 0x000000020b0aa211 */ /* 0x002fca00078ec0ff */
[----:B------:R-:W-:Y:S01]  /*1110*/  @!P2 IMAD.IADD R7, R7, 0x1, R10 ;  /* 0x000000010707a824 */ /* 0x000fe200078e020a */
[----:B0-----:R-:W-:-:S04]  /*1120*/  SEL R0, R0, RZ, !P0 ;  /* 0x000000ff00007207 */ /* 0x001fc80004000000 */
[----:B------:R-:W-:Y:S02]  /*1130*/  IADD3 R2, P1, PT, R0, R6, RZ ;  /* 0x0000000600027210 */ /* 0x000fe40007f3e0ff */
[----:B--2---:R-:W-:Y:S02]  /*1140*/  SEL R3, R3, RZ, !P0 ;  /* 0x000000ff03037207 */ /* 0x004fe40004000000 */
[----:B------:R-:W-:-:S03]  /*1150*/  ISETP.NE.AND P0, PT, R5, RZ, PT ;  /* 0x000000ff0500720c */ /* 0x000fc60003f05270 */
[----:B------:R-:W-:-:S05]  /*1160*/  IMAD.X R3, R3, 0x1, R8, P1 ;  /* 0x0000000103037824 */ /* 0x000fca00008e0608 */
[----:B------:R1:W-:Y:S01]  /*1170*/  @!P2 STS.64 [R7+0x10], R2 ;  /* 0x000010020700a388 */ /* 0x0003e20000000a00 */
[----:B------:R-:W-:Y:S06]  /*1180*/  BAR.SYNC.DEFER_BLOCKING 0x0 ;  /* 0x0000000000007b1d */ /* 0x000fec0000010000 */
[----:B------:R-:W-:Y:S05]  /*1190*/  @P0 BRA `(.L_x_270) ;  /* 0x0000001400280947 */ /* 0x000fea0003800000 */
[----:B------:R-:W0:Y:S01]  /*11a0*/  S2UR UR5, SR_CgaCtaId ;  /* 0x00000000000579c3 */ /* 0x000e220000008800 */
[----:B------:R-:W-:Y:S01]  /*11b0*/  UMOV UR4, 0x400 ;  /* 0x0000040000047882 */ /* 0x000fe20000000000 */
[C---:B------:R-:W-:Y:S02]  /*11c0*/  ISETP.GT.AND P2, PT, R4.reuse, 0x40, PT ;  /* 0x000000400400780c */ /* 0x040fe40003f44270 */
[C---:B------:R-:W-:Y:S02]  /*11d0*/  ISETP.GT.AND P1, PT, R4.reuse, 0x20, PT ;  /* 0x000000200400780c */ /* 0x040fe40003f24270 */
[C---:B------:R-:W-:Y:S02]  /*11e0*/  ISETP.GT.AND P5, PT, R4.reuse, 0x180, PT ;  /* 0x000001800400780c */ /* 0x040fe40003fa4270 */
[----:B------:R-:W-:Y:S01]  /*11f0*/  ISETP.GT.AND P6, PT, R4, 0x1a0, PT ;  /* 0x000001a00400780c */ /* 0x000fe20003fc4270 */
[----:B0-----:R-:W-:-:S09]  /*1200*/  ULEA UR4, UR5, UR4, 0x18 ;  /* 0x0000000405047291 */ /* 0x001fd2000f8ec0ff */
[----:B------:R-:W0:Y:S04]  /*1210*/  LDS.128 R8, [UR4+0x20] ;  /* 0x00002004ff087984 */ /* 0x000e280008000c00 */
[----:B-1----:R-:W1:Y:S04]  /*1220*/  LDS.64 R6, [UR4+0x18] ;  /* 0x00001804ff067984 */ /* 0x002e680008000a00 */
[----:B------:R-:W2:Y:S04]  /*1230*/  LDS.128 R12, [UR4+0x30] ;  /* 0x00003004ff0c7984 */ /* 0x000ea80008000c00 */
[----:B------:R-:W3:Y:S04]  /*1240*/  LDS.128 R16, [UR4+0x40] ;  /* 0x00004004ff107984 */ /* 0x000ee80008000c00 */
[----:B------:R-:W4:Y:S04]  /*1250*/  LDS.128 R20, [UR4+0x50] ;  /* 0x00005004ff147984 */ /* 0x000f280008000c00 */
[----:B------:R-:W5:Y:S04]  /*1260*/  LDS.128 R24, [UR4+0x60] ;  /* 0x00006004ff187984 */ /* 0x000f680008000c00 */
[----:B------:R-:W5:Y:S04]  /*1270*/  LDS.128 R32, [UR4+0x70] ;  /* 0x00007004ff207984 */ /* 0x000f680008000c00 */
[----:B------:R-:W5:Y:S01]  /*1280*/  LDS.128 R28, [UR4+0x80] ;  /* 0x00008004ff1c7984 */ /* 0x000f620008000c00 */
[----:B0-----:R-:W-:-:S02]  /*1290*/  SEL R5, R8, RZ, P2 ;  /* 0x000000ff08057207 */ /* 0x001fc40001000000 */
[----:B------:R-:W-:Y:S02]  /*12a0*/  SEL R8, R9, RZ, P2 ;  /* 0x000000ff09087207 */ /* 0x000fe40001000000 */
[----:B-1----:R-:W-:Y:S02]  /*12b0*/  SEL R0, R6, RZ, P1 ;  /* 0x000000ff06007207 */ /* 0x002fe40000800000 */
[----:B------:R-:W-:Y:S02]  /*12c0*/  SEL R7, R7, RZ, P1 ;  /* 0x000000ff07077207 */ /* 0x000fe40000800000 */
[C---:B------:R-:W-:Y:S02]  /*12d0*/  ISETP.GT.AND P1, PT, R4.reuse, 0x60, PT ;  /* 0x000000600400780c */ /* 0x040fe40003f24270 */
[----:B------:R-:W-:Y:S02]  /*12e0*/  ISETP.GT.AND P2, PT, R4, 0x80, PT ;  /* 0x000000800400780c */ /* 0x000fe40003f44270 */
[----:B------:R-:W-:-:S02]  /*12f0*/  IADD3 R0, P3, P4, R5, R0, R2 ;  /* 0x0000000005007210 */ /* 0x000fc40007c7e002 */
[----:B------:R-:W-:Y:S02]  /*1300*/  SEL R5, R10, RZ, P1 ;  /* 0x000000ff0a057207 */ /* 0x000fe40000800000 */
[----:B------:R-:W-:Y:S02]  /*1310*/  SEL R11, R11, RZ, P1 ;  /* 0x000000ff0b0b7207 */ /* 0x000fe40000800000 */
[----:B--2---:R-:W-:Y:S02]  /*1320*/  SEL R2, R12, RZ, P2 ;  /* 0x000000ff0c027207 */ /* 0x004fe40001000000 */
[----:B------:R-:W-:Y:S02]  /*1330*/  SEL R6, R13, RZ, P2 ;  /* 0x000000ff0d067207 */ /* 0x000fe40001000000 */
[C---:B------:R-:W-:Y:S02]  /*1340*/  ISETP.GT.AND P1, PT, R4.reuse, 0xa0, PT ;  /* 0x000000a00400780c */ /* 0x040fe40003f24270 */
[----:B------:R-:W-:-:S02]  /*1350*/  ISETP.GT.AND P2, PT, R4, 0xc0, PT ;  /* 0x000000c00400780c */ /* 0x000fc40003f44270 */
[----:B------:R-:W-:Y:S02]  /*1360*/  IADD3.X R7, PT, PT, R8, R7, R3, P3, P4 ;  /* 0x0000000708077210 */ /* 0x000fe40001fe8403 */
[----:B------:R-:W-:Y:S02]  /*1370*/  IADD3 R2, P3, P4, R2, R0, R5 ;  /* 0x0000000002027210 */ /* 0x000fe40007c7e005 */
[----:B------:R-:W-:Y:S02]  /*1380*/  SEL R3, R14, RZ, P1 ;  /* 0x000000ff0e037207 */ /* 0x000fe40000800000 */
[----:B---3--:R-:W-:Y:S02]  /*1390*/  SEL R0, R16, RZ, P2 ;  /* 0x000000ff10007207 */ /* 0x008fe40001000000 */
[----:B------:R-:W-:Y:S02]  /*13a0*/  SEL R14, R15, RZ, P1 ;  /* 0x000000ff0f0e7207 */ /* 0x000fe40000800000 */
[----:B------:R-:W-:-:S02]  /*13b0*/  ISETP.GT.AND P1, PT, R4, 0xe0, PT ;  /* 0x000000e00400780c */ /* 0x000fc40003f24270 */
[----:B------:R-:W-:Y:S02]  /*13c0*/  IADD3.X R6, PT, PT, R6, R7, R11, P3, P4 ;  /* 0x0000000706067210 */ /* 0x000fe40001fe840b */
[----:B------:R-:W-:Y:S02]  /*13d0*/  SEL R5, R17, RZ, P2 ;  /* 0x000000ff11057207 */ /* 0x000fe40001000000 */
[----:B------:R-:W-:Y:S02]  /*13e0*/  IADD3 R0, P3, P4, R0, R2, R3 ;  /* 0x0000000200007210 */ /* 0x000fe40007c7e003 */
[----:B------:R-:W-:Y:S02]  /*13f0*/  ISETP.GT.AND P2, PT, R4, 0x100, PT ;  /* 0x000001000400780c */ /* 0x000fe40003f44270 */
[----:B------:R-:W-:Y:S02]  /*1400*/  SEL R3, R18, RZ, P1 ;  /* 0x000000ff12037207 */ /* 0x000fe40000800000 */
[----:B------:R-:W-:-:S02]  /*1410*/  SEL R19, R19, RZ, P1 ;  /* 0x000000ff13137207 */ /* 0x000fc40000800000 */
[----:B------:R-:W-:Y:S02]  /*1420*/  ISETP.GT.AND P1, PT, R4, 0x120, PT ;  /* 0x000001200400780c */ /* 0x000fe40003f24270 */
[----:B------:R-:W-:Y:S02]  /*1430*/  IADD3.X R5, PT, PT, R5, R6, R14, P3, P4 ;  /* 0x0000000605057210 */ /* 0x000fe40001fe840e */
[----:B----4-:R-:W-:Y:S02]  /*1440*/  SEL R2, R20, RZ, P2 ;  /* 0x000000ff14027207 */ /* 0x010fe40001000000 */
[----:B------:R-:W-:Y:S02]  /*1450*/  SEL R6, R21, RZ, P2 ;  /* 0x000000ff15067207 */ /* 0x000fe40001000000 */
[----:B------:R-:W-:Y:S02]  /*1460*/  ISETP.GT.AND P2, PT, R4, 0x140, PT ;  /* 0x000001400400780c */ /* 0x000fe40003f44270 */
[----:B------:R-:W-:-:S02]  /*1470*/  SEL R7, R22, RZ, P1 ;  /* 0x000000ff16077207 */ /* 0x000fc40000800000 */
[----:B------:R-:W-:Y:S02]  /*1480*/  SEL R22, R23, RZ, P1 ;  /* 0x000000ff17167207 */ /* 0x000fe40000800000 */
[----:B------:R-:W-:Y:S02]  /*1490*/  IADD3 R2, P3, P4, R2, R0, R3 ;  /* 0x0000000002027210 */ /* 0x000fe40007c7e003 */
[----:B------:R-:W-:Y:S02]  /*14a0*/  ISETP.GT.AND P1, PT, R4, 0x160, PT ;  /* 0x000001600400780c */ /* 0x000fe40003f24270 */
[----:B-----5:R-:W-:Y:S02]  /*14b0*/  SEL R0, R24, RZ, P2 ;  /* 0x000000ff18007207 */ /* 0x020fe40001000000 */
[----:B------:R-:W-:Y:S02]  /*14c0*/  IADD3.X R6, PT, PT, R6, R5, R19, P3, P4 ;  /* 0x0000000506067210 */ /* 0x000fe40001fe8413 */
[----:B------:R-:W-:-:S02]  /*14d0*/  SEL R3, R26, RZ, P1 ;  /* 0x000000ff1a037207 */ /* 0x000fc40000800000 */
[----:B------:R-:W-:Y:S02]  /*14e0*/  SEL R27, R27, RZ, P1 ;  /* 0x000000ff1b1b7207 */ /* 0x000fe40000800000 */
[----:B------:R-:W-:Y:S02]  /*14f0*/  SEL R5, R25, RZ, P2 ;  /* 0x000000ff19057207 */ /* 0x000fe40001000000 */
[----:B------:R-:W-:Y:S02]  /*1500*/  IADD3 R0, P1, P3, R0, R2, R7 ;  /* 0x0000000200007210 */ /* 0x000fe40007b3e007 */
[----:B------:R-:W-:Y:S02]  /*1510*/  SEL R2, R32, RZ, P5 ;  /* 0x000000ff20027207 */ /* 0x000fe40002800000 */
[----:B------:R-:W-:Y:S02]  /*1520*/  ISETP.GT.AND P2, PT, R4, 0x1c0, PT ;  /* 0x000001c00400780c */ /* 0x000fe40003f44270 */
[----:B------:R-:W-:-:S02]  /*1530*/  IADD3.X R5, PT, PT, R5, R6, R22, P1, P3 ;  /* 0x0000000605057210 */ /* 0x000fc40000fe6416 */
[----:B------:R-:W-:Y:S02]  /*1540*/  IADD3 R2, P3, P4, R2, R0, R3 ;  /* 0x0000000002027210 */ /* 0x000fe40007c7e003 */
[----:B------:R-:W-:Y:S02]  /*1550*/  SEL R0, R34, RZ, P6 ;  /* 0x000000ff22007207 */ /* 0x000fe40003000000 */
[----:B------:R-:W-:Y:S02]  /*1560*/  SEL R3, R28, RZ, P2 ;  /* 0x000000ff1c037207 */ /* 0x000fe40001000000 */
[----:B------:R-:W-:Y:S02]  /*1570*/  ISETP.GT.AND P1, PT, R4, 0x1e0, PT ;  /* 0x000001e00400780c */ /* 0x000fe40003f24270 */
[----:B------:R-:W-:Y:S02]  /*1580*/  SEL R4, R33, RZ, P5 ;  /* 0x000000ff21047207 */ /* 0x000fe40002800000 */
[----:B------:R-:W-:-:S02]  /*1590*/  SEL R35, R35, RZ, P6 ;  /* 0x000000ff23237207 */ /* 0x000fc40003000000 */
[----:B------:R-:W-:Y:S02]  /*15a0*/  IADD3 R3, P5, P6, R3, R2, R0 ;  /* 0x0000000203037210 */ /* 0x000fe40007ebe000 */
[----:B------:R-:W-:Y:S02]  /*15b0*/  SEL R2, R30, RZ, P1 ;  /* 0x000000ff1e027207 */ /* 0x000fe40000800000 */
[----:B------:R-:W-:Y:S02]  /*15c0*/  IADD3.X R4, PT, PT, R4, R5, R27, P3, P4 ;  /* 0x0000000504047210 */ /* 0x000fe40001fe841b */
[----:B------:R-:W-:Y:S02]  /*15d0*/  SEL R0, R29, RZ, P2 ;  /* 0x000000ff1d007207 */ /* 0x000fe40001000000 */
[----:B------:R-:W-:Y:S02]  /*15e0*/  IADD3 R2, P2, PT, R2, R3, RZ ;  /* 0x0000000302027210 */ /* 0x000fe40007f5e0ff */
[----:B------:R-:W-:-:S02]  /*15f0*/  SEL R3, R31, RZ, P1 ;  /* 0x000000ff1f037207 */ /* 0x000fc40000800000 */
[----:B------:R-:W-:-:S05]  /*1600*/  IADD3.X R0, PT, PT, R0, R4, R35, P5, P6 ;  /* 0x0000000400007210 */ /* 0x000fca0002fec423 */
[----:B------:R-:W-:Y:S01]  /*1610*/  IMAD.X R3, R3, 0x1, R0, P2 ;  /* 0x0000000103037824 */ /* 0x000fe200010e0600 */
[----:B------:R-:W-:Y:S06]  /*1620*/  BRA `(.L_x_270) ;  /* 0x0000001000047947 */ /* 0x000fec0003800000 */
.L_x_256:
[----:B------:R-:W0:Y:S01]  /*1630*/  S2R R39, SR_TID.X ;  /* 0x0000000000277919 */ /* 0x000e220000002100 */
[----:B------:R-:W1:Y:S02]  /*1640*/  LDCU.64 UR4, c[0x0][0x380] ;  /* 0x00007000ff0477ac */ /* 0x000e640008000a00 */
[----:B-1----:R-:W-:Y:S02]  /*1650*/  IMAD.U32 R2, RZ, RZ, UR4 ;  /* 0x00000004ff027e24 */ /* 0x002fe4000f8e00ff */
[----:B------:R-:W-:Y:S02]  /*1660*/  IMAD.U32 R3, RZ, RZ, UR5 ;  /* 0x00000005ff037e24 */ /* 0x000fe4000f8e00ff */
[----:B0-----:R-:W-:-:S05]  /*1670*/  IMAD.WIDE.U32 R18, R39, 0x8, R2 ;  /* 0x0000000827127825 */ /* 0x001fca00078e0002 */
[----:B------:R-:W2:Y:S04]  /*1680*/  LDG.E.64.CONSTANT R20, desc[UR6][R18.64] ;  /* 0x0000000612147981 */ /* 0x000ea8000c1e9b00 */
[----:B------:R-:W2:Y:S04]  /*1690*/  LDG.E.64.CONSTANT R6, desc[UR6][R18.64+0x1000] ;  /* 0x0010000612067981 */ /* 0x000ea8000c1e9b00 */
[----:B------:R-:W2:Y:S04]  /*16a0*/  LDG.E.64.CONSTANT R8, desc[UR6][R18.64+0x2000] ;  /* 0x0020000612087981 */ /* 0x000ea8000c1e9b00 */
[----:B------:R-:W3:Y:S04]  /*16b0*/  LDG.E.64.CONSTANT R10, desc[UR6][R18.64+0x3000] ;  /* 0x00300006120a7981 */ /* 0x000ee8000c1e9b00 */
[----:B------:R-:W3:Y:S04]  /*16c0*/  LDG.E.64.CONSTANT R12, desc[UR6][R18.64+0x4000] ;  /* 0x00400006120c7981 */ /* 0x000ee8000c1e9b00 */
[----:B------:R-:W4:Y:S04]  /*16d0*/  LDG.E.64.CONSTANT R14, desc[UR6][R18.64+0x5000] ;  /* 0x00500006120e7981 */ /* 0x000f28000c1e9b00 */
[----:B------:R-:W4:Y:S01]  /*16e0*/  LDG.E.64.CONSTANT R16, desc[UR6][R18.64+0x6000] ;  /* 0x0060000612107981 */ /* 0x000f22000c1e9b00 */
[----:B------:R-:W-:Y:S01]  /*16f0*/  UMOV UR4, 0xe00 ;  /* 0x00000e0000047882 */ /* 0x000fe20000000000 */
[----:B--2---:R-:W-:-:S04]  /*1700*/  IADD3 R43, P0, P1, R8, R6, R20 ;  /* 0x00000006082b7210 */ /* 0x004fc8000791e014 */
[----:B------:R-:W-:Y:S02]  /*1710*/  IADD3.X R7, PT, PT, R9, R7, R21, P0, P1 ;  /* 0x0000000709077210 */ /* 0x000fe400007e2415 */
[----:B------:R-:W-:Y:S02]  /*1720*/  ISETP.GE.U32.AND P0, PT, R4, 0x1c00, PT ;  /* 0x00001c000400780c */ /* 0x000fe40003f06070 */
[----:B---3--:R-:W-:-:S04]  /*1730*/  IADD3 R43, P2, P3, R12, R10, R43 ;  /* 0x0000000a0c2b7210 */ /* 0x008fc80007b5e02b */
[----:B------:R-:W-:Y:S02]  /*1740*/  IADD3.X R11, PT, PT, R13, R11, R7, P2, P3 ;  /* 0x0000000b0d0b7210 */ /* 0x000fe400017e6407 */
[----:B----4-:R-:W-:-:S04]  /*1750*/  IADD3 R43, P1, P4, R16, R14, R43 ;  /* 0x0000000e102b7210 */ /* 0x010fc80007c3e02b */
[----:B------:R-:W-:Y:S01]  /*1760*/  IADD3.X R41, PT, PT, R17, R15, R11, P1, P4 ;  /* 0x0000000f11297210 */ /* 0x000fe20000fe840b */
[----:B------:R-:W-:Y:S08]  /*1770*/  @!P0 BRA `(.L_x_271) ;  /* 0x0000000000708947 */ /* 0x000ff00003800000 */
[----:B------:R-:W0:Y:S01]  /*1780*/  LDC R20, c[0x0][0x390] ;  /* 0x0000e400ff147b82 */ /* 0x000e220000000800 */
[----:B------:R-:W-:Y:S01]  /*1790*/  VIADD R21, R4, 0xfffff200 ;  /* 0xfffff20004157836 */ /* 0x000fe20000000000 */
[----:B------:R-:W-:-:S06]  /*17a0*/  UMOV UR4, 0xe00 ;  /* 0x00000e0000047882 */ /* 0x000fcc0000000000 */
[----:B------:R-:W1:Y:S02]  /*17b0*/  LDC.64 R2, c[0x0][0x380] ;  /* 0x0000e000ff027b82 */ /* 0x000e640000000a00 */
.L_x_273:
[----:B------:R-:W-:-:S04]  /*17c0*/  VIADD R7, R39, UR4 ;  /* 0x0000000427077c36 */ /* 0x000fc80008000000 */
[----:B-1----:R-:W-:-:S05]  /*17d0*/  IMAD.WIDE.U32 R6, R7, 0x8, R2 ;  /* 0x0000000807067825 */ /* 0x002fca00078e0002 */
[----:B------:R-:W2:Y:S04]  /*17e0*/  LDG.E.64.CONSTANT R4, desc[UR6][R6.64] ;  /* 0x0000000606047981 */ /* 0x000ea8000c1e9b00 */
[----:B------:R-:W2:Y:S04]  /*17f0*/  LDG.E.64.CONSTANT R8, desc[UR6][R6.64+0x1000] ;  /* 0x0010000606087981 */ /* 0x000ea8000c1e9b00 */
[----:B------:R-:W3:Y:S04]  /*1800*/  LDG.E.64.CONSTANT R10, desc[UR6][R6.64+0x2000] ;  /* 0x00200006060a7981 */ /* 0x000ee8000c1e9b00 */
[----:B------:R-:W3:Y:S04]  /*1810*/  LDG.E.64.CONSTANT R12, desc[UR6][R6.64+0x3000] ;  /* 0x00300006060c7981 */ /* 0x000ee8000c1e9b00 */
[----:B------:R-:W4:Y:S04]  /*1820*/  LDG.E.64.CONSTANT R14, desc[UR6][R6.64+0x4000] ;  /* 0x00400006060e7981 */ /* 0x000f28000c1e9b00 */
[----:B------:R-:W4:Y:S04]  /*1830*/  LDG.E.64.CONSTANT R16, desc[UR6][R6.64+0x5000] ;  /* 0x0050000606107981 */ /* 0x000f28000c1e9b00 */
[----:B------:R-:W5:Y:S01]  /*1840*/  LDG.E.64.CONSTANT R18, desc[UR6][R6.64+0x6000] ;  /* 0x0060000606127981 */ /* 0x000f62000c1e9b00 */
[----:B--2---:R-:W-:Y:S01]  /*1850*/  IADD3 R43, P0, P1, R8, R4, R43 ;  /* 0x00000004082b7210 */ /* 0x004fe2000791e02b */
[----:B0-----:R-:W-:-:S03]  /*1860*/  IMAD.MOV.U32 R4, RZ, RZ, R20 ;  /* 0x000000ffff047224 */ /* 0x001fc600078e0014 */
[----:B------:R-:W-:Y:S01]  /*1870*/  IADD3.X R5, PT, PT, R9, R5, R41, P0, P1 ;  /* 0x0000000509057210 */ /* 0x000fe200007e2429 */
[----:B------:R-:W-:Y:S01]  /*1880*/  VIADD R0, R4, -UR4 ;  /* 0x8000000404007c36 */ /* 0x000fe20008000000 */
[----:B---3--:R-:W-:-:S04]  /*1890*/  IADD3 R43, P2, P3, R12, R10, R43 ;  /* 0x0000000a0c2b7210 */ /* 0x008fc80007b5e02b */
[----:B------:R-:W-:Y:S02]  /*18a0*/  ISETP.GE.AND P0, PT, R0, 0xe00, PT ;  /* 0x00000e000000780c */ /* 0x000fe40003f06270 */
[----:B------:R-:W-:Y:S02]  /*18b0*/  IADD3.X R11, PT, PT, R13, R11, R5, P2, P3 ;  /* 0x0000000b0d0b7210 */ /* 0x000fe400017e6405 */
[----:B----4-:R-:W-:-:S04]  /*18c0*/  IADD3 R43, P1, P4, R16, R14, R43 ;  /* 0x0000000e102b7210 */ /* 0x010fc80007c3e02b */
[----:B-----5:R-:W-:Y:S02]  /*18d0*/  IADD3 R43, P2, PT, R18, R43, RZ ;  /* 0x0000002b122b7210 */ /* 0x020fe40007f5e0ff */
[----:B------:R-:W-:-:S05]  /*18e0*/  IADD3.X R15, PT, PT, R17, R15, R11, P1, P4 ;  /* 0x0000000f110f7210 */ /* 0x000fca0000fe840b */
[----:B------:R-:W-:Y:S01]  /*18f0*/  IMAD.X R41, R19, 0x1, R15, P2 ;  /* 0x0000000113297824 */ /* 0x000fe200010e060f */
[----:B------:R-:W-:Y:S06]  /*1900*/  @!P0 BRA `(.L_x_272) ;  /* 0x0000000800248947 */ /* 0x000fec0003800000 */
[----:B------:R-:W-:-:S06]  /*1910*/  UIADD3 UR4, UPT, UPT, UR4, 0xe00, URZ ;  /* 0x00000e0004047890 */ /* 0x000fcc000fffe0ff */
[----:B------:R-:W-:-:S13]  /*1920*/  ISETP.LT.AND P0, PT, R21, UR4, PT ;  /* 0x0000000415007c0c */ /* 0x000fda000bf01270 */
[----:B------:R-:W-:Y:S05]  /*1930*/  @!P0 BRA `(.L_x_273) ;  /* 0xfffffffc00a08947 */ /* 0x000fea000383ffff */
.L_x_271:
[----:B------:R-:W-:-:S13]  /*1940*/  ISETP.LE.AND P0, PT, R4, UR4, PT ;  /* 0x0000000404007c0c */ /* 0x000fda000bf03270 */
[----:B------:R-:W-:Y:S05]  /*1950*/  @P0 BRA `(.L_x_272) ;  /* 0x0000000800100947 */ /* 0x000fea0003800000 */
[----:B------:R-:W-:Y:S01]  /*1960*/  VIADD R0, R4, -UR4 ;  /* 0x8000000404007c36 */ /* 0x000fe20008000000 */
[----:B------:R-:W-:Y:S04]  /*1970*/  BSSY.RECONVERGENT B1, `(.L_x_272) ;  /* 0x0000082000017945 */ /* 0x000fe80003800200 */
[----:B------:R-:W-:-:S13]  /*1980*/  ISETP.GE.AND P0, PT, R39, R0, PT ;  /* 0x000000002700720c */ /* 0x000fda0003f06270 */
[----:B------:R-:W-:Y:S05]  /*1990*/  @P0 BRA `(.L_x_274) ;  /* 0x0000000400fc0947 */ /* 0x000fea0003800000 */
[----:B------:R-:W-:Y:S01]  /*19a0*/  LOP3.LUT R5, RZ, R39, RZ, 0x33, !PT ;  /* 0x00000027ff057212 */ /* 0x000fe200078e33ff */
[----:B------:R-:W-:Y:S01]  /*19b0*/  BSSY.RECONVERGENT B2, `(.L_x_275) ;  /* 0x0000015000027945 */ /* 0x000fe20003800200 */
[----:B------:R-:W-:Y:S02]  /*19c0*/  IMAD.MOV.U32 R45, RZ, RZ, R39 ;  /* 0x000000ffff2d7224 */ /* 0x000fe400078e0027 */
[----:B------:R-:W-:-:S04]  /*19d0*/  IADD3 R4, PT, PT, R4, -UR4, R5 ;  /* 0x8000000404047c10 */ /* 0x000fc8000fffe005 */
[C---:B------:R-:W-:Y:S02]  /*19e0*/  LOP3.LUT R5, R4.reuse, 0x600, RZ, 0xc0, !PT ;  /* 0x0000060004057812 */ /* 0x040fe400078ec0ff */
[----:B------:R-:W-:Y:S02]  /*19f0*/  ISETP.GE.U32.AND P1, PT, R4, 0x600, PT ;  /* 0x000006000400780c */ /* 0x000fe40003f26070 */
[----:B------:R-:W-:-:S13]  /*1a00*/  ISETP.NE.AND P0, PT, R5, 0x600, PT ;  /* 0x000006000500780c */ /* 0x000fda0003f05270 */
[----:B------:R-:W-:Y:S05]  /*1a10*/  @!P0 BRA `(.L_x_276) ;  /* 0x0000000000388947 */ /* 0x000fea0003800000 */
[----:B------:R-:W-:Y:S01]  /*1a20*/  LEA.HI R4, R4, 0x1, RZ, 0x17 ;  /* 0x0000000104047811 */ /* 0x000fe200078fb8ff */
[----:B------:R-:W-:Y:S02]  /*1a30*/  VIADD R7, R39, UR4 ;  /* 0x0000000427077c36 */ /* 0x000fe40008000000 */
[----:B------:R-:W-:Y:S01]  /*1a40*/  IMAD.MOV.U32 R45, RZ, RZ, R39 ;  /* 0x000000ffff2d7224 */ /* 0x000fe200078e0027 */
[----:B------:R-:W-:-:S05]  /*1a50*/  LOP3.LUT R4, R4, 0x3, RZ, 0xc0, !PT ;  /* 0x0000000304047812 */ /* 0x000fca00078ec0ff */
[----:B------:R-:W-:-:S07]  /*1a60*/  IMAD.MOV R6, RZ, RZ, -R4 ;  /* 0x000000ffff067224 */ /* 0x000fce00078e0a04 */
.L_x_277:
[----:B------:R-:W-:-:S06]  /*1a70*/  IMAD.WIDE.U32 R4, R7, 0x8, R2 ;  /* 0x0000000807047825 */ /* 0x000fcc00078e0002 */
[----:B------:R-:W2:Y:S01]  /*1a80*/  LDG.E.64.CONSTANT R4, desc[UR6][R4.64] ;  /* 0x0000000604047981 */ /* 0x000ea2000c1e9b00 */
[----:B------:R-:W-:Y:S02]  /*1a90*/  VIADD R6, R6, 0x1 ;  /* 0x0000000106067836 */ /* 0x000fe40000000000 */
[----:B------:R-:W-:Y:S02]  /*1aa0*/  VIADD R45, R45, 0x200 ;  /* 0x000002002d2d7836 */ /* 0x000fe40000000000 */
[----:B------:R-:W-:Y:S01]  /*1ab0*/  VIADD R7, R7, 0x200 ;  /* 0x0000020007077836 */ /* 0x000fe20000000000 */
[----:B------:R-:W-:Y:S02]  /*1ac0*/  ISETP.NE.AND P0, PT, R6, RZ, PT ;  /* 0x000000ff0600720c */ /* 0x000fe40003f05270 */
[----:B--2---:R-:W-:-:S05]  /*1ad0*/  IADD3 R43, P2, PT, R4, R43, RZ ;  /* 0x0000002b042b7210 */ /* 0x004fca0007f5e0ff */
[----:B------:R-:W-:-:S06]  /*1ae0*/  IMAD.X R41, R5, 0x1, R41, P2 ;  /* 0x0000000105297824 */ /* 0x000fcc00010e0629 */
[----:B------:R-:W-:Y:S05]  /*1af0*/  @P0 BRA `(.L_x_277) ;  /* 0xfffffffc00dc0947 */ /* 0x000fea000383ffff */
.L_x_276:
[----:B------:R-:W-:Y:S05]  /*1b00*/  BSYNC.RECONVERGENT B2 ;  /* 0x0000000000027941 */ /* 0x000fea0003800200 */
.L_x_275:
[----:B------:R-:W-:Y:S05]  /*1b10*/  @!P1 BRA `(.L_x_274) ;  /* 0x00000004009c9947 */ /* 0x000fea0003800000 */
[----:B------:R-:W0:Y:S01]  /*1b20*/  LDCU.64 UR8, c[0x0][0x380] ;  /* 0x00007000ff0877ac */ /* 0x000e220008000a00 */
[----:B------:R-:W-:Y:S01]  /*1b30*/  IMAD.IADD R7, R0, 0x1, -R45 ;  /* 0x0000000100077824 */ /* 0x000fe200078e0a2d */
[C---:B------:R-:W-:Y:S01]  /*1b40*/  IADD3 R4, P0, PT, R45.reuse, UR4, RZ ;  /* 0x000000042d047c10 */ /* 0x040fe2000ff1e0ff */
[----:B------:R-:W-:Y:S01]  /*1b50*/  BSSY.RECONVERGENT B2, `(.L_x_278) ;  /* 0x0000039000027945 */ /* 0x000fe20003800200 */
[----:B------:R-:W-:Y:S02]  /*1b60*/  VIADD R38, R45, UR4 ;  /* 0x000000042d267c36 */ /* 0x000fe40008000000 */
[----:B------:R-:W-:Y:S01]  /*1b70*/  ISETP.GT.AND P1, PT, R7, 0x1800, PT ;  /* 0x000018000700780c */ /* 0x000fe20003f24270 */
[----:B------:R-:W-:Y:S01]  /*1b80*/  IMAD.X R5, RZ, RZ, RZ, P0 ;  /* 0x000000ffff057224 */ /* 0x000fe200000e06ff */
[----:B0-----:R-:W-:-:S04]  /*1b90*/  LEA R6, P0, R4, UR8, 0x3 ;  /* 0x0000000804067c11 */ /* 0x001fc8000f8018ff */
[----:B------:R-:W-:Y:S02]  /*1ba0*/  LEA.HI.X R4, R4, UR9, R5, 0x3, P0 ;  /* 0x0000000904047c11 */ /* 0x000fe400080f1c05 */
[----:B------:R-:W-:-:S05]  /*1bb0*/  IADD3 R6, P0, PT, R6, 0x2000, RZ ;  /* 0x0000200006067810 */ /* 0x000fca0007f1e0ff */
[----:B------:R-:W-:Y:S01]  /*1bc0*/  IMAD.X R7, RZ, RZ, R4, P0 ;  /* 0x000000ffff077224 */ /* 0x000fe200000e0604 */
[----:B------:R-:W-:Y:S01]  /*1bd0*/  PLOP3.LUT P0, PT, PT, PT, PT, 0x80, 0x8 ;  /* 0x000000000008781c */ /* 0x000fe20003f0f070 */
[----:B------:R-:W-:-:S12]  /*1be0*/  @!P1 BRA `(.L_x_279) ;  /* 0x0000000000bc9947 */ /* 0x000fd80003800000 */
[----:B------:R-:W-:Y:S01]  /*1bf0*/  PLOP3.LUT P0, PT, PT, PT, PT, 0x8, 0x80 ;  /* 0x000000000080781c */ /* 0x000fe20003f0e170 */
[----:B------:R-:W-:-:S12]  /*1c00*/  VIADD R40, R0, 0xffffe800 ;  /* 0xffffe80000287836 */ /* 0x000fd80000000000 */
.L_x_280:
[C-C-:B------:R-:W-:Y:S01]  /*1c10*/  IMAD.WIDE.U32 R8, R38.reuse, 0x8, R2.reuse ;  /* 0x0000000826087825 */ /* 0x140fe200078e0002 */
[----:B------:R-:W2:Y:S03]  /*1c20*/  LDG.E.64.CONSTANT R4, desc[UR6][R6.64+-0x1000] ;  /* 0xfff0000606047981 */ /* 0x000ea6000c1e9b00 */
[----:B------:R-:W-:Y:S01]  /*1c30*/  VIADD R25, R38, 0x800 ;  /* 0x0000080026197836 */ /* 0x000fe20000000000 */
[----:B------:R-:W3:Y:S04]  /*1c40*/  LDG.E.64.CONSTANT R10, desc[UR6][R6.64] ;  /* 0x00000006060a7981 */ /* 0x000ee8000c1e9b00 */
[----:B------:R-:W2:Y:S01]  /*1c50*/  LDG.E.64.CONSTANT R8, desc[UR6][R8.64] ;  /* 0x0000000608087981 */ /* 0x000ea2000c1e9b00 */
[----:B------:R-:W-:-:S03]  /*1c60*/  IMAD.WIDE.U32 R24, R25, 0x8, R2 ;  /* 0x0000000819187825 */ /* 0x000fc600078e0002 */
[----:B------:R-:W3:Y:S01]  /*1c70*/  LDG.E.64.CONSTANT R26, desc[UR6][R6.64+0x1000] ;  /* 0x00100006061a7981 */ /* 0x000ee2000c1e9b00 */
[----:B------:R-:W-:-:S03]  /*1c80*/  VIADD R17, R38, 0x1000 ;  /* 0x0000100026117836 */ /* 0x000fc60000000000 */
[----:B------:R-:W4:Y:S01]  /*1c90*/  LDG.E.64.CONSTANT R22, desc[UR6][R6.64+0x3000] ;  /* 0x0030000606167981 */ /* 0x000f22000c1e9b00 */
[----:B------:R-:W-:-:S03]  /*1ca0*/  IMAD.WIDE.U32 R16, R17, 0x8, R2 ;  /* 0x0000000811107825 */ /* 0x000fc600078e0002 */
[----:B------:R-:W4:Y:S04]  /*1cb0*/  LDG.E.64.CONSTANT R24, desc[UR6][R24.64] ;  /* 0x0000000618187981 */ /* 0x000f28000c1e9b00 */
[----:B------:R-:W5:Y:S04]  /*1cc0*/  LDG.E.64.CONSTANT R20, desc[UR6][R6.64+0x4000] ;  /* 0x0040000606147981 */ /* 0x000f68000c1e9b00 */
[----:B------:R-:W5:Y:S04]  /*1cd0*/  LDG.E.64.CONSTANT R18, desc[UR6][R6.64+0x5000] ;  /* 0x0050000606127981 */ /* 0x000f68000c1e9b00 */
[----:B------:R-:W5:Y:S04]  /*1ce0*/  LDG.E.64.CONSTANT R14, desc[UR6][R6.64+0x7000] ;  /* 0x00700006060e7981 */ /* 0x000f68000c1e9b00 */
[----:B------:R-:W5:Y:S01]  /*1cf0*/  LDG.E.64.CONSTANT R16, desc[UR6][R16.64] ;  /* 0x0000000610107981 */ /* 0x000f62000c1e9b00 */
[----:B------:R-:W-:-:S03]  /*1d00*/  VIADD R33, R38, 0x1800 ;  /* 0x0000180026217836 */ /* 0x000fc60000000000 */
[----:B------:R-:W5:Y:S04]  /*1d10*/  LDG.E.64.CONSTANT R12, desc[UR6][R6.64+0x8000] ;  /* 0x00800006060c7981 */ /* 0x000f68000c1e9b00 */
[----:B------:R-:W5:Y:S01]  /*1d20*/  LDG.E.64.CONSTANT R28, desc[UR6][R6.64+0x9000] ;  /* 0x00900006061c7981 */ /* 0x000f62000c1e9b00 */
[----:B------:R-:W-:-:S03]  /*1d30*/  IMAD.WIDE.U32 R32, R33, 0x8, R2 ;  /* 0x0000000821207825 */ /* 0x000fc600078e0002 */
[----:B------:R-:W5:Y:S04]  /*1d40*/  LDG.E.64.CONSTANT R30, desc[UR6][R6.64+0xb000] ;  /* 0x00b00006061e7981 */ /* 0x000f68000c1e9b00 */
[----:B------:R-:W5:Y:S04]  /*1d50*/  LDG.E.64.CONSTANT R32, desc[UR6][R32.64] ;  /* 0x0000000620207981 */ /* 0x000f68000c1e9b00 */
[----:B------:R-:W5:Y:S04]  /*1d60*/  LDG.E.64.CONSTANT R34, desc[UR6][R6.64+0xc000] ;  /* 0x00c0000606227981 */ /* 0x000f68000c1e9b00 */
[----:B------:R0:W5:Y:S01]  /*1d70*/  LDG.E.64.CONSTANT R36, desc[UR6][R6.64+0xd000] ;  /* 0x00d0000606247981 */ /* 0x000162000c1e9b00 */
[----:B------:R-:W-:-:S02]  /*1d80*/  VIADD R45, R45, 0x2000 ;  /* 0x000020002d2d7836 */ /* 0x000fc40000000000 */
[----:B------:R-:W-:Y:S01]  /*1d90*/  VIADD R38, R38, 0x2000 ;  /* 0x0000200026267836 */ /* 0x000fe20000000000 */
[----:B0-----:R-:W-:-:S05]  /*1da0*/  IADD3 R6, P6, PT, R6, 0x10000, RZ ;  /* 0x0001000006067810 */ /* 0x001fca0007fde0ff */
[----:B------:R-:W-:Y:S01]  /*1db0*/  IMAD.X R7, RZ, RZ, R7, P6 ;  /* 0x000000ffff077224 */ /* 0x000fe200030e0607 */
[----:B--2---:R-:W-:-:S04]  /*1dc0*/  IADD3 R43, P1, P2, R4, R8, R43 ;  /* 0x00000008042b7210 */ /* 0x004fc80007a3e02b */
[----:B---3--:R-:W-:Y:S02]  /*1dd0*/  IADD3 R43, P3, P4, R26, R10, R43 ;  /* 0x0000000a1a2b7210 */ /* 0x008fe40007c7e02b */
[----:B------:R-:W-:-:S04]  /*1de0*/  IADD3.X R5, PT, PT, R5, R9, R41, P1, P2 ;  /* 0x0000000905057210 */ /* 0x000fc80000fe4429 */
[----:B------:R-:W-:Y:S02]  /*1df0*/  IADD3.X R11, PT, PT, R27, R11, R5, P3, P4 ;  /* 0x0000000b1b0b7210 */ /* 0x000fe40001fe8405 */
[----:B----4-:R-:W-:-:S04]  /*1e00*/  IADD3 R43, P1, P2, R22, R24, R43 ;  /* 0x00000018162b7210 */ /* 0x010fc80007a3e02b */
[----:B------:R-:W-:Y:S02]  /*1e10*/  IADD3.X R23, PT, PT, R23, R25, R11, P1, P2 ;  /* 0x0000001917177210 */ /* 0x000fe40000fe440b */
[----:B-----5:R-:W-:-:S04]  /*1e20*/  IADD3 R43, P3, P4, R18, R20, R43 ;  /* 0x00000014122b7210 */ /* 0x020fc80007c7e02b */
[----:B------:R-:W-:Y:S02]  /*1e30*/  IADD3.X R19, PT, PT, R19, R21, R23, P3, P4 ;  /* 0x0000001513137210 */ /* 0x000fe40001fe8417 */
[----:B------:R-:W-:-:S04]  /*1e40*/  IADD3 R43, P1, P2, R14, R16, R43 ;  /* 0x000000100e2b7210 */ /* 0x000fc80007a3e02b */
[----:B------:R-:W-:Y:S02]  /*1e50*/  IADD3.X R15, PT, PT, R15, R17, R19, P1, P2 ;  /* 0x000000110f0f7210 */ /* 0x000fe40000fe4413 */
[----:B------:R-:W-:-:S04]  /*1e60*/  IADD3 R43, P3, P4, R28, R12, R43 ;  /* 0x0000000c1c2b7210 */ /* 0x000fc80007c7e02b */
[----:B------:R-:W-:Y:S02]  /*1e70*/  IADD3.X R13, PT, PT, R29, R13, R15, P3, P4 ;  /* 0x0000000d1d0d7210 */ /* 0x000fe40001fe840f */
[----:B------:R-:W-:Y:S02]  /*1e80*/  ISETP.GE.AND P3, PT, R45, R40, PT ;  /* 0x000000282d00720c */ /* 0x000fe40003f66270 */
[----:B------:R-:W-:-:S04]  /*1e90*/  IADD3 R43, P2, P1, R30, R32, R43 ;  /* 0x000000201e2b7210 */ /* 0x000fc8000795e02b */
[----:B------:R-:W-:Y:S02]  /*1ea0*/  IADD3.X R31, PT, PT, R31, R33, R13, P2, P1 ;  /* 0x000000211f1f7210 */ /* 0x000fe400017e240d */
[----:B------:R-:W-:-:S04]  /*1eb0*/  IADD3 R43, P4, P5, R36, R34, R43 ;  /* 0x00000022242b7210 */ /* 0x000fc80007d9e02b */
[----:B------:R-:W-:Y:S01]  /*1ec0*/  IADD3.X R41, PT, PT, R37, R35, R31, P4, P5 ;  /* 0x0000002325297210 */ /* 0x000fe200027ea41f */
[----:B------:R-:W-:Y:S08]  /*1ed0*/  @!P3 BRA `(.L_x_280) ;  /* 0xfffffffc004cb947 */ /* 0x000ff0000383ffff */
.L_x_279:
[----:B------:R-:W-:Y:S05]  /*1ee0*/  BSYNC.RECONVERGENT B2 ;  /* 0x0000000000027941 */ /* 0x000fea0003800200 */
.L_x_278:
[----:B------:R-:W-:Y:S01]  /*1ef0*/  IMAD.IADD R4, R0, 0x1, -R45 ;  /* 0x0000000100047824 */ /* 0x000fe200078e0a2d */
[----:B------:R-:W-:Y:S04]  /*1f00*/  BSSY.RECONVERGENT B2, `(.L_x_281) ;  /* 0x000001d000027945 */ /* 0x000fe80003800200 */
[----:B------:R-:W-:-:S13]  /*1f10*/  ISETP.GT.AND P1, PT, R4, 0x800, PT ;  /* 0x000008000400780c */ /* 0x000fda0003f24270 */
[----:B------:R-:W-:Y:S05]  /*1f20*/  @!P1 BRA `(.L_x_282) ;  /* 0x0000000000689947 */ /* 0x000fea0003800000 */
[C-C-:B------:R-:W-:Y:S01]  /*1f30*/  IMAD.WIDE.U32 R10, R38.reuse, 0x8, R2.reuse ;  /* 0x00000008260a7825 */ /* 0x140fe200078e0002 */
[----:B------:R-:W2:Y:S03]  /*1f40*/  LDG.E.64.CONSTANT R12, desc[UR6][R6.64+-0x1000] ;  /* 0xfff00006060c7981 */ /* 0x000ea6000c1e9b00 */
[----:B------:R-:W-:Y:S01]  /*1f50*/  VIADD R19, R38, 0x800 ;  /* 0x0000080026137836 */ /* 0x000fe20000000000 */
[----:B------:R-:W3:Y:S04]  /*1f60*/  LDG.E.64.CONSTANT R14, desc[UR6][R6.64] ;  /* 0x00000006060e7981 */ /* 0x000ee8000c1e9b00 */
[----:B------:R-:W2:Y:S01]  /*1f70*/  LDG.E.64.CONSTANT R10, desc[UR6][R10.64] ;  /* 0x000000060a0a7981 */ /* 0x000ea2000c1e9b00 */
[----:B------:R-:W-:-:S03]  /*1f80*/  IMAD.WIDE.U32 R18, R19, 0x8, R2 ;  /* 0x0000000813127825 */ /* 0x000fc600078e0002 */
[----:B------:R-:W3:Y:S04]  /*1f90*/  LDG.E.64.CONSTANT R16, desc[UR6][R6.64+0x1000] ;  /* 0x0010000606107981 */ /* 0x000ee8000c1e9b00 */
[----:B------:R-:W4:Y:S04]  /*1fa0*/  LDG.E.64.CONSTANT R20, desc[UR6][R6.64+0x3000] ;  /* 0x0030000606147981 */ /* 0x000f28000c1e9b00 */
[----:B------:R-:W4:Y:S04]  /*1fb0*/  LDG.E.64.CONSTANT R18, desc[UR6][R18.64] ;  /* 0x0000000612127981 */ /* 0x000f28000c1e9b00 */
[----:B------:R-:W5:Y:S04]  /*1fc0*/  LDG.E.64.CONSTANT R4, desc[UR6][R6.64+0x4000] ;  /* 0x0040000606047981 */ /* 0x000f68000c1e9b00 */
[----:B------:R-:W5:Y:S01]  /*1fd0*/  LDG.E.64.CONSTANT R8, desc[UR6][R6.64+0x5000] ;  /* 0x0050000606087981 */ /* 0x000f62000c1e9b00 */
[----:B------:R-:W-:-:S02]  /*1fe0*/  VIADD R45, R45, 0x1000 ;  /* 0x000010002d2d7836 */ /* 0x000fc40000000000 */
[----:B------:R-:W-:Y:S01]  /*1ff0*/  VIADD R38, R38, 0x1000 ;  /* 0x0000100026267836 */ /* 0x000fe20000000000 */
[----:B--2---:R-:W-:-:S04]  /*2000*/  IADD3 R43, P0, P1, R12, R10, R43 ;  /* 0x0000000a0c2b7210 */ /* 0x004fc8000791e02b */
[----:B------:R-:W-:Y:S02]  /*2010*/  IADD3.X R13, PT, PT, R13, R11, R41, P0, P1 ;  /* 0x0000000b0d0d7210 */ /* 0x000fe400007e2429 */
[----:B---3--:R-:W-:Y:S02]  /*2020*/  IADD3 R43, P0, P1, R16, R14, R43 ;  /* 0x0000000e102b7210 */ /* 0x008fe4000791e02b */
[----:B------:R-:W-:Y:S02]  /*2030*/  IADD3 R10, P3, PT, R6, 0x8000, RZ ;  /* 0x00008000060a7810 */ /* 0x000fe40007f7e0ff */
[----:B------:R-:W-:Y:S02]  /*2040*/  IADD3.X R15, PT, PT, R17, R15, R13, P0, P1 ;  /* 0x0000000f110f7210 */ /* 0x000fe400007e240d */
[----:B----4-:R-:W-:Y:S01]  /*2050*/  IADD3 R43, P0, P1, R20, R18, R43 ;  /* 0x00000012142b7210 */ /* 0x010fe2000791e02b */
[----:B------:R-:W-:-:S03]  /*2060*/  IMAD.X R11, RZ, RZ, R7, P3 ;  /* 0x000000ffff0b7224 */ /* 0x000fc600018e0607 */
[----:B------:R-:W-:Y:S02]  /*2070*/  IADD3.X R21, PT, PT, R21, R19, R15, P0, P1 ;  /* 0x0000001315157210 */ /* 0x000fe400007e240f */
[----:B-----5:R-:W-:Y:S01]  /*2080*/  IADD3 R43, P1, P2, R8, R4, R43 ;  /* 0x00000004082b7210 */ /* 0x020fe20007a3e02b */
[----:B------:R-:W-:Y:S01]  /*2090*/  IMAD.MOV.U32 R6, RZ, RZ, R10 ;  /* 0x000000ffff067224 */ /* 0x000fe200078e000a */
[----:B------:R-:W-:Y:S01]  /*20a0*/  PLOP3.LUT P0, PT, PT, PT, PT, 0x8, 0x80 ;  /* 0x000000000080781c */ /* 0x000fe20003f0e170 */
[----:B------:R-:W-:Y:S01]  /*20b0*/  IMAD.MOV.U32 R7, RZ, RZ, R11 ;  /* 0x000000ffff077224 */ /* 0x000fe200078e000b */
[----:B------:R-:W-:-:S11]  /*20c0*/  IADD3.X R41, PT, PT, R9, R5, R21, P1, P2 ;  /* 0x0000000509297210 */ /* 0x000fd60000fe4415 */
.L_x_282:
[----:B------:R-:W-:Y:S05]  /*20d0*/  BSYNC.RECONVERGENT B2 ;  /* 0x0000000000027941 */ /* 0x000fea0003800200 */
.L_x_281:
[----:B------:R-:W-:-:S13]  /*20e0*/  ISETP.LT.OR P0, PT, R45, R0, P0 ;  /* 0x000000002d00720c */ /* 0x000fda0000701670 */
[----:B------:R-:W-:Y:S05]  /*20f0*/  @!P0 BRA `(.L_x_274) ;  /* 0x0000000000248947 */ /* 0x000fea0003800000 */
[----:B------:R-:W-:Y:S01]  /*2100*/  IMAD.WIDE.U32 R2, R38, 0x8, R2 ;  /* 0x0000000826027825 */ /* 0x000fe200078e0002 */
[----:B------:R-:W2:Y:S04]  /*2110*/  LDG.E.64.CONSTANT R4, desc[UR6][R6.64+-0x1000] ;  /* 0xfff0000606047981 */ /* 0x000ea8000c1e9b00 */
[----:B------:R-:W3:Y:S04]  /*2120*/  LDG.E.64.CONSTANT R8, desc[UR6][R6.64] ;  /* 0x0000000606087981 */ /* 0x000ee8000c1e9b00 */
[----:B------:R-:W2:Y:S04]  /*2130*/  LDG.E.64.CONSTANT R2, desc[UR6][R2.64] ;  /* 0x0000000602027981 */ /* 0x000ea8000c1e9b00 */
[----:B------:R-:W3:Y:S01]  /*2140*/  LDG.E.64.CONSTANT R10, desc[UR6][R6.64+0x1000] ;  /* 0x00100006060a7981 */ /* 0x000ee2000c1e9b00 */
[----:B--2---:R-:W-:-:S04]  /*2150*/  IADD3 R43, P0, P1, R4, R2, R43 ;  /* 0x00000002042b7210 */ /* 0x004fc8000791e02b */
[----:B---3--:R-:W-:Y:S02]  /*2160*/  IADD3 R43, P2, P3, R10, R8, R43 ;  /* 0x000000080a2b7210 */ /* 0x008fe40007b5e02b */
[----:B------:R-:W-:-:S04]  /*2170*/  IADD3.X R41, PT, PT, R5, R3, R41, P0, P1 ;  /* 0x0000000305297210 */ /* 0x000fc800007e2429 */
[----:B------:R-:W-:-:S07]  /*2180*/  IADD3.X R41, PT, PT, R11, R9, R41, P2, P3 ;  /* 0x000000090b297210 */ /* 0x000fce00017e6429 */
.L_x_274:
[----:B------:R-:W-:Y:S05]  /*2190*/  BSYNC.RECONVERGENT B1 ;  /* 0x0000000000017941 */ /* 0x000fea0003800200 */
.L_x_272:
[----:B------:R-:W0:Y:S01]  /*21a0*/  S2R R6, SR_LANEID ;  /* 0x0000000000067919 */ /* 0x000e220000000000 */
[----:B------:R-:W1:Y:S04]  /*21b0*/  SHFL.DOWN PT, R0, R43, 0x1, 0x1f ;  /* 0x08201f002b007f89 */ /* 0x000e6800000e0000 */
[----:B------:R-:W2:Y:S01]  /*21c0*/  SHFL.DOWN PT, R2, R41, 0x1, 0x1f ;  /* 0x08201f0029027f89 */ /* 0x000ea200000e0000 */
[C---:B0-----:R-:W-:Y:S02]  /*21d0*/  ISETP.GT.AND P0, PT, R6.reuse, 0x1e, PT ;  /* 0x0000001e0600780c */ /* 0x041fe40003f04270 */
[----:B------:R-:W-:Y:S02]  /*21e0*/  ISETP.GT.AND P1, PT, R6, 0x1d, PT ;  /* 0x0000001d0600780c */ /* 0x000fe40003f24270 */
[----:B-1----:R-:W-:-:S02]  /*21f0*/  SEL R0, R0, RZ, !P0 ;  /* 0x000000ff00007207 */ /* 0x002fc40004000000 */
[----:B--2---:R-:W-:Y:S02]  /*2200*/  SEL R2, R2, RZ, !P0 ;  /* 0x000000ff02027207 */ /* 0x004fe40004000000 */
[----:B------:R-:W-:Y:S02]  /*2210*/  IADD3 R7, P0, PT, R43, R0, RZ ;  /* 0x000000002b077210 */ /* 0x000fe40007f1e0ff */
[----:B------:R-:W-:-:S03]  /*2220*/  ISETP.NE.AND P2, PT, R6, RZ, PT ;  /* 0x000000ff0600720c */ /* 0x000fc60003f45270 */
[----:B------:R-:W-:Y:S01]  /*2230*/  IMAD.X R9, R41, 0x1, R2, P0 ;  /* 0x0000000129097824 */ /* 0x000fe200000e0602 */
[----:B------:R-:W0:Y:S04]  /*2240*/  SHFL.DOWN PT, R0, R7, 0x2, 0x1f ;  /* 0x08401f0007007f89 */ /* 0x000e2800000e0000 */
[----:B------:R-:W1:Y:S05]  /*2250*/  SHFL.DOWN PT, R2, R9, 0x2, 0x1f ;  /* 0x08401f0009027f89 */ /* 0x000e6a00000e0000 */
[----:B------:R-:W2:Y:S01]  /*2260*/  @!P2 S2R R11, SR_CgaCtaId ;  /* 0x00000000000ba919 */ /* 0x000ea20000008800 */
        /* <DEDUP_REMOVED lines=12> */
[----:B------:R-:W-:-:S05]  /*2330*/  IMAD.X R9, R2, 0x1, R5, P0 ;  /* 0x0000000102097824 */ /* 0x000fca00000e0605 */
[----:B------:R-:W1:Y:S01]  /*2340*/  SHFL.DOWN PT, R2, R9, 0x8, 0x1f ;  /* 0x09001f0009027f89 */ /* 0x000e6200000e0000 */
[----:B0-----:R-:W-:-:S04]  /*2350*/  SEL R0, R0, RZ, !P1 ;  /* 0x000000ff00007207 */ /* 0x001fc80004800000 */
[----:B------:R-:W-:Y:S02]  /*2360*/  IADD3 R5, P0, PT, R0, R7, RZ ;  /* 0x0000000700057210 */ /* 0x000fe40007f1e0ff */
[----:B-1----:R-:W-:-:S03]  /*2370*/  SEL R2, R2, RZ, !P1 ;  /* 0x000000ff02027207 */ /* 0x002fc60004800000 */
[----:B------:R-:W0:Y:S01]  /*2380*/  SHFL.DOWN PT, R0, R5, 0x10, 0x1f ;  /* 0x0a001f0005007f89 */ /* 0x000e2200000e0000 */
[----:B------:R-:W-:Y:S02]  /*2390*/  ISETP.GT.AND P1, PT, R6, 0xf, PT ;  /* 0x0000000f0600780c */ /* 0x000fe40003f24270 */
[----:B------:R-:W-:Y:S01]  /*23a0*/  @!P2 SHF.R.U32.HI R6, RZ, 0x2, R39 ;  /* 0x00000002ff06a819 */ /* 0x000fe20000011627 */
[----:B------:R-:W-:Y:S01]  /*23b0*/  IMAD.X R4, R2, 0x1, R9, P0 ;  /* 0x0000000102047824 */ /* 0x000fe200000e0609 */
[----:B------:R-:W-:Y:S02]  /*23c0*/  @!P2 MOV R2, 0x400 ;  /* 0x000004000002a802 */ /* 0x000fe40000000f00 */
[----:B------:R-:W-:Y:S02]  /*23d0*/  @!P2 LOP3.LUT R6, R6, 0xf8, RZ, 0xc0, !PT ;  /* 0x000000f80606a812 */ /* 0x000fe400078ec0ff */
[----:B------:R-:W1:Y:S01]  /*23e0*/  SHFL.DOWN PT, R3, R4, 0x10, 0x1f ;  /* 0x0a001f0004037f89 */ /* 0x000e6200000e0000 */
[----:B--2---:R-:W-:-:S05]  /*23f0*/  @!P2 LEA R11, R11, R2, 0x18 ;  /* 0x000000020b0ba211 */ /* 0x004fca00078ec0ff */
[----:B------:R-:W-:Y:S01]  /*2400*/  @!P2 IMAD.IADD R11, R6, 0x1, R11 ;  /* 0x00000001060ba824 */ /* 0x000fe200078e020b */
[----:B0-----:R-:W-:-:S04]  /*2410*/  SEL R0, R0, RZ, !P1 ;  /* 0x000000ff00007207 */ /* 0x001fc80004800000 */
[----:B------:R-:W-:Y:S02]  /*2420*/  IADD3 R2, P0, PT, R0, R5, RZ ;  /* 0x0000000500027210 */ /* 0x000fe40007f1e0ff */
[----:B-1----:R-:W-:-:S05]  /*2430*/  SEL R3, R3, RZ, !P1 ;  /* 0x000000ff03037207 */ /* 0x002fca0004800000 */
[----:B------:R-:W-:Y:S01]  /*2440*/  IMAD.X R3, R3, 0x1, R4, P0 ;  /* 0x0000000103037824 */ /* 0x000fe200000e0604 */
[----:B------:R-:W-:-:S04]  /*2450*/  ISETP.NE.AND P0, PT, R39, RZ, PT ;  /* 0x000000ff2700720c */ /* 0x000fc80003f05270 */
[----:B------:R0:W-:Y:S01]  /*2460*/  @!P2 STS.64 [R11+0x10], R2 ;  /* 0x000010020b00a388 */ /* 0x0001e20000000a00 */
[----:B------:R-:W-:Y:S08]  /*2470*/  BAR.SYNC.DEFER_BLOCKING 0x0 ;  /* 0x0000000000007b1d */ /* 0x000ff00000010000 */
[----:B------:R-:W-:Y:S05]  /*2480*/  @P0 BRA `(.L_x_270) ;  /* 0x00000000006c0947 */ /* 0x000fea0003800000 */
[----:B------:R-:W1:Y:S01]  /*2490*/  S2UR UR5, SR_CgaCtaId ;  /* 0x00000000000579c3 */ /* 0x000e620000008800 */
[----:B------:R-:W-:Y:S02]  /*24a0*/  UMOV UR4, 0x400 ;  /* 0x0000040000047882 */ /* 0x000fe40000000000 */
[----:B-1----:R-:W-:-:S09]  /*24b0*/  ULEA UR4, UR5, UR4, 0x18 ;  /* 0x0000000405047291 */ /* 0x002fd2000f8ec0ff */
[----:B------:R-:W-:Y:S04]  /*24c0*/  LDS.64 R32, [UR4+0x18] ;  /* 0x00001804ff207984 */ /* 0x000fe80008000a00 */
[----:B------:R-:W1:Y:S04]  /*24d0*/  LDS.128 R28, [UR4+0x20] ;  /* 0x00002004ff1c7984 */ /* 0x000e680008000c00 */
[----:B------:R-:W2:Y:S04]  /*24e0*/  LDS.128 R24, [UR4+0x30] ;  /* 0x00003004ff187984 */ /* 0x000ea80008000c00 */
[----:B------:R-:W3:Y:S04]  /*24f0*/  LDS.128 R20, [UR4+0x40] ;  /* 0x00004004ff147984 */ /* 0x000ee80008000c00 */
[----:B------:R-:W4:Y:S04]  /*2500*/  LDS.128 R16, [UR4+0x50] ;  /* 0x00005004ff107984 */ /* 0x000f280008000c00 */
[----:B------:R-:W5:Y:S04]  /*2510*/  LDS.128 R12, [UR4+0x60] ;  /* 0x00006004ff0c7984 */ /* 0x000f680008000c00 */
[----:B0-----:R-:W0:Y:S04]  /*2520*/  LDS.128 R8, [UR4+0x70] ;  /* 0x00007004ff087984 */ /* 0x001e280008000c00 */
[----:B------:R-:W0:Y:S01]  /*2530*/  LDS.128 R4, [UR4+0x80] ;  /* 0x00008004ff047984 */ /* 0x000e220008000c00 */
[----:B-1----:R-:W-:-:S04]  /*2540*/  IADD3 R35, P1, P2, R28, R32, R2 ;  /* 0x000000201c237210 */ /* 0x002fc80007a3e002 */
[----:B--2---:R-:W-:Y:S02]  /*2550*/  IADD3 R35, P3, P4, R24, R35, R30 ;  /* 0x0000002318237210 */ /* 0x004fe40007c7e01e */
[----:B------:R-:W-:Y:S02]  /*2560*/  IADD3.X R29, PT, PT, R29, R33, R3, P1, P2 ;  /* 0x000000211d1d7210 */ /* 0x000fe40000fe4403 */
[----:B---3--:R-:W-:Y:S02]  /*2570*/  IADD3 R3, P1, P2, R20, R35, R26 ;  /* 0x0000002314037210 */ /* 0x008fe40007a3e01a */
[----:B------:R-:W-:Y:S02]  /*2580*/  IADD3.X R25, PT, PT, R25, R29, R31, P3, P4 ;  /* 0x0000001d19197210 */ /* 0x000fe40001fe841f */
[----:B----4-:R-:W-:Y:S02]  /*2590*/  IADD3 R3, P3, P4, R16, R3, R22 ;  /* 0x0000000310037210 */ /* 0x010fe40007c7e016 */
[----:B------:R-:W-:-:S02]  /*25a0*/  IADD3.X R21, PT, PT, R21, R25, R27, P1, P2 ;  /* 0x0000001915157210 */ /* 0x000fc40000fe441b */
[----:B-----5:R-:W-:Y:S02]  /*25b0*/  IADD3 R3, P1, P2, R12, R3, R18 ;  /* 0x000000030c037210 */ /* 0x020fe40007a3e012 */
[----:B------:R-:W-:Y:S02]  /*25c0*/  IADD3.X R17, PT, PT, R17, R21, R23, P3, P4 ;  /* 0x0000001511117210 */ /* 0x000fe40001fe8417 */
[----:B0-----:R-:W-:Y:S02]  /*25d0*/  IADD3 R3, P3, P4, R8, R3, R14 ;  /* 0x0000000308037210 */ /* 0x001fe40007c7e00e */
[----:B------:R-:W-:Y:S02]  /*25e0*/  IADD3.X R13, PT, PT, R13, R17, R19, P1, P2 ;  /* 0x000000110d0d7210 */ /* 0x000fe40000fe4413 */
[----:B------:R-:W-:Y:S02]  /*25f0*/  IADD3 R3, P1, P2, R4, R3, R10 ;  /* 0x0000000304037210 */ /* 0x000fe40007a3e00a */
[----:B------:R-:W-:-:S02]  /*2600*/  IADD3.X R9, PT, PT, R9, R13, R15, P3, P4 ;  /* 0x0000000d09097210 */ /* 0x000fc40001fe840f */
[----:B------:R-:W-:Y:S02]  /*2610*/  IADD3 R2, P3, PT, R3, R6, RZ ;  /* 0x0000000603027210 */ /* 0x000fe40007f7e0ff */
[----:B------:R-:W-:-:S05]  /*2620*/  IADD3.X R3, PT, PT, R5, R9, R11, P1, P2 ;  /* 0x0000000905037210 */ /* 0x000fca0000fe440b */
[----:B------:R-:W-:-:S07]  /*2630*/  IMAD.X R3, R3, 0x1, R7, P3 ;  /* 0x0000000103037824 */ /* 0x000fce00018e0607 */
.L_x_270:
[----:B------:R-:W-:Y:S05]  /*2640*/  BSYNC.RECONVERGENT B0 ;  /* 0x0000000000007941 */ /* 0x000fea0003800200 */
.L_x_255:
[----:B------:R-:W-:Y:S05]  /*2650*/  @P0 EXIT ;  /* 0x000000000000094d */ /* 0x000fea0003800000 */
[----:B------:R-:W0:Y:S01]  /*2660*/  LDCU.64 UR4, c[0x0][0x398] ;  /* 0x00007300ff0477ac */ /* 0x000e220008000a00 */
[----:B------:R-:W3:Y:S01]  /*2670*/  LDC.64 R4, c[0x0][0x388] ;  /* 0x0000e200ff047b82 */ /* 0x000ee20000000a00 */
[----:B012---:R-:W-:-:S04]  /*2680*/  IADD3 R2, P0, PT, R2, UR4, RZ ;  /* 0x0000000402027c10 */ /* 0x007fc8000ff1e0ff */
[----:B------:R-:W-:-:S05]  /*2690*/  IADD3.X R3, PT, PT, R3, UR5, RZ, P0, !PT ;  /* 0x0000000503037c10 */ /* 0x000fca00087fe4ff */
[----:B---3--:R-:W-:Y:S01]  /*26a0*/  STG.E.64 desc[UR6][R4.64], R2 ;  /* 0x0000000204007986 */ /* 0x008fe2000c101b06 */
[----:B------:R-:W-:Y:S05]  /*26b0*/  EXIT ;  /* 0x000000000000794d */ /* 0x000fea0003800000 */
.L_x_283:
        /* <DEDUP_REMOVED lines=12> */
.L_x_617:


//--------------------- .text._ZN3cub18CUB_300001_SM_10006detail6reduce18DeviceReduceKernelINS2_10policy_hubIlyN4cuda3std3__44plusIlEEE10Policy1000EN6thrust24THRUST_300001_SM_1000_NS6detail15normal_iteratorINSD_10device_ptrIlEEEEyS9_lNS7_10__identityEEEvT0_PT3_T1_NS0_13GridEvenShareISN_EET2_T4_ --------------------------
	.section	.text._ZN3cub18CUB_300001_SM_10006detail6reduce18DeviceReduceKernelINS2_10policy_hubIlyN4cuda3std3__44plusIlEEE10Policy1000EN6thrust24THRUST_300001_SM_1000_NS6detail15normal_iteratorINSD_10device_ptrIlEEEEyS9_lNS7_10__identityEEEvT0_PT3_T1_NS0_13GridEvenShareISN_EET2_T4_,"ax",@progbits
	.align	128
        .global         _ZN3cub18CUB_300001_SM_10006detail6reduce18DeviceReduceKernelINS2_10policy_hubIlyN4cuda3std3__44plusIlEEE10Policy1000EN6thrust24THRUST_300001_SM_1000_NS6detail15normal_iteratorINSD_10device_ptrIlEEEEyS9_lNS7_10__identityEEEvT0_PT3_T1_NS0_13GridEvenShareISN_EET2_T4_
        .type           _ZN3cub18CUB_300001_SM_10006detail6reduce18DeviceReduceKernelINS2_10policy_hubIlyN4cuda3std3__44plusIlEEE10Policy1000EN6thrust24THRUST_300001_SM_1000_NS6detail15normal_iteratorINSD_10device_ptrIlEEEEyS9_lNS7_10__identityEEEvT0_PT3_T1_NS0_13GridEvenShareISN_EET2_T4_,@function
        .size           _ZN3cub18CUB_300001_SM_10006detail6reduce18DeviceReduceKernelINS2_10policy_hubIlyN4cuda3std3__44plusIlEEE10Policy1000EN6thrust24THRUST_300001_SM_1000_NS6detail15normal_iteratorINSD_10device_ptrIlEEEEyS9_lNS7_10__identityEEEvT0_PT3_T1_NS0_13GridEvenShareISN_EET2_T4_,(.L_x_618 - _ZN3cub18CUB_300001_SM_10006detail6reduce18DeviceReduceKernelINS2_10policy_hubIlyN4cuda3std3__44plusIlEEE10Policy1000EN6thrust24THRUST_300001_SM_1000_NS6detail15normal_iteratorINSD_10device_ptrIlEEEEyS9_lNS7_10__identityEEEvT0_PT3_T1_NS0_13GridEvenShareISN_EET2_T4_)
        .other          _ZN3cub18CUB_300001_SM_10006detail6reduce18DeviceReduceKernelINS2_10policy_hubIlyN4cuda3std3__44plusIlEEE10Policy1000EN6thrust24THRUST_300001_SM_1000_NS6detail15normal_iteratorINSD_10device_ptrIlEEEEyS9_lNS7_10__identityEEEvT0_PT3_T1_NS0_13GridEvenShareISN_EET2_T4_,@"STO_CUDA_ENTRY STV_DEFAULT"
_ZN3cub18CUB_300001_SM_10006detail6reduce18DeviceReduceKernelINS2_10policy_hubIlyN4cuda3std3__44plusIlEEE10Policy1000EN6thrust24THRUST_300001_SM_1000_NS6detail15normal_iteratorINSD_10device_ptrIlEEEEyS9_lNS7_10__identityEEEvT0_PT3_T1_NS0_13GridEvenShareISN_EET2_T4_:
.text._ZN3cub18CUB_300001_SM_10006detail6reduce18DeviceReduceKernelINS2_10policy_hubIlyN4cuda3std3__44plusIlEEE10Policy1000EN6thrust24THRUST_300001_SM_1000_NS6detail15normal_iteratorINSD_10device_ptrIlEEEEyS9_lNS7_10__identityEEEvT0_PT3_T1_NS0_13GridEvenShareISN_EET2_T4_:
[----:B------:R-:W-:Y:S08]  /*0000*/  LDC R1, c[0x0][0x37c] ;  /* 0x0000df00ff017b82 */ /* 0x000ff00000000800 */
[----:B------:R-:W0:Y:S01]  /*0010*/  S2UR UR18, SR_CTAID.X ;  /* 0x00000000001279c3 */ /* 0x000e220000002500 */
[----:B------:R-:W1:Y:S01]  /*0020*/  LDCU.64 UR4, c[0x0][0x3b8] ;  /* 0x00007700ff0477ac */ /* 0x000e620008000a00 */
[----:B------:R-:W-:Y:S01]  /*0030*/  BSSY.RECONVERGENT B0, `(.L_x_284) ;  /* 0x0000293000007945 */ /* 0x000fe20003800200 */
[----:B------:R-:W2:Y:S01]  /*0040*/  LDCU UR11, c[0x0][0x3c0] ;  /* 0x00007800ff0b77ac */ /* 0x000ea20008000800 */
[----:B------:R-:W3:Y:S01]  /*0050*/  LDCU.64 UR16, c[0x0][0x358] ;  /* 0x00006b00ff1077ac */ /* 0x000ee20008000a00 */
[----:B-1----:R-:W-:-:S02]  /*0060*/  IMAD.U32 R4, RZ, RZ, UR4 ;  /* 0x00000004ff047e24 */ /* 0x002fc4000f8e00ff */
[----:B------:R-:W-:Y:S01]  /*0070*/  IMAD.U32 R5, RZ, RZ, UR5 ;  /* 0x00000005ff057e24 */ /* 0x000fe2000f8e00ff */
[----:B--2---:R-:W-:Y:S02]  /*0080*/  UIMAD UR5, UR11, 0xe00, URZ ;  /* 0x00000e000b0578a4 */ /* 0x004fe4000f8e02ff */
[----:B0-----:R-:W-:Y:S02]  /*0090*/  UIMAD UR9, UR18, 0xe00, URZ ;  /* 0x00000e00120978a4 */ /* 0x001fe4000f8e02ff */
[----:B------:R-:W-:-:S04]  /*00a0*/  USHF.R.S32.HI UR4, URZ, 0x1f, UR5 ;  /* 0x0000001fff047899 */ /* 0x000fc80008011405 */
[----:B------:R-:W-:-:S04]  /*00b0*/  IADD3 R0, P1, PT, R4, -UR9, RZ ;  /* 0x8000000904007c10 */ /* 0x000fc8000ff3e0ff */
[----:B------:R-:W-:Y:S02]  /*00c0*/  ISETP.GT.U32.AND P0, PT, R0, 0xdff, PT ;  /* 0x00000dff0000780c */ /* 0x000fe40003f04070 */
[----:B------:R-:W-:-:S04]  /*00d0*/  IADD3.X R3, PT, PT, R5, -0x1, RZ, P1, !PT ;  /* 0xffffffff05037810 */ /* 0x000fc80000ffe4ff */
[----:B------:R-:W-:-:S13]  /*00e0*/  ISETP.GT.U32.AND.EX P0, PT, R3, RZ, PT, P0 ;  /* 0x000000ff0300720c */ /* 0x000fda0003f04100 */
[----:B---3--:R-:W-:Y:S05]  /*00f0*/  @P0 BRA `(.L_x_285) ;  /* 0x00000014006c0947 */ /* 0x008fea0003800000 */
[----:B------:R-:W0:Y:S01]  /*0100*/  S2R R5, SR_TID.X ;  /* 0x0000000000057919 */ /* 0x000e220000002100 */
[----:B------:R-:W-:Y:S01]  /*0110*/  VIADD R2, R4, -UR9 ;  /* 0x8000000904027c36 */ /* 0x000fe20008000000 */
[----:B------:R-:W-:Y:S01]  /*0120*/  BSSY.RECONVERGENT B1, `(.L_x_286) ;  /* 0x000000a000017945 */ /* 0x000fe20003800200 */
[----:B------:R-:W-:-:S03]  /*0130*/  CS2R R20, SRZ ;  /* 0x0000000000147805 */ /* 0x000fc6000001ff00 */
[----:B0-----:R-:W-:Y:S01]  /*0140*/  ISETP.GE.AND P0, PT, R5, R2, PT ;  /* 0x000000020500720c */ /* 0x001fe20003f06270 */
[----:B------:R-:W-:-:S12]  /*0150*/  IMAD.MOV.U32 R3, RZ, RZ, R5 ;  /* 0x000000ffff037224 */ /* 0x000fd800078e0005 */
[----:B------:R-:W-:Y:S05]  /*0160*/  @P0 BRA `(.L_x_287) ;  /* 0x0000000000140947 */ /* 0x000fea0003800000 */
[----:B------:R-:W0:Y:S01]  /*0170*/  LDC.64 R20, c[0x0][0x380] ;  /* 0x0000e000ff147b82 */ /* 0x000e220000000a00 */
[----:B------:R-:W-:-:S04]  /*0180*/  VIADD R3, R5, UR9 ;  /* 0x0000000905037c36 */ /* 0x000fc80008000000 */
[----:B0-----:R-:W-:-:S06]  /*0190*/  IMAD.WIDE.U32 R20, R3, 0x8, R20 ;  /* 0x0000000803147825 */ /* 0x001fcc00078e0014 */
[----:B------:R-:W5:Y:S01]  /*01a0*/  LDG.E.64 R20, desc[UR16][R20.64] ;  /* 0x0000001014147981 */ /* 0x000f62000c1e1b00 */
[----:B------:R-:W-:-:S07]  /*01b0*/  VIADD R3, R5, 0x200 ;  /* 0x0000020005037836 */ /* 0x000fce0000000000 */
.L_x_287:
[----:B------:R-:W-:Y:S05]  /*01c0*/  BSYNC.RECONVERGENT B1 ;  /* 0x0000000000017941 */ /* 0x000fea0003800200 */
.L_x_286:
[----:B------:R-:W-:Y:S01]  /*01d0*/  ISETP.GE.AND P0, PT, R3, R2, PT ;  /* 0x000000020300720c */ /* 0x000fe20003f06270 */
[----:B------:R-:W-:-:S12]  /*01e0*/  BSSY.RECONVERGENT B1, `(.L_x_288) ;  /* 0x000007a000017945 */ /* 0x000fd80003800200 */
[----:B------:R-:W-:Y:S05]  /*01f0*/  @P0 BRA `(.L_x_289) ;  /* 0x0000000400e00947 */ /* 0x000fea0003800000 */
[----:B------:R-:W-:Y:S01]  /*0200*/  LOP3.LUT R7, RZ, R3, RZ, 0x33, !PT ;  /* 0x00000003ff077212 */ /* 0x000fe200078e33ff */
[----:B------:R-:W-:Y:S03]  /*0210*/  BSSY.RECONVERGENT B2, `(.L_x_290) ;  /* 0x0000037000027945 */ /* 0x000fe60003800200 */
[----:B------:R-:W-:-:S04]  /*0220*/  IADD3 R7, PT, PT, R4, -UR9, R7 ;  /* 0x8000000904077c10 */ /* 0x000fc8000fffe007 */
[C---:B------:R-:W-:Y:S02]  /*0230*/  ISETP.GE.U32.AND P1, PT, R7.reuse, 0x1e00, PT ;  /* 0x00001e000700780c */ /* 0x040fe40003f26070 */
[----:B------:R-:W-:-:S04]  /*0240*/  LEA.HI R0, R7, 0x1, RZ, 0x17 ;  /* 0x0000000107007811 */ /* 0x000fc800078fb8ff */
[----:B------:R-:W-:-:S04]  /*0250*/  LOP3.LUT R4, R0, 0xf, RZ, 0xc0, !PT ;  /* 0x0000000f00047812 */ /* 0x000fc800078ec0ff */
[----:B------:R-:W-:-:S03]  /*0260*/  ISETP.NE.AND P0, PT, R4, RZ, PT ;  /* 0x000000ff0400720c */ /* 0x000fc60003f05270 */
[----:B------:R-:W-:Y:S10]  /*0270*/  @!P1 BRA `(.L_x_291) ;  /* 0x0000000000c09947 */ /* 0x000ff40003800000 */
[----:B------:R-:W0:Y:S01]  /*0280*/  LDCU.64 UR4, c[0x0][0x380] ;  /* 0x00007000ff0477ac */ /* 0x000e220008000a00 */
[----:B------:R-:W-:Y:S01]  /*0290*/  IMAD.WIDE.U32 R6, R3, 0x8, RZ ;  /* 0x0000000803067825 */ /* 0x000fe200078e00ff */
[----:B------:R-:W-:-:S03]  /*02a0*/  LOP3.LUT R24, R0, 0xfffff0, RZ, 0xc0, !PT ;  /* 0x00fffff000187812 */ /* 0x000fc600078ec0ff */
[----:B------:R-:W-:Y:S02]  /*02b0*/  IMAD.U32 R9, RZ, RZ, UR18 ;  /* 0x00000012ff097e24 */ /* 0x000fe4000f8e00ff */
[----:B------:R-:W-:Y:S02]  /*02c0*/  IMAD.MOV R24, RZ, RZ, -R24 ;  /* 0x000000ffff187224 */ /* 0x000fe400078e0a18 */
[----:B------:R-:W-:-:S03]  /*02d0*/  IMAD.WIDE.U32 R6, R9, 0x7000, R6 ;  /* 0x0000700009067825 */ /* 0x000fc600078e0006 */
[----:B0-----:R-:W-:-:S04]  /*02e0*/  IADD3 R8, P1, PT, R6, UR4, RZ ;  /* 0x0000000406087c10 */ /* 0x001fc8000ff3e0ff */
[----:B------:R-:W-:-:S04]  /*02f0*/  IADD3 R8, P2, PT, R8, 0x8000, RZ ;  /* 0x0000800008087810 */ /* 0x000fc80007f5e0ff */
[----:B------:R-:W-:-:S09]  /*0300*/  IADD3.X R7, PT, PT, RZ, UR5, R7, P2, P1 ;  /* 0x00000005ff077c10 */ /* 0x000fd200097e2407 */
.L_x_292:
[----:B------:R-:W-:-:S05]  /*0310*/  IMAD.MOV.U32 R6, RZ, RZ, R8 ;  /* 0x000000ffff067224 */ /* 0x000fca00078e0008 */
[----:B------:R-:W2:Y:S04]  /*0320*/  LDG.E.64 R26, desc[UR16][R6.64+-0x8000] ;  /* 0xff800010061a7981 */ /* 0x000ea8000c1e1b00 */
[----:B------:R-:W2:Y:S04]  /*0330*/  LDG.E.64 R22, desc[UR16][R6.64+-0x7000] ;  /* 0xff90001006167981 */ /* 0x000ea8000c1e1b00 */
[----:B------:R-:W3:Y:S04]  /*0340*/  LDG.E.64 R8, desc[UR16][R6.64+-0x6000] ;  /* 0xffa0001006087981 */ /* 0x000ee8000c1e1b00 */
[----:B------:R-:W3:Y:S04]  /*0350*/  LDG.E.64 R10, desc[UR16][R6.64+-0x5000] ;  /* 0xffb00010060a7981 */ /* 0x000ee8000c1e1b00 */
[----:B------:R-:W4:Y:S04]  /*0360*/  LDG.E.64 R12, desc[UR16][R6.64+-0x4000] ;  /* 0xffc00010060c7981 */ /* 0x000f28000c1e1b00 */
[----:B------:R-:W4:Y:S04]  /*0370*/  LDG.E.64 R14, desc[UR16][R6.64+-0x3000] ;  /* 0xffd00010060e7981 */ /* 0x000f28000c1e1b00 */
[----:B------:R-:W4:Y:S04]  /*0380*/  LDG.E.64 R16, desc[UR16][R6.64+-0x2000] ;  /* 0xffe0001006107981 */ /* 0x000f28000c1e1b00 */
[----:B------:R-:W4:Y:S01]  /*0390*/  LDG.E.64 R18, desc[UR16][R6.64+-0x1000] ;  /* 0xfff0001006127981 */ /* 0x000f22000c1e1b00 */
[----:B--2--5:R-:W-:-:S04]  /*03a0*/  IADD3 R25, P1, P2, R22, R26, R20 ;  /* 0x0000001a16197210 */ /* 0x024fc80007a3e014 */
[----:B------:R-:W-:Y:S02]  /*03b0*/  IADD3.X R27, PT, PT, R23, R27, R21, P1, P2 ;  /* 0x0000001b171b7210 */ /* 0x000fe40000fe4415 */
[----:B------:R-:W2:Y:S01]  /*03c0*/  LDG.E.64 R20, desc[UR16][R6.64+0x6000] ;  /* 0x0060001006147981 */ /* 0x000ea2000c1e1b00 */
[----:B---3--:R-:W-:-:S03]  /*03d0*/  IADD3 R25, P1, P2, R10, R8, R25 ;  /* 0x000000080a197210 */ /* 0x008fc60007a3e019 */
[----:B------:R-:W2:Y:S01]  /*03e0*/  LDG.E.64 R22, desc[UR16][R6.64+0x7000] ;  /* 0x0070001006167981 */ /* 0x000ea2000c1e1b00 */
[----:B------:R-:W-:-:S03]  /*03f0*/  IADD3.X R27, PT, PT, R11, R9, R27, P1, P2 ;  /* 0x000000090b1b7210 */ /* 0x000fc60000fe441b */
[----:B------:R-:W3:Y:S01]  /*0400*/  LDG.E.64 R8, desc[UR16][R6.64] ;  /* 0x0000001006087981 */ /* 0x000ee2000c1e1b00 */
[----:B----4-:R-:W-:-:S03]  /*0410*/  IADD3 R25, P1, P2, R14, R12, R25 ;  /* 0x0000000c0e197210 */ /* 0x010fc60007a3e019 */
[----:B------:R-:W3:Y:S01]  /*0420*/  LDG.E.64 R10, desc[UR16][R6.64+0x1000] ;  /* 0x00100010060a7981 */ /* 0x000ee2000c1e1b00 */
[----:B------:R-:W-:-:S03]  /*0430*/  IADD3.X R27, PT, PT, R15, R13, R27, P1, P2 ;  /* 0x0000000d0f1b7210 */ /* 0x000fc60000fe441b */
[----:B------:R-:W4:Y:S04]  /*0440*/  LDG.E.64 R12, desc[UR16][R6.64+0x2000] ;  /* 0x00200010060c7981 */ /* 0x000f28000c1e1b00 */
[----:B------:R-:W4:Y:S01]  /*0450*/  LDG.E.64 R14, desc[UR16][R6.64+0x3000] ;  /* 0x00300010060e7981 */ /* 0x000f22000c1e1b00 */
[----:B------:R-:W-:-:S04]  /*0460*/  IADD3 R25, P1, P2, R18, R16, R25 ;  /* 0x0000001012197210 */ /* 0x000fc80007a3e019 */
[----:B------:R-:W-:Y:S02]  /*0470*/  IADD3.X R27, PT, PT, R19, R17, R27, P1, P2 ;  /* 0x00000011131b7210 */ /* 0x000fe40000fe441b */
[----:B------:R-:W2:Y:S04]  /*0480*/  LDG.E.64 R16, desc[UR16][R6.64+0x4000] ;  /* 0x0040001006107981 */ /* 0x000ea8000c1e1b00 */
[----:B------:R-:W2:Y:S01]  /*0490*/  LDG.E.64 R18, desc[UR16][R6.64+0x5000] ;  /* 0x0050001006127981 */ /* 0x000ea2000c1e1b00 */
[----:B------:R-:W-:Y:S02]  /*04a0*/  VIADD R24, R24, 0x10 ;  /* 0x0000001018187836 */ /* 0x000fe40000000000 */
[----:B------:R-:W-:Y:S01]  /*04b0*/  VIADD R3, R3, 0x2000 ;  /* 0x0000200003037836 */ /* 0x000fe20000000000 */
[----:B---3--:R-:W-:-:S04]  /*04c0*/  IADD3 R25, P1, P2, R10, R8, R25 ;  /* 0x000000080a197210 */ /* 0x008fc80007a3e019 */
[----:B------:R-:W-:Y:S02]  /*04d0*/  IADD3.X R11, PT, PT, R11, R9, R27, P1, P2 ;  /* 0x000000090b0b7210 */ /* 0x000fe40000fe441b */
[----:B----4-:R-:W-:-:S04]  /*04e0*/  IADD3 R9, P3, P4, R14, R12, R25 ;  /* 0x0000000c0e097210 */ /* 0x010fc80007c7e019 */
[----:B------:R-:W-:Y:S02]  /*04f0*/  IADD3.X R13, PT, PT, R15, R13, R11, P3, P4 ;  /* 0x0000000d0f0d7210 */ /* 0x000fe40001fe840b */
[----:B------:R-:W-:Y:S02]  /*0500*/  ISETP.NE.AND P3, PT, R24, RZ, PT ;  /* 0x000000ff1800720c */ /* 0x000fe40003f65270 */
[----:B------:R-:W-:Y:S02]  /*0510*/  IADD3 R8, P6, PT, R6, 0x10000, RZ ;  /* 0x0001000006087810 */ /* 0x000fe40007fde0ff */
[----:B--2---:R-:W-:-:S04]  /*0520*/  IADD3 R9, P2, P1, R18, R16, R9 ;  /* 0x0000001012097210 */ /* 0x004fc8000795e009 */
[----:B------:R-:W-:Y:S02]  /*0530*/  IADD3 R20, P4, P5, R22, R20, R9 ;  /* 0x0000001416147210 */ /* 0x000fe40007d9e009 */
[----:B------:R-:W-:Y:S01]  /*0540*/  IADD3.X R17, PT, PT, R19, R17, R13, P2, P1 ;  /* 0x0000001113117210 */ /* 0x000fe200017e240d */
[----:B------:R-:W-:-:S03]  /*0550*/  IMAD.X R7, RZ, RZ, R7, P6 ;  /* 0x000000ffff077224 */ /* 0x000fc600030e0607 */
[----:B------:R-:W-:Y:S01]  /*0560*/  IADD3.X R21, PT, PT, R23, R21, R17, P4, P5 ;  /* 0x0000001517157210 */ /* 0x000fe200027ea411 */
[----:B------:R-:W-:Y:S06]  /*0570*/  @P3 BRA `(.L_x_292) ;  /* 0xfffffffc00643947 */ /* 0x000fec000383ffff */
.L_x_291:
[----:B------:R-:W-:Y:S05]  /*0580*/  BSYNC.RECONVERGENT B2 ;  /* 0x0000000000027941 */ /* 0x000fea0003800200 */
.L_x_290:
[----:B------:R-:W-:Y:S05]  /*0590*/  @!P0 BRA `(.L_x_289) ;  /* 0x0000000000f88947 */ /* 0x000fea0003800000 */
[----:B------:R-:W-:Y:S01]  /*05a0*/  ISETP.GE.U32.AND P1, PT, R4, 0x8, PT ;  /* 0x000000080400780c */ /* 0x000fe20003f26070 */
[----:B------:R-:W-:Y:S01]  /*05b0*/  BSSY.RECONVERGENT B2, `(.L_x_293) ;  /* 0x000001a000027945 */ /* 0x000fe20003800200 */
[----:B------:R-:W-:-:S04]  /*05c0*/  LOP3.LUT R26, R0, 0x7, RZ, 0xc0, !PT ;  /* 0x00000007001a7812 */ /* 0x000fc800078ec0ff */
[----:B------:R-:W-:-:S07]  /*05d0*/  ISETP.NE.AND P0, PT, R26, RZ, PT ;  /* 0x000000ff1a00720c */ /* 0x000fce0003f05270 */
[----:B------:R-:W-:Y:S06]  /*05e0*/  @!P1 BRA `(.L_x_294) ;  /* 0x0000000000589947 */ /* 0x000fec0003800000 */
[----:B------:R-:W0:Y:S01]  /*05f0*/  LDCU.64 UR4, c[0x0][0x380] ;  /* 0x00007000ff0477ac */ /* 0x000e220008000a00 */
[----:B------:R-:W-:-:S04]  /*0600*/  IADD3 R4, P1, PT, R3, UR9, RZ ;  /* 0x0000000903047c10 */ /* 0x000fc8000ff3e0ff */
[----:B------:R-:W-:Y:S02]  /*0610*/  LEA.HI.X.SX32 R7, R3, RZ, 0x1, P1 ;  /* 0x000000ff03077211 */ /* 0x000fe400008f0eff */
[----:B0-----:R-:W-:-:S04]  /*0620*/  LEA R24, P1, R4, UR4, 0x3 ;  /* 0x0000000404187c11 */ /* 0x001fc8000f8218ff */
[----:B------:R-:W-:-:S05]  /*0630*/  LEA.HI.X R25, R4, UR5, R7, 0x3, P1 ;  /* 0x0000000504197c11 */ /* 0x000fca00088f1c07 */
        /* <DEDUP_REMOVED lines=16> */
[----:B------:R-:W-:-:S09]  /*0740*/  IADD3.X R21, PT, PT, R17, R7, R9, P3, P4 ;  /* 0x0000000711157210 */ /* 0x000fd20001fe8409 */
.L_x_294:
[----:B------:R-:W-:Y:S05]  /*0750*/  BSYNC.RECONVERGENT B2 ;  /* 0x0000000000027941 */ /* 0x000fea0003800200 */
.L_x_293:
        /* <DEDUP_REMOVED lines=14> */
[----:B------:R-:W3:Y:S01]  /*0840*/  LDG.E.64 R14, desc[UR16][R6.64+0x3000] ;  /* 0x00300010060e7981 */ /* 0x000ee2000c1e1b00 */
[----:B------:R-:W-:Y:S01]  /*0850*/  VIADD R3, R3, 0x800 ;  /* 0x0000080003037836 */ /* 0x000fe20000000000 */
[----:B--2--5:R-:W-:-:S04]  /*0860*/  IADD3 R17, P1, P2, R10, R8, R20 ;  /* 0x000000080a117210 */ /* 0x024fc80007a3e014 */
[----:B------:R-:W-:Y:S02]  /*0870*/  IADD3.X R21, PT, PT, R11, R9, R21, P1, P2 ;  /* 0x000000090b157210 */ /* 0x000fe40000fe4415 */
[----:B---3--:R-:W-:-:S04]  /*0880*/  IADD3 R20, P3, P4, R14, R12, R17 ;  /* 0x0000000c0e147210 */ /* 0x008fc80007c7e011 */
[----:B------:R-:W-:-:S09]  /*0890*/  IADD3.X R21, PT, PT, R15, R13, R21, P3, P4 ;  /* 0x0000000d0f157210 */ /* 0x000fd20001fe8415 */
.L_x_296:
[----:B------:R-:W-:Y:S05]  /*08a0*/  BSYNC.RECONVERGENT B2 ;  /* 0x0000000000027941 */ /* 0x000fea0003800200 */
.L_x_295:
[----:B------:R-:W-:Y:S05]  /*08b0*/  @!P0 BRA `(.L_x_289) ;  /* 0x0000000000308947 */ /* 0x000fea0003800000 */
[----:B------:R-:W0:Y:S01]  /*08c0*/  LDC.64 R6, c[0x0][0x380] ;  /* 0x0000e000ff067b82 */ /* 0x000e220000000a00 */
[----:B------:R-:W-:Y:S02]  /*08d0*/  IMAD.U32 R9, RZ, RZ, UR18 ;  /* 0x00000012ff097e24 */ /* 0x000fe4000f8e00ff */
[----:B------:R-:W-:Y:S02]  /*08e0*/  IMAD.MOV R0, RZ, RZ, -R0 ;  /* 0x000000ffff007224 */ /* 0x000fe400078e0a00 */
[----:B0-----:R-:W-:-:S07]  /*08f0*/  IMAD.WIDE.U32 R6, R9, 0x7000, R6 ;  /* 0x0000700009067825 */ /* 0x001fce00078e0006 */
.L_x_297:
[----:B------:R-:W-:-:S06]  /*0900*/  IMAD.WIDE R8, R3, 0x8, R6 ;  /* 0x0000000803087825 */ /* 0x000fcc00078e0206 */
[----:B------:R-:W2:Y:S01]  /*0910*/  LDG.E.64 R8, desc[UR16][R8.64] ;  /* 0x0000001008087981 */ /* 0x000ea2000c1e1b00 */
[----:B------:R-:W-:Y:S02]  /*0920*/  VIADD R0, R0, 0x1 ;  /* 0x0000000100007836 */ /* 0x000fe40000000000 */
[----:B------:R-:W-:-:S03]  /*0930*/  VIADD R3, R3, 0x200 ;  /* 0x0000020003037836 */ /* 0x000fc60000000000 */
[----:B------:R-:W-:Y:S02]  /*0940*/  ISETP.NE.AND P0, PT, R0, RZ, PT ;  /* 0x000000ff0000720c */ /* 0x000fe40003f05270 */
[----:B--2--5:R-:W-:-:S05]  /*0950*/  IADD3 R20, P1, PT, R8, R20, RZ ;  /* 0x0000001408147210 */ /* 0x024fca0007f3e0ff */
[----:B------:R-:W-:-:S06]  /*0960*/  IMAD.X R21, R9, 0x1, R21, P1 ;  /* 0x0000000109157824 */ /* 0x000fcc00008e0615 */
[----:B------:R-:W-:Y:S05]  /*0970*/  @P0 BRA `(.L_x_297) ;  /* 0xfffffffc00e00947 */ /* 0x000fea000383ffff */
.L_x_289:
[----:B------:R-:W-:Y:S05]  /*0980*/  BSYNC.RECONVERGENT B1 ;  /* 0x0000000000017941 */ /* 0x000fea0003800200 */
.L_x_288:
        /* <DEDUP_REMOVED lines=31> */
[----:B------:R-:W-:Y:S02]  /*0b80*/  @!P1 SHF.R.U32.HI R3, RZ, 0x2, R5 ;  /* 0x00000002ff039819 */ /* 0x000fe40000011605 */
[----:B-1----:R-:W-:Y:S01]  /*0b90*/  SEL R2, R2, RZ, !P0 ;  /* 0x000000ff02027207 */ /* 0x002fe20004000000 */
[----:B------:R-:W0:Y:S01]  /*0ba0*/  SHFL.DOWN PT, R0, R9, 0x10, 0x1f ;  /* 0x0a001f0009007f89 */ /* 0x000e2200000e0000 */
[----:B------:R-:W-:Y:S02]  /*0bb0*/  ISETP.GT.AND P0, PT, R4, 0xf, PT ;  /* 0x0000000f0400780c */ /* 0x000fe40003f04270 */
[----:B------:R-:W-:Y:S01]  /*0bc0*/  @!P1 MOV R4, 0x400 ;  /* 0x0000040000049802 */ /* 0x000fe20000000f00 */
[----:B------:R-:W-:-:S05]  /*0bd0*/  IMAD.X R11, R2, 0x1, R13, P2 ;  /* 0x00000001020b7824 */ /* 0x000fca00010e060d */
[----:B------:R-:W1:Y:S01]  /*0be0*/  SHFL.DOWN PT, R2, R11, 0x10, 0x1f ;  /* 0x0a001f000b027f89 */ /* 0x000e6200000e0000 */
[----:B--2---:R-:W-:Y:S02]  /*0bf0*/  @!P1 LEA R7, R7, R4, 0x18 ;  /* 0x0000000407079211 */ /* 0x004fe400078ec0ff */
[----:B0-----:R-:W-:-:S04]  /*0c00*/  SEL R0, R0, RZ, !P0 ;  /* 0x000000ff00007207 */ /* 0x001fc80004000000 */
[----:B------:R-:W-:Y:S02]  /*0c10*/  IADD3 R0, P2, PT, R0, R9, RZ ;  /* 0x0000000900007210 */ /* 0x000fe40007f5e0ff */
[----:B-1----:R-:W-:Y:S02]  /*0c20*/  SEL R4, R2, RZ, !P0 ;  /* 0x000000ff02047207 */ /* 0x002fe40004000000 */
[----:B------:R-:W-:Y:S02]  /*0c30*/  @!P1 LOP3.LUT R2, R3, 0xf8, RZ, 0xc0, !PT ;  /* 0x000000f803029812 */ /* 0x000fe400078ec0ff */
[----:B------:R-:W-:Y:S01]  /*0c40*/  ISETP.NE.AND P0, PT, R5, RZ, PT ;  /* 0x000000ff0500720c */ /* 0x000fe20003f05270 */
[----:B------:R-:W-:Y:S02]  /*0c50*/  IMAD.X R3, R4, 0x1, R11, P2 ;  /* 0x0000000104037824 */ /* 0x000fe400010e060b */
[----:B------:R-:W-:Y:S02]  /*0c60*/  @!P1 IMAD.IADD R7, R2, 0x1, R7 ;  /* 0x0000000102079824 */ /* 0x000fe400078e0207 */
[----:B------:R-:W-:-:S05]  /*0c70*/  @!P1 IMAD.MOV.U32 R2, RZ, RZ, R0 ;  /* 0x000000ffff029224 */ /* 0x000fca00078e0000 */
        /* <DEDUP_REMOVED lines=8> */
[----:B--2---:R-:W1:Y:S04]  /*0d00*/  LDS.128 R4, [UR4+0x30] ;  /* 0x00003004ff047984 */ /* 0x004e680008000c00 */
[----:B------:R-:W2:Y:S04]  /*0d10*/  LDS.128 R20, [UR4+0x40] ;  /* 0x00004004ff147984 */ /* 0x000ea80008000c00 */
[----:B------:R-:W3:Y:S04]  /*0d20*/  LDS.128 R16, [UR4+0x50] ;  /* 0x00005004ff107984 */ /* 0x000ee80008000c00 */
[----:B------:R-:W4:Y:S01]  /*0d30*/  LDS.128 R12, [UR4+0x60] ;  /* 0x00006004ff0c7984 */ /* 0x000f220008000c00 */
[----:B0-----:R-:W-:-:S04]  /*0d40*/  IADD3 R11, P1, P2, R24, R8, R0 ;  /* 0x00000008180b7210 */ /* 0x001fc80007a3e000 */
[----:B------:R-:W-:Y:S02]  /*0d50*/  IADD3.X R25, PT, PT, R25, R9, R3, P1, P2 ;  /* 0x0000000919197210 */ /* 0x000fe40000fe4403 */
[----:B-1----:R-:W-:Y:S02]  /*0d60*/  IADD3 R3, P1, P2, R4, R11, R26 ;  /* 0x0000000b04037210 */ /* 0x002fe40007a3e01a */
[----:B------:R-:W0:Y:S02]  /*0d70*/  LDS.128 R8, [UR4+0x70] ;  /* 0x00007004ff087984 */ /* 0x000e240008000c00 */
[----:B------:R-:W-:Y:S02]  /*0d80*/  IADD3.X R5, PT, PT, R5, R25, R27, P1, P2 ;  /* 0x0000001905057210 */ /* 0x000fe40000fe441b */
[----:B------:R-:W1:Y:S01]  /*0d90*/  LDS.128 R24, [UR4+0x80] ;  /* 0x00008004ff187984 */ /* 0x000e620008000c00 */
[----:B--2---:R-:W-:-:S04]  /*0da0*/  IADD3 R3, P1, P2, R20, R3, R6 ;  /* 0x0000000314037210 */ /* 0x004fc80007a3e006 */
[----:B---3--:R-:W-:Y:S02]  /*0db0*/  IADD3 R3, P3, P4, R16, R3, R22 ;  /* 0x0000000310037210 */ /* 0x008fe40007c7e016 */
[----:B------:R-:W-:Y:S02]  /*0dc0*/  IADD3.X R7, PT, PT, R21, R5, R7, P1, P2 ;  /* 0x0000000515077210 */ /* 0x000fe40000fe4407 */
[----:B----4-:R-:W-:Y:S02]  /*0dd0*/  IADD3 R3, P1, P2, R12, R3, R18 ;  /* 0x000000030c037210 */ /* 0x010fe40007a3e012 */
[----:B------:R-:W-:-:S04]  /*0de0*/  IADD3.X R17, PT, PT, R17, R7, R23, P3, P4 ;  /* 0x0000000711117210 */ /* 0x000fc80001fe8417 */
[----:B------:R-:W-:Y:S02]  /*0df0*/  IADD3.X R13, PT, PT, R13, R17, R19, P1, P2 ;  /* 0x000000110d0d7210 */ /* 0x000fe40000fe4413 */
[----:B0-----:R-:W-:-:S04]  /*0e00*/  IADD3 R3, P3, P4, R8, R3, R14 ;  /* 0x0000000308037210 */ /* 0x001fc80007c7e00e */
[----:B-1----:R-:W-:Y:S02]  /*0e10*/  IADD3 R3, P1, P2, R24, R3, R10 ;  /* 0x0000000318037210 */ /* 0x002fe40007a3e00a */
[----:B------:R-:W-:Y:S02]  /*0e20*/  IADD3.X R9, PT, PT, R9, R13, R15, P3, P4 ;  /* 0x0000000d09097210 */ /* 0x000fe40001fe840f */
[----:B------:R-:W-:Y:S02]  /*0e30*/  IADD3 R0, P3, PT, R3, R26, RZ ;  /* 0x0000001a03007210 */ /* 0x000fe40007f7e0ff */
[----:B------:R-:W-:-:S05]  /*0e40*/  IADD3.X R3, PT, PT, R25, R9, R11, P1, P2 ;  /* 0x0000000919037210 */ /* 0x000fca0000fe440b */
[----:B------:R-:W-:Y:S01]  /*0e50*/  IMAD.X R3, R3, 0x1, R27, P3 ;  /* 0x0000000103037824 */ /* 0x000fe200018e061b */
[----:B------:R-:W-:Y:S06]  /*0e60*/  BRA `(.L_x_299) ;  /* 0x0000001800bc7947 */ /* 0x000fec0003800000 */
.L_x_298:
[----:B------:R-:W-:-:S04]  /*0e70*/  LOP3.LUT R0, R5, 0x3e0, RZ, 0xc0, !PT ;  /* 0x000003e005007812 */ /* 0x000fc800078ec0ff */
[----:B------:R-:W-:Y:S01]  /*0e80*/  LOP3.LUT R7, RZ, R0, RZ, 0x33, !PT ;  /* 0x00000000ff077212 */ /* 0x000fe200078e33ff */
[----:B------:R-:W-:Y:S02]  /*0e90*/  VIADD R3, R0, 0x20 ;  /* 0x0000002000037836 */ /* 0x000fe40000000000 */
[----:B------:R-:W0:Y:S02]  /*0ea0*/  S2R R0, SR_LANEID ;  /* 0x0000000000007919 */ /* 0x000e240000000000 */
        /* <DEDUP_REMOVED lines=13> */
[----:B------:R-:W-:Y:S01]  /*0f80*/  ISETP.GT.AND P0, PT, R6, R7, PT ;  /* 0x000000070600720c */ /* 0x000fe20003f04270 */
[----:B------:R-:W-:Y:S02]  /*0f90*/  VIADD R6, R0, 0x4 ;  /* 0x0000000400067836 */ /* 0x000fe40000000000 */
[----:B------:R-:W1:Y:S01]  /*0fa0*/  SHFL.DOWN PT, R4, R9, 0x2, R7 ;  /* 0x0840000009047989 */ /* 0x000e6200000e0007 */
[----:B0-----:R-:W-:-:S04]  /*0fb0*/  SEL R3, R3, RZ, !P0 ;  /* 0x000000ff03037207 */ /* 0x001fc80004000000 */
[----:B------:R-:W-:Y:S02]  /*0fc0*/  IADD3 R8, P1, PT, R3, R10, RZ ;  /* 0x0000000a03087210 */ /* 0x000fe40007f3e0ff */
[----:B-1----:R-:W-:Y:S02]  /*0fd0*/  SEL R4, R4, RZ, !P0 ;  /* 0x000000ff04047207 */ /* 0x002fe40004000000 */
[----:B------:R-:W-:Y:S01]  /*0fe0*/  ISETP.GT.AND P0, PT, R6, R7, PT ;  /* 0x000000070600720c */ /* 0x000fe20003f04270 */
[----:B------:R-:W0:Y:S01]  /*0ff0*/  SHFL.DOWN PT, R3, R8, 0x4, R7 ;  /* 0x0880000008037989 */ /* 0x000e2200000e0007 */
[----:B------:R-:W-:Y:S02]  /*1000*/  VIADD R6, R0, 0x8 ;  /* 0x0000000800067836 */ /* 0x000fe40000000000 */
[----:B------:R-:W-:Y:S02]  /*1010*/  IMAD.X R11, R4, 0x1, R9, P1 ;  /* 0x00000001040b7824 */ /* 0x000fe400008e0609 */
[----:B------:R-:W-:-:S03]  /*1020*/  VIADD R0, R0, 0x10 ;  /* 0x0000001000007836 */ /* 0x000fc60000000000 */
[----:B------:R-:W1:Y:S01]  /*1030*/  SHFL.DOWN PT, R4, R11, 0x4, R7 ;  /* 0x088000000b047989 */ /* 0x000e6200000e0007 */
[----:B0-----:R-:W-:-:S04]  /*1040*/  SEL R3, R3, RZ, !P0 ;  /* 0x000000ff03037207 */ /* 0x001fc80004000000 */
[----:B------:R-:W-:Y:S02]  /*1050*/  IADD3 R10, P1, PT, R3, R8, RZ ;  /* 0x00000008030a7210 */ /* 0x000fe40007f3e0ff */
[----:B-1----:R-:W-:-:S03]  /*1060*/  SEL R4, R4, RZ, !P0 ;  /* 0x000000ff04047207 */ /* 0x002fc60004000000 */
[----:B------:R-:W0:Y:S01]  /*1070*/  SHFL.DOWN PT, R3, R10, 0x8, R7 ;  /* 0x090000000a037989 */ /* 0x000e2200000e0007 */
[----:B------:R-:W-:Y:S01]  /*1080*/  ISETP.GT.AND P0, PT, R6, R7, PT ;  /* 0x000000070600720c */ /* 0x000fe20003f04270 */
[----:B------:R-:W-:Y:S02]  /*1090*/  IMAD.X R9, R4, 0x1, R11, P1 ;  /* 0x0000000104097824 */ /* 0x000fe400008e060b */
[----:B------:R-:W1:Y:S03]  /*10a0*/  @!P2 S2R R11, SR_CgaCtaId ;  /* 0x00000000000ba919 */ /* 0x000e660000008800 */
[----:B------:R-:W2:Y:S01]  /*10b0*/  SHFL.DOWN PT, R4, R9, 0x8, R7 ;  /* 0x0900000009047989 */ /* 0x000ea200000e0007 */
[----:B0-----:R-:W-:-:S04]  /*10c0*/  SEL R3, R3, RZ, !P0 ;  /* 0x000000ff03037207 */ /* 0x001fc80004000000 */
[----:B------:R-:W-:-:S05]  /*10d0*/  IADD3 R6, P1, PT, R3, R10, RZ ;  /* 0x0000000a03067210 */ /* 0x000fca0007f3e0ff */
[----:B------:R-:W0:Y:S01]  /*10e0*/  SHFL.DOWN PT, R3, R6, 0x10, R7 ;  /* 0x0a00000006037989 */ /* 0x000e2200000e0007 */
[----:B--2---:R-:W-:Y:S02]  /*10f0*/  SEL R4, R4, RZ, !P0 ;  /* 0x000000ff04047207 */ /* 0x004fe40004000000 */
[----:B------:R-:W-:Y:S02]  /*1100*/  ISETP.GT.AND P0, PT, R0, R7, PT ;  /* 0x000000070000720c */ /* 0x000fe40003f04270 */
[----:B------:R-:W-:Y:S01]  /*1110*/  @!P2 MOV R0, 0x400 ;  /* 0x000004000000a802 */ /* 0x000fe20000000f00 */
[----:B------:R-:W-:Y:S01]  /*1120*/  IMAD.X R8, R4, 0x1, R9, P1 ;  /* 0x0000000104087824 */ /* 0x000fe200008e0609 */
[----:B------:R-:W-:Y:S02]  /*1130*/  @!P2 SHF.R.U32.HI R9, RZ, 0x2, R5 ;  /* 0x00000002ff09a819 */ /* 0x000fe40000011605 */
[----:B-1----:R-:W-:Y:S02]  /*1140*/  @!P2 LEA R10, R11, R0, 0x18 ;  /* 0x000000000b0aa211 */ /* 0x002fe400078ec0ff */
[----:B------:R-:W1:Y:S01]  /*1150*/  SHFL.DOWN PT, R4, R8, 0x10, R7 ;  /* 0x0a00000008047989 */ /* 0x000e6200000e0007 */
[----:B------:R-:W-:-:S05]  /*1160*/  @!P2 LOP3.LUT R9, R9, 0xf8, RZ, 0xc0, !PT ;  /* 0x000000f80909a812 */ /* 0x000fca00078ec0ff */
[----:B------:R-:W-:Y:S01]  /*1170*/  @!P2 IMAD.IADD R9, R9, 0x1, R10 ;  /* 0x000000010909a824 */ /* 0x000fe200078e020a */
[----:B0-----:R-:W-:-:S04]  /*1180*/  SEL R3, R3, RZ, !P0 ;  /* 0x000000ff03037207 */ /* 0x001fc80004000000 */
[----:B------:R-:W-:-:S05]  /*1190*/  IADD3 R0, P1, PT, R3, R6, RZ ;  /* 0x0000000603007210 */ /* 0x000fca0007f3e0ff */
[----:B------:R-:W-:Y:S01]  /*11a0*/  @!P2 IMAD.MOV.U32 R6, RZ, RZ, R0 ;  /* 0x000000ffff06a224 */ /* 0x000fe200078e0000 */
[----:B-1----:R-:W-:Y:S02]  /*11b0*/  SEL R4, R4, RZ, !P0 ;  /* 0x000000ff04047207 */ /* 0x002fe40004000000 */
[----:B------:R-:W-:-:S03]  /*11c0*/  ISETP.NE.AND P0, PT, R5, RZ, PT ;  /* 0x000000ff0500720c */ /* 0x000fc60003f05270 */
[----:B------:R-:W-:-:S04]  /*11d0*/  IMAD.X R3, R4, 0x1, R8, P1 ;  /* 0x0000000104037824 */ /* 0x000fc800008e0608 */
[----:B------:R-:W-:-:S05]  /*11e0*/  @!P2 IMAD.MOV.U32 R7, RZ, RZ, R3 ;  /* 0x000000ffff07a224 */ /* 0x000fca00078e0003 */
[----:B------:R1:W-:Y:S01]  /*11f0*/  @!P2 STS.64 [R9+0x10], R6 ;  /* 0x000010060900a388 */ /* 0x0003e20000000a00 */
[----:B------:R-:W-:Y:S06]  /*1200*/  BAR.SYNC.DEFER_BLOCKING 0x0 ;  /* 0x0000000000007b1d */ /* 0x000fec0000010000 */
[----:B------:R-:W-:Y:S05]  /*1210*/  @P0 BRA `(.L_x_299) ;  /* 0x0000001400d00947 */ /* 0x000fea0003800000 */
[----:B------:R-:W0:Y:S01]  /*1220*/  S2UR UR5, SR_CgaCtaId ;  /* 0x00000000000579c3 */ /* 0x000e220000008800 */
[----:B------:R-:W-:Y:S01]  /*1230*/  UMOV UR4, 0x400 ;  /* 0x0000040000047882 */ /* 0x000fe20000000000 */
[C---:B------:R-:W-:Y:S02]  /*1240*/  ISETP.GT.AND P1, PT, R2.reuse, 0x20, PT ;  /* 0x000000200200780c */ /* 0x040fe40003f24270 */
[C---:B------:R-:W-:Y:S02]  /*1250*/  ISETP.GT.AND P2, PT, R2.reuse, 0x40, PT ;  /* 0x000000400200780c */ /* 0x040fe40003f44270 */
[----:B------:R-:W-:Y:S01]  /*1260*/  ISETP.GT.AND P6, PT, R2, 0x1a0, PT ;  /* 0x000001a00200780c */ /* 0x000fe20003fc4270 */
[----:B0-----:R-:W-:-:S09]  /*1270*/  ULEA UR4, UR5, UR4, 0x18 ;  /* 0x0000000405047291 */ /* 0x001fd2000f8ec0ff */
[----:B------:R-:W0:Y:S04]  /*1280*/  LDS.64 R20, [UR4+0x18] ;  /* 0x00001804ff147984 */ /* 0x000e280008000a00 */
[----:B------:R-:W2:Y:S04]  /*1290*/  LDS.128 R16, [UR4+0x20] ;  /* 0x00002004ff107984 */ /* 0x000ea80008000c00 */
[----:B-1----:R-:W1:Y:S04]  /*12a0*/  LDS.128 R4, [UR4+0x30] ;  /* 0x00003004ff047984 */ /* 0x002e680008000c00 */
[----:B------:R-:W3:Y:S04]  /*12b0*/  LDS.128 R12, [UR4+0x40] ;  /* 0x00004004ff0c7984 */ /* 0x000ee80008000c00 */
[----:B------:R-:W4:Y:S04]  /*12c0*/  LDS.128 R8, [UR4+0x50] ;  /* 0x00005004ff087984 */ /* 0x000f280008000c00 */
[----:B------:R-:W-:Y:S01]  /*12d0*/  LDS.128 R24, [UR4+0x70] ;  /* 0x00007004ff187984 */ /* 0x000fe20008000c00 */
[----:B0-----:R-:W-:-:S02]  /*12e0*/  SEL R20, R20, RZ, P1 ;  /* 0x000000ff14147207 */ /* 0x001fc40000800000 */
[----:B------:R-:W-:Y:S02]  /*12f0*/  SEL R21, R21, RZ, P1 ;  /* 0x000000ff15157207 */ /* 0x000fe40000800000 */
[----:B--2---:R-:W-:Y:S02]  /*1300*/  SEL R23, R16, RZ, P2 ;  /* 0x000000ff10177207 */ /* 0x004fe40001000000 */
[----:B------:R-:W-:Y:S02]  /*1310*/  SEL R16, R17, RZ, P2 ;  /* 0x000000ff11107207 */ /* 0x000fe40001000000 */
[----:B------:R-:W-:Y:S02]  /*1320*/  IADD3 R0, P3, P4, R23, R20, R0 ;  /* 0x0000001417007210 */ /* 0x000fe40007c7e000 */
[C---:B------:R-:W-:Y:S02]  /*1330*/  ISETP.GT.AND P1, PT, R2.reuse, 0x60, PT ;  /* 0x000000600200780c */ /* 0x040fe40003f24270 */
[----:B------:R-:W-:-:S02]  /*1340*/  ISETP.GT.AND P2, PT, R2, 0x80, PT ;  /* 0x000000800200780c */ /* 0x000fc40003f44270 */
[----:B------:R-:W-:Y:S02]  /*1350*/  IADD3.X R3, PT, PT, R16, R21, R3, P3, P4 ;  /* 0x0000001510037210 */ /* 0x000fe40001fe8403 */
[----:B------:R-:W0:Y:S01]  /*1360*/  LDS.128 R20, [UR4+0x60] ;  /* 0x00006004ff147984 */ /* 0x000e220008000c00 */
[----:B------:R-:W-:Y:S02]  /*1370*/  SEL R17, R18, RZ, P1 ;  /* 0x000000ff12117207 */ /* 0x000fe40000800000 */
[----:B-1----:R-:W-:Y:S02]  /*1380*/  SEL R4, R4, RZ, P2 ;  /* 0x000000ff04047207 */ /* 0x002fe40001000000 */
[----:B------:R-:W-:Y:S02]  /*1390*/  SEL R18, R19, RZ, P1 ;  /* 0x000000ff13127207 */ /* 0x000fe40000800000 */
[----:B------:R-:W-:Y:S02]  /*13a0*/  SEL R16, R5, RZ, P2 ;  /* 0x000000ff05107207 */ /* 0x000fe40001000000 */
[----:B------:R-:W-:-:S02]  /*13b0*/  IADD3 R4, P3, P4, R4, R0, R17 ;  /* 0x0000000004047210 */ /* 0x000fc40007c7e011 */
[----:B------:R-:W-:Y:S02]  /*13c0*/  ISETP.GT.AND P2, PT, R2, 0xa0, PT ;  /* 0x000000a00200780c */ /* 0x000fe40003f44270 */
[----:B------:R-:W-:Y:S02]  /*13d0*/  IADD3.X R3, PT, PT, R16, R3, R18, P3, P4 ;  /* 0x0000000310037210 */ /* 0x000fe40001fe8412 */
[----:B------:R-:W1:Y:S01]  /*13e0*/  LDS.128 R16, [UR4+0x80] ;  /* 0x00008004ff107984 */ /* 0x000e620008000c00 */
[----:B------:R-:W-:Y:S02]  /*13f0*/  ISETP.GT.AND P1, PT, R2, 0xc0, PT ;  /* 0x000000c00200780c */ /* 0x000fe40003f24270 */
[----:B------:R-:W-:Y:S02]  /*1400*/  SEL R5, R6, RZ, P2 ;  /* 0x000000ff06057207 */ /* 0x000fe40001000000 */
[----:B---3--:R-:W-:Y:S02]  /*1410*/  SEL R0, R12, RZ, P1 ;  /* 0x000000ff0c007207 */ /* 0x008fe40000800000 */
[----:B------:R-:W-:-:S02]  /*1420*/  SEL R6, R7, RZ, P2 ;  /* 0x000000ff07067207 */ /* 0x000fc40001000000 */
[C---:B------:R-:W-:Y:S02]  /*1430*/  ISETP.GT.AND P2, PT, R2.reuse, 0xe0, PT ;  /* 0x000000e00200780c */ /* 0x040fe40003f44270 */
[----:B------:R-:W-:Y:S02]  /*1440*/  ISETP.GT.AND P3, PT, R2, 0x100, PT ;  /* 0x000001000200780c */ /* 0x000fe40003f64270 */
[----:B------:R-:W-:Y:S02]  /*1450*/  IADD3 R0, P4, P5, R0, R4, R5 ;  /* 0x0000000400007210 */ /* 0x000fe40007d9e005 */
[----:B------:R-:W-:Y:S02]  /*1460*/  SEL R12, R13, RZ, P1 ;  /* 0x000000ff0d0c7207 */ /* 0x000fe40000800000 */
[----:B------:R-:W-:Y:S02]  /*1470*/  ISETP.GT.AND P1, PT, R2, 0x120, PT ;  /* 0x000001200200780c */ /* 0x000fe40003f24270 */
[----:B------:R-:W-:-:S02]  /*1480*/  SEL R4, R14, RZ, P2 ;  /* 0x000000ff0e047207 */ /* 0x000fc40001000000 */
[----:B----4-:R-:W-:Y:S02]  /*1490*/  SEL R5, R8, RZ, P3 ;  /* 0x000000ff08057207 */ /* 0x010fe40001800000 */
[----:B------:R-:W-:Y:S02]  /*14a0*/  SEL R15, R15, RZ, P2 ;  /* 0x000000ff0f0f7207 */ /* 0x000fe40001000000 */
[----:B------:R-:W-:Y:S02]  /*14b0*/  IADD3.X R3, PT, PT, R12, R3, R6, P4, P5 ;  /* 0x000000030c037210 */ /* 0x000fe400027ea406 */
[----:B------:R-:W-:Y:S02]  /*14c0*/  ISETP.GT.AND P2, PT, R2, 0x140, PT ;  /* 0x000001400200780c */ /* 0x000fe40003f44270 */
[----:B------:R-:W-:Y:S02]  /*14d0*/  SEL R6, R9, RZ, P3 ;  /* 0x000000ff09067207 */ /* 0x000fe40001800000 */
[----:B------:R-:W-:-:S02]  /*14e0*/  SEL R7, R10, RZ, P1 ;  /* 0x000000ff0a077207 */ /* 0x000fc40000800000 */
[----:B------:R-:W-:Y:S02]  /*14f0*/  IADD3 R4, P3, P4, R5, R0, R4 ;  /* 0x0000000005047210 */ /* 0x000fe40007c7e004 */
[----:B------:R-:W-:Y:S02]  /*1500*/  SEL R10, R11, RZ, P1 ;  /* 0x000000ff0b0a7207 */ /* 0x000fe40000800000 */
[----:B------:R-:W-:Y:S02]  /*1510*/  ISETP.GT.AND P1, PT, R2, 0x160, PT ;  /* 0x000001600200780c */ /* 0x000fe40003f24270 */
[----:B0-----:R-:W-:Y:S02]  /*1520*/  SEL R0, R20, RZ, P2 ;  /* 0x000000ff14007207 */ /* 0x001fe40001000000 */
[----:B------:R-:W-:Y:S02]  /*1530*/  ISETP.GT.AND P5, PT, R2, 0x180, PT ;  /* 0x000001800200780c */ /* 0x000fe40003fa4270 */
[----:B------:R-:W-:-:S02]  /*1540*/  IADD3.X R6, PT, PT, R6, R3, R15, P3, P4 ;  /* 0x0000000306067210 */ /* 0x000fc40001fe840f */
[----:B------:R-:W-:Y:S02]  /*1550*/  SEL R3, R22, RZ, P1 ;  /* 0x000000ff16037207 */ /* 0x000fe40000800000 */
[----:B------:R-:W-:Y:S02]  /*1560*/  SEL R23, R23, RZ, P1 ;  /* 0x000000ff17177207 */ /* 0x000fe40000800000 */
[----:B------:R-:W-:Y:S02]  /*1570*/  SEL R5, R21, RZ, P2 ;  /* 0x000000ff15057207 */ /* 0x000fe40001000000 */
[----:B------:R-:W-:Y:S02]  /*1580*/  IADD3 R0, P1, P3, R0, R4, R7 ;  /* 0x0000000400007210 */ /* 0x000fe40007b3e007 */
[----:B------:R-:W-:Y:S02]  /*1590*/  SEL R4, R24, RZ, P5 ;  /* 0x000000ff18047207 */ /* 0x000fe40002800000 */
[----:B------:R-:W-:-:S02]  /*15a0*/  ISETP.GT.AND P2, PT, R2, 0x1c0, PT ;  /* 0x000001c00200780c */ /* 0x000fc40003f44270 */
[----:B------:R-:W-:Y:S02]  /*15b0*/  IADD3.X R5, PT, PT, R5, R6, R10, P1, P3 ;  /* 0x0000000605057210 */ /* 0x000fe40000fe640a */
[----:B------:R-:W-:Y:S02]  /*15c0*/  IADD3 R4, P3, P4, R4, R0, R3 ;  /* 0x0000000004047210 */ /* 0x000fe40007c7e003 */
[----:B------:R-:W-:Y:S02]  /*15d0*/  SEL R0, R26, RZ, P6 ;  /* 0x000000ff1a007207 */ /* 0x000fe40003000000 */
[----:B-1----:R-:W-:Y:S02]  /*15e0*/  SEL R3, R16, RZ, P2 ;  /* 0x000000ff10037207 */ /* 0x002fe40001000000 */
[----:B------:R-:W-:Y:S02]  /*15f0*/  ISETP.GT.AND P1, PT, R2, 0x1e0, PT ;  /* 0x000001e00200780c */ /* 0x000fe40003f24270 */
[----:B------:R-:W-:-:S02]  /*1600*/  SEL R24, R25, RZ, P5 ;  /* 0x000000ff19187207 */ /* 0x000fc40002800000 */
[----:B------:R-:W-:Y:S02]  /*1610*/  SEL R27, R27, RZ, P6 ;  /* 0x000000ff1b1b7207 */ /* 0x000fe40003000000 */
[----:B------:R-:W-:Y:S02]  /*1620*/  IADD3 R3, P5, P6, R3, R4, R0 ;  /* 0x0000000403037210 */ /* 0x000fe40007ebe000 */
[----:B------:R-:W-:Y:S02]  /*1630*/  SEL R0, R18, RZ, P1 ;  /* 0x000000ff12007207 */ /* 0x000fe40000800000 */
[----:B------:R-:W-:Y:S02]  /*1640*/  IADD3.X R4, PT, PT, R24, R5, R23, P3, P4 ;  /* 0x0000000518047210 */ /* 0x000fe40001fe8417 */
[----:B------:R-:W-:Y:S02]  /*1650*/  SEL R2, R17, RZ, P2 ;  /* 0x000000ff11027207 */ /* 0x000fe40001000000 */
[----:B------:R-:W-:-:S02]  /*1660*/  IADD3 R0, P2, PT, R0, R3, RZ ;  /* 0x0000000300007210 */ /* 0x000fc40007f5e0ff */
[----:B------:R-:W-:Y:S02]  /*1670*/  SEL R3, R19, RZ, P1 ;  /* 0x000000ff13037207 */ /* 0x000fe40000800000 */
[----:B------:R-:W-:-:S05]  /*1680*/  IADD3.X R2, PT, PT, R2, R4, R27, P5, P6 ;  /* 0x0000000402027210 */ /* 0x000fca0002fec41b */
[----:B------:R-:W-:Y:S01]  /*1690*/  IMAD.X R3, R3, 0x1, R2, P2 ;  /* 0x0000000103037824 */ /* 0x000fe200010e0602 */
[----:B------:R-:W-:Y:S06]  /*16a0*/  BRA `(.L_x_299) ;  /* 0x0000001000ac7947 */ /* 0x000fec0003800000 */
.L_x_285:
[----:B------:R-:W0:Y:S01]  /*16b0*/  S2R R2, SR_TID.X ;  /* 0x0000000000027919 */ /* 0x000e220000002100 */
[----:B------:R-:W1:Y:S01]  /*16c0*/  LDC.64 R6, c[0x0][0x380] ;  /* 0x0000e000ff067b82 */ /* 0x000e620000000a00 */
[----:B0-----:R-:W-:-:S04]  /*16d0*/  VIADD R23, R2, UR9 ;  /* 0x0000000902177c36 */ /* 0x001fc80008000000 */
[----:B-1----:R-:W-:-:S05]  /*16e0*/  IMAD.WIDE.U32 R22, R23, 0x8, R6 ;  /* 0x0000000817167825 */ /* 0x002fca00078e0006 */
[----:B------:R-:W2:Y:S04]  /*16f0*/  LDG.E.64 R14, desc[UR16][R22.64] ;  /* 0x00000010160e7981 */ /* 0x000ea8000c1e1b00 */
[----:B------:R-:W2:Y:S04]  /*1700*/  LDG.E.64 R16, desc[UR16][R22.64+0x1000] ;  /* 0x0010001016107981 */ /* 0x000ea8000c1e1b00 */
[----:B------:R-:W2:Y:S04]  /*1710*/  LDG.E.64 R18, desc[UR16][R22.64+0x2000] ;  /* 0x0020001016127981 */ /* 0x000ea8000c1e1b00 */
[----:B------:R-:W3:Y:S04]  /*1720*/  LDG.E.64 R12, desc[UR16][R22.64+0x3000] ;  /* 0x00300010160c7981 */ /* 0x000ee8000c1e1b00 */
[----:B------:R-:W3:Y:S04]  /*1730*/  LDG.E.64 R10, desc[UR16][R22.64+0x4000] ;  /* 0x00400010160a7981 */ /* 0x000ee8000c1e1b00 */
[----:B------:R-:W4:Y:S04]  /*1740*/  LDG.E.64 R6, desc[UR16][R22.64+0x5000] ;  /* 0x0050001016067981 */ /* 0x000f28000c1e1b00 */
[----:B------:R-:W4:Y:S01]  /*1750*/  LDG.E.64 R8, desc[UR16][R22.64+0x6000] ;  /* 0x0060001016087981 */ /* 0x000f22000c1e1b00 */
[----:B------:R-:W-:-:S04]  /*1760*/  ISETP.GE.U32.AND P0, PT, R0, UR5, PT ;  /* 0x0000000500007c0c */ /* 0x000fc8000bf06070 */
[----:B------:R-:W-:Y:S02]  /*1770*/  ISETP.GE.U32.AND.EX P0, PT, R3, UR4, PT, P0 ;  /* 0x0000000403007c0c */ /* 0x000fe4000bf06100 */
[----:B--2---:R-:W-:-:S04]  /*1780*/  IADD3 R21, P3, P4, R18, R16, R14 ;  /* 0x0000001012157210 */ /* 0x004fc80007c7e00e */
[----:B------:R-:W-:Y:S02]  /*1790*/  IADD3.X R15, PT, PT, R19, R17, R15, P3, P4 ;  /* 0x00000011130f7210 */ /* 0x000fe40001fe840f */
[----:B---3--:R-:W-:-:S04]  /*17a0*/  IADD3 R21, P2, P1, R10, R12, R21 ;  /* 0x0000000c0a157210 */ /* 0x008fc8000795e015 */
[----:B------:R-:W-:Y:S02]  /*17b0*/  IADD3.X R11, PT, PT, R11, R13, R15, P2, P1 ;  /* 0x0000000d0b0b7210 */ /* 0x000fe400017e240f */
[----:B----4-:R-:W-:-:S04]  /*17c0*/  IADD3 R21, P3, P4, R8, R6, R21 ;  /* 0x0000000608157210 */ /* 0x010fc80007c7e015 */
[----:B------:R-:W-:Y:S01]  /*17d0*/  IADD3.X R27, PT, PT, R9, R7, R11, P3, P4 ;  /* 0x00000007091b7210 */ /* 0x000fe20001fe840b */
[----:B------:R-:W-:Y:S08]  /*17e0*/  @!P0 BRA `(.L_x_300) ;  /* 0x0000000c002c8947 */ /* 0x000ff00003800000 */
[----:B------:R-:W-:Y:S01]  /*17f0*/  UIADD3 UR7, UP0, UPT, UR5, UR9, URZ ;  /* 0x0000000905077290 */ /* 0x000fe2000ff1e0ff */
[----:B------:R-:W-:Y:S01]  /*1800*/  IADD3 R3, P2, PT, R4, -0xe00, RZ ;  /* 0xfffff20004037810 */ /* 0x000fe20007f5e0ff */
[----:B------:R-:W0:Y:S01]  /*1810*/  LDCU.64 UR12, c[0x0][0x380] ;  /* 0x00007000ff0c77ac */ /* 0x000e220008000a00 */
[----:B------:R-:W-:Y:S02]  /*1820*/  LOP3.LUT R7, RZ, R2, RZ, 0x33, !PT ;  /* 0x00000002ff077212 */ /* 0x000fe400078e33ff */
[----:B------:R-:W-:Y:S01]  /*1830*/  IADD3.X R0, PT, PT, R5, -0x1, RZ, P2, !PT ;  /* 0xffffffff05007810 */ /* 0x000fe200017fe4ff */
[----:B------:R-:W-:Y:S01]  /*1840*/  UIADD3.X UR8, UPT, UPT, URZ, UR4, URZ, UP0, !UPT ;  /* 0x00000004ff087290 */ /* 0x000fe200087fe4ff */
[----:B------:R-:W-:Y:S01]  /*1850*/  ISETP.LT.U32.AND P0, PT, R3, UR7, PT ;  /* 0x0000000703007c0c */ /* 0x000fe2000bf01070 */
[----:B------:R-:W-:Y:S01]  /*1860*/  UMOV UR6, UR5 ;  /* 0x0000000500067c82 */ /* 0x000fe20008000000 */
[----:B------:R-:W-:Y:S01]  /*1870*/  IADD3 R9, P1, PT, R2, UR7, RZ ;  /* 0x0000000702097c10 */ /* 0x000fe2000ff3e0ff */
[----:B------:R-:W-:Y:S01]  /*1880*/  UMOV UR4, URZ ;  /* 0x000000ff00047c82 */ /* 0x000fe20008000000 */
[----:B------:R-:W-:Y:S01]  /*1890*/  IADD3 R7, PT, PT, R4, -UR5, R7 ;  /* 0x8000000504077c10 */ /* 0x000fe2000fffe007 */
[----:B------:R-:W-:Y:S01]  /*18a0*/  IMAD.U32 R11, RZ, RZ, UR8 ;  /* 0x00000008ff0b7e24 */ /* 0x000fe2000f8e00ff */
[----:B------:R-:W-:Y:S01]  /*18b0*/  UMOV UR10, UR8 ;  /* 0x00000008000a7c82 */ /* 0x000fe20008000000 */
[----:B------:R-:W-:-:S02]  /*18c0*/  IMAD.X R8, RZ, RZ, UR8, P1 ;  /* 0x00000008ff087e24 */ /* 0x000fc400088e06ff */
[----:B------:R-:W-:Y:S01]  /*18d0*/  VIADD R12, R7, -UR9 ;  /* 0x80000009070c7c36 */ /* 0x000fe20008000000 */
[----:B------:R-:W-:Y:S01]  /*18e0*/  ISETP.GT.U32.AND.EX P0, PT, R11, R0, PT, P0 ;  /* 0x000000000b00720c */ /* 0x000fe20003f04100 */
[----:B------:R-:W-:Y:S01]  /*18f0*/  UMOV UR9, UR7 ;  /* 0x0000000700097c82 */ /* 0x000fe20008000000 */
[----:B0-----:R-:W-:-:S04]  /*1900*/  LEA R6, P2, R9, UR12, 0x3 ;  /* 0x0000000c09067c11 */ /* 0x001fc8000f8418ff */
[----:B------:R-:W-:Y:S02]  /*1910*/  IADD3 R2, P1, PT, R6, 0x8000, RZ ;  /* 0x0000800006027810 */ /* 0x000fe40007f3e0ff */
[----:B------:R-:W-:-:S05]  /*1920*/  LEA.HI.X R9, R9, UR13, R8, 0x3, P2 ;  /* 0x0000000d09097c11 */ /* 0x000fca00090f1c08 */
[----:B------:R-:W-:Y:S01]  /*1930*/  IMAD.X R9, RZ, RZ, R9, P1 ;  /* 0x000000ffff097224 */ /* 0x000fe200008e0609 */
[----:B------:R-:W-:Y:S06]  /*1940*/  @P0 BRA `(.L_x_301) ;  /* 0x0000000000c00947 */ /* 0x000fec0003800000 */
[----:B------:R-:W0:Y:S01]  /*1950*/  LDC.64 R4, c[0x0][0x3b8] ;  /* 0x0000ee00ff047b82 */ /* 0x000e220000000a00 */
[----:B------:R-:W1:Y:S01]  /*1960*/  LDCU UR11, c[0x0][0x3c0] ;  /* 0x00007800ff0b77ac */ /* 0x000e620008000800 */
[----:B------:R-:W2:Y:S01]  /*1970*/  LDCU.64 UR12, c[0x0][0x380] ;  /* 0x00007000ff0c77ac */ /* 0x000ea20008000a00 */
[----:B------:R-:W-:Y:S01]  /*1980*/  NOP ;  /* 0x0000000000007918 */ /* 0x000fe20000000000 */
.L_x_302:
[----:B------:R-:W3:Y:S02]  /*1990*/  S2R R6, SR_TID.X ;  /* 0x0000000000067919 */ /* 0x000ee40000002100 */
[----:B---3--:R-:W-:-:S05]  /*19a0*/  IADD3 R6, P0, PT, R6, UR7, RZ ;  /* 0x0000000706067c10 */ /* 0x008fca000ff1e0ff */
[----:B------:R-:W-:Y:S01]  /*19b0*/  IMAD.X R7, RZ, RZ, UR8, P0 ;  /* 0x00000008ff077e24 */ /* 0x000fe200080e06ff */
[----:B--2---:R-:W-:-:S04]  /*19c0*/  LEA R28, P0, R6, UR12, 0x3 ;  /* 0x0000000c061c7c11 */ /* 0x004fc8000f8018ff */
[----:B------:R-:W-:-:S05]  /*19d0*/  LEA.HI.X R29, R6, UR13, R7, 0x3, P0 ;  /* 0x0000000d061d7c11 */ /* 0x000fca00080f1c07 */
[----:B------:R-:W2:Y:S04]  /*19e0*/  LDG.E.64 R22, desc[UR16][R28.64] ;  /* 0x000000101c167981 */ /* 0x000ea8000c1e1b00 */
[----:B------:R-:W2:Y:S04]  /*19f0*/  LDG.E.64 R24, desc[UR16][R28.64+0x1000] ;  /* 0x001000101c187981 */ /* 0x000ea8000c1e1b00 */
[----:B------:R-:W3:Y:S04]  /*1a00*/  LDG.E.64 R6, desc[UR16][R28.64+0x2000] ;  /* 0x002000101c067981 */ /* 0x000ee8000c1e1b00 */
[----:B------:R-:W3:Y:S04]  /*1a10*/  LDG.E.64 R10, desc[UR16][R28.64+0x3000] ;  /* 0x003000101c0a7981 */ /* 0x000ee8000c1e1b00 */
[----:B------:R-:W4:Y:S04]  /*1a20*/  LDG.E.64 R14, desc[UR16][R28.64+0x4000] ;  /* 0x004000101c0e7981 */ /* 0x000f28000c1e1b00 */
[----:B------:R-:W4:Y:S04]  /*1a30*/  LDG.E.64 R16, desc[UR16][R28.64+0x5000] ;  /* 0x005000101c107981 */ /* 0x000f28000c1e1b00 */
[----:B------:R-:W5:Y:S01]  /*1a40*/  LDG.E.64 R18, desc[UR16][R28.64+0x6000] ;  /* 0x006000101c127981 */ /* 0x000f62000c1e1b00 */
[----:B-1----:R-:W-:Y:S01]  /*1a50*/  UIMAD UR14, UR11, 0xe00, URZ ;  /* 0x00000e000b0e78a4 */ /* 0x002fe2000f8e02ff */
[----:B0-----:R-:W-:-:S03]  /*1a60*/  IADD3 R8, P3, PT, R4, -UR7, RZ ;  /* 0x8000000704087c10 */ /* 0x001fc6000ff7e0ff */
[----:B------:R-:W-:Y:S02]  /*1a70*/  USHF.R.S32.HI UR15, URZ, 0x1f, UR14 ;  /* 0x0000001fff0f7899 */ /* 0x000fe4000801140e */
[----:B------:R-:W-:-:S04]  /*1a80*/  UIADD3 UR5, UP0, UPT, UR14, UR9, URZ ;  /* 0x000000090e057290 */ /* 0x000fc8000ff1e0ff */
[----:B------:R-:W-:Y:S01]  /*1a90*/  UIADD3.X UR6, UPT, UPT, UR15, UR10, URZ, UP0, !UPT ;  /* 0x0000000a0f067290 */ /* 0x000fe200087fe4ff */
[----:B--2---:R-:W-:-:S04]  /*1aa0*/  IADD3 R21, P0, P1, R24, R22, R21 ;  /* 0x0000001618157210 */ /* 0x004fc8000791e015 */
[----:B------:R-:W-:Y:S02]  /*1ab0*/  IADD3.X R23, PT, PT, R25, R23, R27, P0, P1 ;  /* 0x0000001719177210 */ /* 0x000fe400007e241b */
[----:B------:R-:W-:Y:S02]  /*1ac0*/  ISETP.GE.U32.AND P0, PT, R8, UR14, PT ;  /* 0x0000000e08007c0c */ /* 0x000fe4000bf06070 */
[----:B---3--:R-:W-:Y:S02]  /*1ad0*/  IADD3 R21, P1, P2, R10, R6, R21 ;  /* 0x000000060a157210 */ /* 0x008fe40007a3e015 */
[----:B------:R-:W-:Y:S02]  /*1ae0*/  IADD3.X R6, PT, PT, R5, ~UR8, RZ, P3, !PT ;  /* 0x8000000805067c10 */ /* 0x000fe40009ffe4ff */
[----:B------:R-:W-:Y:S02]  /*1af0*/  IADD3.X R7, PT, PT, R11, R7, R23, P1, P2 ;  /* 0x000000070b077210 */ /* 0x000fe40000fe4417 */
[----:B------:R-:W-:-:S02]  /*1b00*/  ISETP.GE.U32.AND.EX P0, PT, R6, UR15, PT, P0 ;  /* 0x0000000f06007c0c */ /* 0x000fc4000bf06100 */
[----:B----4-:R-:W-:-:S04]  /*1b10*/  IADD3 R21, P3, P4, R16, R14, R21 ;  /* 0x0000000e10157210 */ /* 0x010fc80007c7e015 */
[----:B-----5:R-:W-:Y:S02]  /*1b20*/  IADD3 R21, P1, PT, R18, R21, RZ ;  /* 0x0000001512157210 */ /* 0x020fe40007f3e0ff */
[----:B------:R-:W-:-:S05]  /*1b30*/  IADD3.X R15, PT, PT, R17, R15, R7, P3, P4 ;  /* 0x0000000f110f7210 */ /* 0x000fca0001fe8407 */
[----:B------:R-:W-:Y:S01]  /*1b40*/  IMAD.X R27, R19, 0x1, R15, P1 ;  /* 0x00000001131b7824 */ /* 0x000fe200008e060f */
[----:B------:R-:W-:Y:S06]  /*1b50*/  @!P0 BRA `(.L_x_300) ;  /* 0x0000000800508947 */ /* 0x000fec0003800000 */
[----:B------:R-:W-:Y:S02]  /*1b60*/  UIADD3 UR7, UP0, UPT, UR14, UR7, URZ ;  /* 0x000000070e077290 */ /* 0x000fe4000ff1e0ff */
[----:B------:R-:W-:Y:S01]  /*1b70*/  IMAD.U32 R7, RZ, RZ, UR14 ;  /* 0x0000000eff077e24 */ /* 0x000fe2000f8e00ff */
[----:B------:R-:W-:Y:S01]  /*1b80*/  UIADD3 UR4, UPT, UPT, UR4, 0x1, URZ ;  /* 0x0000000104047890 */ /* 0x000fe2000fffe0ff */
[----:B------:R-:W-:Y:S01]  /*1b90*/  IMAD.MOV.U32 R8, RZ, RZ, R2 ;  /* 0x000000ffff087224 */ /* 0x000fe200078e0002 */
[----:B------:R-:W-:Y:S01]  /*1ba0*/  UIADD3.X UR8, UPT, UPT, UR15, UR8, URZ, UP0, !UPT ;  /* 0x000000080f087290 */ /* 0x000fe200087fe4ff */
[----:B------:R-:W-:Y:S01]  /*1bb0*/  VIADD R12, R12, -UR14 ;  /* 0x8000000e0c0c7c36 */ /* 0x000fe20008000000 */
[----:B------:R-:W-:Y:S01]  /*1bc0*/  ISETP.LT.U32.AND P0, PT, R3, UR7, PT ;  /* 0x0000000703007c0c */ /* 0x000fe2000bf01070 */
[----:B------:R-:W-:Y:S01]  /*1bd0*/  IMAD.WIDE R8, R7, 0x8, R8 ;  /* 0x0000000807087825 */ /* 0x000fe200078e0208 */
[----:B------:R-:W-:Y:S01]  /*1be0*/  UMOV UR9, UR5 ;  /* 0x0000000500097c82 */ /* 0x000fe20008000000 */
[----:B------:R-:W-:-:S02]  /*1bf0*/  UMOV UR10, UR6 ;  /* 0x00000006000a7c82 */ /* 0x000fc40008000000 */
[----:B------:R-:W-:Y:S02]  /*1c00*/  IMAD.U32 R11, RZ, RZ, UR8 ;  /* 0x00000008ff0b7e24 */ /* 0x000fe4000f8e00ff */
[----:B------:R-:W-:-:S03]  /*1c10*/  IMAD.MOV.U32 R2, RZ, RZ, R8 ;  /* 0x000000ffff027224 */ /* 0x000fc600078e0008 */
[----:B------:R-:W-:-:S13]  /*1c20*/  ISETP.GT.U32.AND.EX P0, PT, R11, R0, PT, P0 ;  /* 0x000000000b00720c */ /* 0x000fda0003f04100 */
[----:B------:R-:W-:Y:S05]  /*1c30*/  @!P0 BRA `(.L_x_302) ;  /* 0xfffffffc00548947 */ /* 0x000fea000383ffff */
[----:B------:R-:W-:-:S05]  /*1c40*/  UMOV UR6, UR14 ;  /* 0x0000000e00067c82 */ /* 0x000fca0008000000 */
.L_x_301:
[----:B------:R-:W0:Y:S01]  /*1c50*/  S2R R7, SR_TID.X ;  /* 0x0000000000077919 */ /* 0x000e220000002100 */
[C---:B------:R-:W-:Y:S01]  /*1c60*/  VIADD R0, R4.reuse, -UR7 ;  /* 0x8000000704007c36 */ /* 0x040fe20008000000 */
[----:B------:R-:W-:Y:S01]  /*1c70*/  ISETP.LE.U32.AND P1, PT, R4, UR7, PT ;  /* 0x0000000704007c0c */ /* 0x000fe2000bf23070 */
[----:B------:R-:W-:Y:S01]  /*1c80*/  IMAD.U32 R6, RZ, RZ, UR8 ;  /* 0x00000008ff067e24 */ /* 0x000fe2000f8e00ff */
[----:B------:R-:W-:Y:S02]  /*1c90*/  BSSY.RECONVERGENT B1, `(.L_x_300) ;  /* 0x0000080000017945 */ /* 0x000fe40003800200 */
[----:B0-----:R-:W-:-:S04]  /*1ca0*/  ISETP.GE.AND P0, PT, R7, R0, PT ;  /* 0x000000000700720c */ /* 0x001fc80003f06270 */
[----:B------:R-:W-:-:S13]  /*1cb0*/  ISETP.GE.U32.OR.EX P0, PT, R6, R5, P0, P1 ;  /* 0x000000050600720c */ /* 0x000fda0000706510 */
[----:B------:R-:W-:Y:S05]  /*1cc0*/  @P0 BRA `(.L_x_303) ;  /* 0x0000000400f00947 */ /* 0x000fea0003800000 */
[----:B------:R-:W-:Y:S01]  /*1cd0*/  UIMAD UR5, UR18, 0xe00, URZ ;  /* 0x00000e00120578a4 */ /* 0x000fe2000f8e02ff */
[----:B------:R-:W-:Y:S01]  /*1ce0*/  LOP3.LUT R3, RZ, R7, RZ, 0x33, !PT ;  /* 0x00000007ff037212 */ /* 0x000fe200078e33ff */
[----:B------:R-:W-:Y:S01]  /*1cf0*/  UIMAD UR14, UR4, UR11, URZ ;  /* 0x0000000b040e72a4 */ /* 0x000fe2000f8e02ff */
[----:B------:R-:W-:Y:S01]  /*1d00*/  BSSY.RECONVERGENT B2, `(.L_x_304) ;  /* 0x0000036000027945 */ /* 0x000fe20003800200 */
[----:B------:R-:W-:Y:S01]  /*1d10*/  UIADD3 UR5, UPT, UPT, UR5, UR6, URZ ;  /* 0x0000000605057290 */ /* 0x000fe2000fffe0ff */
[----:B------:R-:W-:-:S03]  /*1d20*/  IMAD.MOV.U32 R0, RZ, RZ, R7 ;  /* 0x000000ffff007224 */ /* 0x000fc600078e0007 */
[----:B------:R-:W-:Y:S02]  /*1d30*/  IMAD.U32 R5, RZ, RZ, UR14 ;  /* 0x0000000eff057e24 */ /* 0x000fe4000f8e00ff */
[----:B------:R-:W-:-:S05]  /*1d40*/  IADD3 R4, PT, PT, R4, -UR5, R3 ;  /* 0x8000000504047c10 */ /* 0x000fca000fffe003 */
[----:B------:R-:W-:-:S05]  /*1d50*/  IMAD R4, R5, -0xe00, R4 ;  /* 0xfffff20005047824 */ /* 0x000fca00078e0204 */
[C---:B------:R-:W-:Y:S02]  /*1d60*/  ISETP.GE.U32.AND P1, PT, R4.reuse, 0x1e00, PT ;  /* 0x00001e000400780c */ /* 0x040fe40003f26070 */
[----:B------:R-:W-:-:S04]  /*1d70*/  LEA.HI R13, R4, 0x1, RZ, 0x17 ;  /* 0x00000001040d7811 */ /* 0x000fc800078fb8ff */
[----:B------:R-:W-:-:S04]  /*1d80*/  LOP3.LUT R14, R13, 0xf, RZ, 0xc0, !PT ;  /* 0x0000000f0d0e7812 */ /* 0x000fc800078ec0ff */
[----:B------:R-:W-:-:S03]  /*1d90*/  ISETP.NE.AND P0, PT, R14, RZ, PT ;  /* 0x000000ff0e00720c */ /* 0x000fc60003f05270 */
[----:B------:R-:W-:Y:S10]  /*1da0*/  @!P1 BRA `(.L_x_305) ;  /* 0x0000000000ac9947 */ /* 0x000ff40003800000 */
[----:B------:R-:W-:-:S04]  /*1db0*/  LEA.HI R0, R12, 0x1, RZ, 0x17 ;  /* 0x000000010c007811 */ /* 0x000fc800078fb8ff */
[----:B------:R-:W-:Y:S01]  /*1dc0*/  LOP3.LUT R15, R0, 0xfffff0, RZ, 0xc0, !PT ;  /* 0x00fffff0000f7812 */ /* 0x000fe200078ec0ff */
[----:B------:R-:W-:-:S04]  /*1dd0*/  IMAD.MOV.U32 R0, RZ, RZ, R7 ;  /* 0x000000ffff007224 */ /* 0x000fc800078e0007 */
[----:B------:R-:W-:-:S07]  /*1de0*/  IMAD.MOV R15, RZ, RZ, -R15 ;  /* 0x000000ffff0f7224 */ /* 0x000fce00078e0a0f */
.L_x_306:
[----:B------:R-:W-:-:S05]  /*1df0*/  IMAD.MOV.U32 R8, RZ, RZ, R2 ;  /* 0x000000ffff087224 */ /* 0x000fca00078e0002 */
[----:B------:R-:W2:Y:S04]  /*1e00*/  LDG.E.64 R24, desc[UR16][R8.64+-0x8000] ;  /* 0xff80001008187981 */ /* 0x000ea8000c1e1b00 */
[----:B------:R-:W2:Y:S04]  /*1e10*/  LDG.E.64 R2, desc[UR16][R8.64+-0x7000] ;  /* 0xff90001008027981 */ /* 0x000ea8000c1e1b00 */
[----:B------:R-:W3:Y:S04]  /*1e20*/  LDG.E.64 R4, desc[UR16][R8.64+-0x6000] ;  /* 0xffa0001008047981 */ /* 0x000ee8000c1e1b00 */
[----:B------:R-:W3:Y:S04]  /*1e30*/  LDG.E.64 R22, desc[UR16][R8.64+-0x5000] ;  /* 0xffb0001008167981 */ /* 0x000ee8000c1e1b00 */
[----:B------:R-:W4:Y:S04]  /*1e40*/  LDG.E.64 R16, desc[UR16][R8.64+-0x4000] ;  /* 0xffc0001008107981 */ /* 0x000f28000c1e1b00 */
[----:B------:R-:W4:Y:S04]  /*1e50*/  LDG.E.64 R18, desc[UR16][R8.64+-0x3000] ;  /* 0xffd0001008127981 */ /* 0x000f28000c1e1b00 */
[----:B------:R-:W5:Y:S04]  /*1e60*/  LDG.E.64 R6, desc[UR16][R8.64+-0x2000] ;  /* 0xffe0001008067981 */ /* 0x000f68000c1e1b00 */
[----:B------:R-:W5:Y:S01]  /*1e70*/  LDG.E.64 R10, desc[UR16][R8.64+-0x1000] ;  /* 0xfff00010080a7981 */ /* 0x000f62000c1e1b00 */
[----:B--2---:R-:W-:-:S04]  /*1e80*/  IADD3 R21, P1, P2, R2, R24, R21 ;  /* 0x0000001802157210 */ /* 0x004fc80007a3e015 */
[----:B------:R-:W-:Y:S02]  /*1e90*/  IADD3.X R27, PT, PT, R3, R25, R27, P1, P2 ;  /* 0x00000019031b7210 */ /* 0x000fe40000fe441b */
[----:B------:R-:W2:Y:S01]  /*1ea0*/  LDG.E.64 R2, desc[UR16][R8.64] ;  /* 0x0000001008027981 */ /* 0x000ea2000c1e1b00 */
[----:B---3--:R-:W-:-:S03]  /*1eb0*/  IADD3 R25, P1, P2, R22, R4, R21 ;  /* 0x0000000416197210 */ /* 0x008fc60007a3e015 */
[----:B------:R-:W3:Y:S01]  /*1ec0*/  LDG.E.64 R20, desc[UR16][R8.64+0x3000] ;  /* 0x0030001008147981 */ /* 0x000ee2000c1e1b00 */
[----:B------:R-:W-:-:S03]  /*1ed0*/  IADD3.X R27, PT, PT, R23, R5, R27, P1, P2 ;  /* 0x00000005171b7210 */ /* 0x000fc60000fe441b */
[----:B------:R-:W2:Y:S04]  /*1ee0*/  LDG.E.64 R4, desc[UR16][R8.64+0x1000] ;  /* 0x0010001008047981 */ /* 0x000ea8000c1e1b00 */
[----:B------:R-:W3:Y:S01]  /*1ef0*/  LDG.E.64 R22, desc[UR16][R8.64+0x2000] ;  /* 0x0020001008167981 */ /* 0x000ee2000c1e1b00 */
[----:B----4-:R-:W-:-:S04]  /*1f00*/  IADD3 R25, P1, P2, R18, R16, R25 ;  /* 0x0000001012197210 */ /* 0x010fc80007a3e019 */
[----:B------:R-:W-:Y:S02]  /*1f10*/  IADD3.X R27, PT, PT, R19, R17, R27, P1, P2 ;  /* 0x00000011131b7210 */ /* 0x000fe40000fe441b */
[----:B-----5:R-:W-:Y:S01]  /*1f20*/  IADD3 R25, P1, P2, R10, R6, R25 ;  /* 0x000000060a197210 */ /* 0x020fe20007a3e019 */
[----:B------:R-:W4:Y:S04]  /*1f30*/  LDG.E.64 R16, desc[UR16][R8.64+0x4000] ;  /* 0x0040001008107981 */ /* 0x000f28000c1e1b00 */
[----:B------:R-:W4:Y:S01]  /*1f40*/  LDG.E.64 R18, desc[UR16][R8.64+0x5000] ;  /* 0x0050001008127981 */ /* 0x000f22000c1e1b00 */
[----:B------:R-:W-:-:S03]  /*1f50*/  IADD3.X R27, PT, PT, R11, R7, R27, P1, P2 ;  /* 0x000000070b1b7210 */ /* 0x000fc60000fe441b */
[----:B------:R-:W5:Y:S04]  /*1f60*/  LDG.E.64 R6, desc[UR16][R8.64+0x6000] ;  /* 0x0060001008067981 */ /* 0x000f68000c1e1b00 */
[----:B------:R-:W5:Y:S01]  /*1f70*/  LDG.E.64 R10, desc[UR16][R8.64+0x7000] ;  /* 0x00700010080a7981 */ /* 0x000f62000c1e1b00 */
[----:B------:R-:W-:Y:S02]  /*1f80*/  VIADD R15, R15, 0x10 ;  /* 0x000000100f0f7836 */ /* 0x000fe40000000000 */
[----:B------:R-:W-:Y:S01]  /*1f90*/  VIADD R0, R0, 0x2000 ;  /* 0x0000200000007836 */ /* 0x000fe20000000000 */
[----:B--2---:R-:W-:-:S04]  /*1fa0*/  IADD3 R25, P1, P2, R4, R2, R25 ;  /* 0x0000000204197210 */ /* 0x004fc80007a3e019 */
[----:B------:R-:W-:Y:S02]  /*1fb0*/  IADD3.X R5, PT, PT, R5, R3, R27, P1, P2 ;  /* 0x0000000305057210 */ /* 0x000fe40000fe441b */
[----:B---3--:R-:W-:-:S04]  /*1fc0*/  IADD3 R3, P3, P4, R20, R22, R25 ;  /* 0x0000001614037210 */ /* 0x008fc80007c7e019 */
[----:B------:R-:W-:Y:S02]  /*1fd0*/  IADD3.X R23, PT, PT, R21, R23, R5, P3, P4 ;  /* 0x0000001715177210 */ /* 0x000fe40001fe8405 */
[----:B------:R-:W-:Y:S02]  /*1fe0*/  ISETP.NE.AND P3, PT, R15, RZ, PT ;  /* 0x000000ff0f00720c */ /* 0x000fe40003f65270 */
[----:B----4-:R-:W-:Y:S02]  /*1ff0*/  IADD3 R3, P2, P1, R18, R16, R3 ;  /* 0x0000001012037210 */ /* 0x010fe4000795e003 */
[----:B------:R-:W-:Y:S02]  /*2000*/  IADD3 R2, P6, PT, R8, 0x10000, RZ ;  /* 0x0001000008027810 */ /* 0x000fe40007fde0ff */
[----:B------:R-:W-:Y:S02]  /*2010*/  IADD3.X R17, PT, PT, R19, R17, R23, P2, P1 ;  /* 0x0000001113117210 */ /* 0x000fe400017e2417 */
[----:B-----5:R-:W-:Y:S01]  /*2020*/  IADD3 R21, P4, P5, R10, R6, R3 ;  /* 0x000000060a157210 */ /* 0x020fe20007d9e003 */
[----:B------:R-:W-:-:S03]  /*2030*/  IMAD.X R9, RZ, RZ, R9, P6 ;  /* 0x000000ffff097224 */ /* 0x000fc600030e0609 */
[----:B------:R-:W-:Y:S01]  /*2040*/  IADD3.X R27, PT, PT, R11, R7, R17, P4, P5 ;  /* 0x000000070b1b7210 */ /* 0x000fe200027ea411 */
[----:B------:R-:W-:Y:S08]  /*2050*/  @P3 BRA `(.L_x_306) ;  /* 0xfffffffc00643947 */ /* 0x000ff0000383ffff */
.L_x_305:
[----:B------:R-:W-:Y:S05]  /*2060*/  BSYNC.RECONVERGENT B2 ;  /* 0x0000000000027941 */ /* 0x000fea0003800200 */
.L_x_304:
[----:B------:R-:W-:Y:S05]  /*2070*/  @!P0 BRA `(.L_x_303) ;  /* 0x0000000400048947 */ /* 0x000fea0003800000 */
[----:B------:R-:W-:Y:S01]  /*2080*/  ISETP.GE.U32.AND P1, PT, R14, 0x8, PT ;  /* 0x000000080e00780c */ /* 0x000fe20003f26070 */
[----:B------:R-:W-:Y:S01]  /*2090*/  BSSY.RECONVERGENT B2, `(.L_x_307) ;  /* 0x0000019000027945 */ /* 0x000fe20003800200 */
[----:B------:R-:W-:-:S04]  /*20a0*/  LOP3.LUT R20, R13, 0x7, RZ, 0xc0, !PT ;  /* 0x000000070d147812 */ /* 0x000fc800078ec0ff */
[----:B------:R-:W-:-:S07]  /*20b0*/  ISETP.NE.AND P0, PT, R20, RZ, PT ;  /* 0x000000ff1400720c */ /* 0x000fce0003f05270 */
[----:B------:R-:W-:Y:S06]  /*20c0*/  @!P1 BRA `(.L_x_308) ;  /* 0x0000000000549947 */ /* 0x000fec0003800000 */
[----:B------:R-:W-:-:S05]  /*20d0*/  IADD3 R2, P1, PT, R0, UR7, RZ ;  /* 0x0000000700027c10 */ /* 0x000fca000ff3e0ff */
[----:B------:R-:W-:Y:S01]  /*20e0*/  IMAD.X R3, RZ, RZ, UR8, P1 ;  /* 0x00000008ff037e24 */ /* 0x000fe200088e06ff */
[----:B------:R-:W-:-:S04]  /*20f0*/  LEA R22, P1, R2, UR12, 0x3 ;  /* 0x0000000c02167c11 */ /* 0x000fc8000f8218ff */
[----:B------:R-:W-:-:S05]  /*2100*/  LEA.HI.X R23, R2, UR13, R3, 0x3, P1 ;  /* 0x0000000d02177c11 */ /* 0x000fca00088f1c03 */
        /* <DEDUP_REMOVED lines=8> */
[----:B------:R-:W-:Y:S01]  /*2190*/  VIADD R0, R0, 0x1000 ;  /* 0x0000100000007836 */ /* 0x000fe20000000000 */
[----:B--2---:R-:W-:-:S04]  /*21a0*/  IADD3 R21, P1, P2, R16, R18, R21 ;  /* 0x0000001210157210 */ /* 0x004fc80007a3e015 */
[----:B------:R-:W-:Y:S02]  /*21b0*/  IADD3.X R17, PT, PT, R17, R19, R27, P1, P2 ;  /* 0x0000001311117210 */ /* 0x000fe40000fe441b */
[----:B---3--:R-:W-:-:S04]  /*21c0*/  IADD3 R21, P3, P4, R8, R10, R21 ;  /* 0x0000000a08157210 */ /* 0x008fc80007c7e015 */
[----:B------:R-:W-:Y:S02]  /*21d0*/  IADD3.X R9, PT, PT, R9, R11, R17, P3, P4 ;  /* 0x0000000b09097210 */ /* 0x000fe40001fe8411 */
[----:B----4-:R-:W-:-:S04]  /*21e0*/  IADD3 R21, P1, P2, R4, R6, R21 ;  /* 0x0000000604157210 */ /* 0x010fc80007a3e015 */
[----:B------:R-:W-:Y:S02]  /*21f0*/  IADD3.X R5, PT, PT, R5, R7, R9, P1, P2 ;  /* 0x0000000705057210 */ /* 0x000fe40000fe4409 */
[----:B-----5:R-:W-:-:S04]  /*2200*/  IADD3 R21, P3, P4, R14, R2, R21 ;  /* 0x000000020e157210 */ /* 0x020fc80007c7e015 */
[----:B------:R-:W-:-:S09]  /*2210*/  IADD3.X R27, PT, PT, R15, R3, R5, P3, P4 ;  /* 0x000000030f1b7210 */ /* 0x000fd20001fe8405 */
.L_x_308:
[----:B------:R-:W-:Y:S05]  /*2220*/  BSYNC.RECONVERGENT B2 ;  /* 0x0000000000027941 */ /* 0x000fea0003800200 */
.L_x_307:
[----:B------:R-:W-:Y:S05]  /*2230*/  @!P0 BRA `(.L_x_303) ;  /* 0x0000000000948947 */ /* 0x000fea0003800000 */
[----:B------:R-:W-:Y:S01]  /*2240*/  ISETP.GE.U32.AND P1, PT, R20, 0x4, PT ;  /* 0x000000041400780c */ /* 0x000fe20003f26070 */
[----:B------:R-:W-:Y:S01]  /*2250*/  BSSY.RECONVERGENT B2, `(.L_x_309) ;  /* 0x0000010000027945 */ /* 0x000fe20003800200 */
[----:B------:R-:W-:-:S11]  /*2260*/  LOP3.LUT P0, RZ, R13, 0x3, RZ, 0xc0, !PT ;  /* 0x000000030dff7812 */ /* 0x000fd6000780c0ff */
[----:B------:R-:W-:Y:S05]  /*2270*/  @!P1 BRA `(.L_x_310) ;  /* 0x0000000000349947 */ /* 0x000fea0003800000 */
[----:B------:R-:W-:-:S05]  /*2280*/  IADD3 R3, P1, PT, R0, UR7, RZ ;  /* 0x0000000700037c10 */ /* 0x000fca000ff3e0ff */
[----:B------:R-:W-:Y:S01]  /*2290*/  IMAD.X R4, RZ, RZ, UR8, P1 ;  /* 0x00000008ff047e24 */ /* 0x000fe200088e06ff */
[----:B------:R-:W-:-:S04]  /*22a0*/  LEA R2, P1, R3, UR12, 0x3 ;  /* 0x0000000c03027c11 */ /* 0x000fc8000f8218ff */
[----:B------:R-:W-:-:S05]  /*22b0*/  LEA.HI.X R3, R3, UR13, R4, 0x3, P1 ;  /* 0x0000000d03037c11 */ /* 0x000fca00088f1c04 */
[----:B------:R-:W2:Y:S04]  /*22c0*/  LDG.E.64 R4, desc[UR16][R2.64] ;  /* 0x0000001002047981 */ /* 0x000ea8000c1e1b00 */
[----:B------:R-:W2:Y:S04]  /*22d0*/  LDG.E.64 R6, desc[UR16][R2.64+0x1000] ;  /* 0x0010001002067981 */ /* 0x000ea8000c1e1b00 */
[----:B------:R-:W3:Y:S04]  /*22e0*/  LDG.E.64 R8, desc[UR16][R2.64+0x2000] ;  /* 0x0020001002087981 */ /* 0x000ee8000c1e1b00 */
[----:B------:R-:W3:Y:S01]  /*22f0*/  LDG.E.64 R10, desc[UR16][R2.64+0x3000] ;  /* 0x00300010020a7981 */ /* 0x000ee2000c1e1b00 */
[----:B------:R-:W-:Y:S01]  /*2300*/  VIADD R0, R0, 0x800 ;  /* 0x0000080000007836 */ /* 0x000fe20000000000 */
[----:B--2---:R-:W-:-:S04]  /*2310*/  IADD3 R21, P1, P2, R6, R4, R21 ;  /* 0x0000000406157210 */ /* 0x004fc80007a3e015 */
[----:B------:R-:W-:Y:S02]  /*2320*/  IADD3.X R27, PT, PT, R7, R5, R27, P1, P2 ;  /* 0x00000005071b7210 */ /* 0x000fe40000fe441b */
[----:B---3--:R-:W-:-:S04]  /*2330*/  IADD3 R21, P3, P4, R10, R8, R21 ;  /* 0x000000080a157210 */ /* 0x008fc80007c7e015 */
[----:B------:R-:W-:-:S09]  /*2340*/  IADD3.X R27, PT, PT, R11, R9, R27, P3, P4 ;  /* 0x000000090b1b7210 */ /* 0x000fd20001fe841b */
.L_x_310:
[----:B------:R-:W-:Y:S05]  /*2350*/  BSYNC.RECONVERGENT B2 ;  /* 0x0000000000027941 */ /* 0x000fea0003800200 */
.L_x_309:
[----:B------:R-:W-:Y:S05]  /*2360*/  @!P0 BRA `(.L_x_303) ;  /* 0x0000000000488947 */ /* 0x000fea0003800000 */
[----:B------:R-:W-:Y:S02]  /*2370*/  LOP3.LUT R12, R12, 0xffff, RZ, 0xc0, !PT ;  /* 0x0000ffff0c0c7812 */ /* 0x000fe400078ec0ff */
[----:B------:R-:W-:Y:S02]  /*2380*/  IADD3 R5, P0, PT, R0, UR9, RZ ;  /* 0x0000000900057c10 */ /* 0x000fe4000ff1e0ff */
[----:B------:R-:W-:Y:S02]  /*2390*/  LEA.HI R0, R12, 0x1, RZ, 0x17 ;  /* 0x000000010c007811 */ /* 0x000fe400078fb8ff */
[----:B------:R-:W-:Y:S01]  /*23a0*/  LEA R4, P1, R5, UR12, 0x3 ;  /* 0x0000000c05047c11 */ /* 0x000fe2000f8218ff */
[----:B------:R-:W-:Y:S01]  /*23b0*/  IMAD.X R2, RZ, RZ, UR10, P0 ;  /* 0x0000000aff027e24 */ /* 0x000fe200080e06ff */
[----:B------:R-:W-:-:S04]  /*23c0*/  LOP3.LUT R0, R0, 0x3, RZ, 0xc0, !PT ;  /* 0x0000000300007812 */ /* 0x000fc800078ec0ff */
[----:B------:R-:W-:Y:S01]  /*23d0*/  LEA.HI.X R5, R5, UR13, R2, 0x3, P1 ;  /* 0x0000000d05057c11 */ /* 0x000fe200088f1c02 */
[----:B------:R-:W-:-:S07]  /*23e0*/  IMAD.MOV R0, RZ, RZ, -R0 ;  /* 0x000000ffff007224 */ /* 0x000fce00078e0a00 */
.L_x_311:
[----:B------:R-:W-:Y:S02]  /*23f0*/  IMAD.MOV.U32 R2, RZ, RZ, R4 ;  /* 0x000000ffff027224 */ /* 0x000fe400078e0004 */
[----:B------:R-:W-:-:S06]  /*2400*/  IMAD.MOV.U32 R3, RZ, RZ, R5 ;  /* 0x000000ffff037224 */ /* 0x000fcc00078e0005 */
[----:B------:R-:W2:Y:S01]  /*2410*/  LDG.E.64 R2, desc[UR16][R2.64] ;  /* 0x0000001002027981 */ /* 0x000ea2000c1e1b00 */
[----:B------:R-:W-:Y:S01]  /*2420*/  VIADD R0, R0, 0x1 ;  /* 0x0000000100007836 */ /* 0x000fe20000000000 */
[----:B------:R-:W-:-:S04]  /*2430*/  IADD3 R4, P2, PT, R4, 0x1000, RZ ;  /* 0x0000100004047810 */ /* 0x000fc80007f5e0ff */
[----:B------:R-:W-:Y:S01]  /*2440*/  ISETP.NE.AND P0, PT, R0, RZ, PT ;  /* 0x000000ff0000720c */ /* 0x000fe20003f05270 */
[----:B------:R-:W-:Y:S01]  /*2450*/  IMAD.X R5, RZ, RZ, R5, P2 ;  /* 0x000000ffff057224 */ /* 0x000fe200010e0605 */
[----:B--2---:R-:W-:-:S05]  /*2460*/  IADD3 R21, P1, PT, R2, R21, RZ ;  /* 0x0000001502157210 */ /* 0x004fca0007f3e0ff */
[----:B------:R-:W-:-:S06]  /*2470*/  IMAD.X R27, R3, 0x1, R27, P1 ;  /* 0x00000001031b7824 */ /* 0x000fcc00008e061b */
[----:B------:R-:W-:Y:S05]  /*2480*/  @P0 BRA `(.L_x_311) ;  /* 0xfffffffc00d80947 */ /* 0x000fea000383ffff */
.L_x_303:
[----:B------:R-:W-:Y:S05]  /*2490*/  BSYNC.RECONVERGENT B1 ;  /* 0x0000000000017941 */ /* 0x000fea0003800200 */
.L_x_300:
[----:B------:R-:W0:Y:S01]  /*24a0*/  S2R R4, SR_LANEID ;  /* 0x0000000000047919 */ /* 0x000e220000000000 */
[----:B------:R-:W1:Y:S04]  /*24b0*/  SHFL.DOWN PT, R0, R21, 0x1, 0x1f ;  /* 0x08201f0015007f89 */ /* 0x000e6800000e0000 */
[----:B------:R-:W2:Y:S01]  /*24c0*/  SHFL.DOWN PT, R2, R27, 0x1, 0x1f ;  /* 0x08201f001b027f89 */ /* 0x000ea200000e0000 */
[----:B------:R-:W3:Y:S01]  /*24d0*/  S2R R6, SR_TID.X ;  /* 0x0000000000067919 */ /* 0x000ee20000002100 */
[C---:B0-----:R-:W-:Y:S02]  /*24e0*/  ISETP.GT.AND P1, PT, R4.reuse, 0x1e, PT ;  /* 0x0000001e0400780c */ /* 0x041fe40003f24270 */
[----:B------:R-:W-:Y:S02]  /*24f0*/  ISETP.NE.AND P2, PT, R4, RZ, PT ;  /* 0x000000ff0400720c */ /* 0x000fe40003f45270 */
[----:B-1----:R-:W-:-:S02]  /*2500*/  SEL R0, R0, RZ, !P1 ;  /* 0x000000ff00007207 */ /* 0x002fc40004800000 */
[----:B--2---:R-:W-:Y:S02]  /*2510*/  SEL R2, R2, RZ, !P1 ;  /* 0x000000ff02027207 */ /* 0x004fe40004800000 */
[----:B------:R-:W-:Y:S02]  /*2520*/  IADD3 R3, P0, PT, R21, R0, RZ ;  /* 0x0000000015037210 */ /* 0x000fe40007f1e0ff */
[----:B------:R-:W-:-:S03]  /*2530*/  ISETP.GT.AND P1, PT, R4, 0x1d, PT ;  /* 0x0000001d0400780c */ /* 0x000fc60003f24270 */
[----:B------:R-:W-:Y:S01]  /*2540*/  IMAD.X R9, R27, 0x1, R2, P0 ;  /* 0x000000011b097824 */ /* 0x000fe200000e0602 */
[----:B------:R-:W0:Y:S04]  /*2550*/  SHFL.DOWN PT, R0, R3, 0x2, 0x1f ;  /* 0x08401f0003007f89 */ /* 0x000e2800000e0000 */
[----:B------:R-:W1:Y:S01]  /*2560*/  SHFL.DOWN PT, R2, R9, 0x2, 0x1f ;  /* 0x08401f0009027f89 */ /* 0x000e6200000e0000 */
        /* <DEDUP_REMOVED lines=17> */
[----:B---3--:R-:W-:Y:S02]  /*2680*/  @!P2 SHF.R.U32.HI R3, RZ, 0x2, R6 ;  /* 0x00000002ff03a819 */ /* 0x008fe40000011606 */
[----:B-1----:R-:W-:Y:S01]  /*2690*/  SEL R2, R2, RZ, !P1 ;  /* 0x000000ff02027207 */ /* 0x002fe20004800000 */
[----:B------:R-:W0:Y:S01]  /*26a0*/  SHFL.DOWN PT, R0, R5, 0x10, 0x1f ;  /* 0x0a001f0005007f89 */ /* 0x000e2200000e0000 */
[----:B------:R-:W-:Y:S02]  /*26b0*/  ISETP.GT.AND P1, PT, R4, 0xf, PT ;  /* 0x0000000f0400780c */ /* 0x000fe40003f24270 */
[----:B------:R-:W-:Y:S01]  /*26c0*/  @!P2 MOV R4, 0x400 ;  /* 0x000004000004a802 */ /* 0x000fe20000000f00 */
[----:B------:R-:W-:-:S03]  /*26d0*/  IMAD.X R7, R2, 0x1, R9, P0 ;  /* 0x0000000102077824 */ /* 0x000fc600000e0609 */
[----:B--2---:R-:W-:Y:S02]  /*26e0*/  @!P2 LEA R11, R11, R4, 0x18 ;  /* 0x000000040b0ba211 */ /* 0x004fe400078ec0ff */
[----:B------:R-:W1:Y:S01]  /*26f0*/  SHFL.DOWN PT, R2, R7, 0x10, 0x1f ;  /* 0x0a001f0007027f89 */ /* 0x000e6200000e0000 */
[----:B------:R-:W-:-:S05]  /*2700*/  @!P2 LOP3.LUT R4, R3, 0xf8, RZ, 0xc0, !PT ;  /* 0x000000f80304a812 */ /* 0x000fca00078ec0ff */
[----:B------:R-:W-:Y:S01]  /*2710*/  @!P2 IMAD.IADD R11, R4, 0x1, R11 ;  /* 0x00000001040ba824 */ /* 0x000fe200078e020b */
[----:B0-----:R-:W-:-:S04]  /*2720*/  SEL R0, R0, RZ, !P1 ;  /* 0x000000ff00007207 */ /* 0x001fc80004800000 */
[----:B------:R-:W-:Y:S02]  /*2730*/  IADD3 R0, P0, PT, R0, R5, RZ ;  /* 0x0000000500007210 */ /* 0x000fe40007f1e0ff */
[----:B-1----:R-:W-:-:S05]  /*2740*/  SEL R2, R2, RZ, !P1 ;  /* 0x000000ff02027207 */ /* 0x002fca0004800000 */
[----:B------:R-:W-:Y:S01]  /*2750*/  IMAD.X R3, R2, 0x1, R7, P0 ;  /* 0x0000000102037824 */ /* 0x000fe200000e0607 */
[----:B------:R-:W-:Y:S01]  /*2760*/  ISETP.NE.AND P0, PT, R6, RZ, PT ;  /* 0x000000ff0600720c */ /* 0x000fe20003f05270 */
[----:B------:R-:W-:-:S05]  /*2770*/  @!P2 IMAD.MOV.U32 R2, RZ, RZ, R0 ;  /* 0x000000ffff02a224 */ /* 0x000fca00078e0000 */
[----:B------:R0:W-:Y:S01]  /*2780*/  @!P2 STS.64 [R11+0x10], R2 ;  /* 0x000010020b00a388 */ /* 0x0001e20000000a00 */
[----:B------:R-:W-:Y:S06]  /*2790*/  BAR.SYNC.DEFER_BLOCKING 0x0 ;  /* 0x0000000000007b1d */ /* 0x000fec0000010000 */
[----:B------:R-:W-:Y:S05]  /*27a0*/  @P0 BRA `(.L_x_299) ;  /* 0x00000000006c0947 */ /* 0x000fea0003800000 */
[----:B------:R-:W1:Y:S01]  /*27b0*/  S2UR UR5, SR_CgaCtaId ;  /* 0x00000000000579c3 */ /* 0x000e620000008800 */
[----:B------:R-:W-:Y:S02]  /*27c0*/  UMOV UR4, 0x400 ;  /* 0x0000040000047882 */ /* 0x000fe40000000000 */
[----:B-1----:R-:W-:-:S09]  /*27d0*/  ULEA UR4, UR5, UR4, 0x18 ;  /* 0x0000000405047291 */ /* 0x002fd2000f8ec0ff */
[----:B------:R-:W-:Y:S04]  /*27e0*/  LDS.64 R8, [UR4+0x18] ;  /* 0x00001804ff087984 */ /* 0x000fe80008000a00 */
[----:B------:R-:W0:Y:S04]  /*27f0*/  LDS.128 R24, [UR4+0x20] ;  /* 0x00002004ff187984 */ /* 0x000e280008000c00 */
[----:B------:R-:W1:Y:S04]  /*2800*/  LDS.128 R4, [UR4+0x30] ;  /* 0x00003004ff047984 */ /* 0x000e680008000c00 */
        /* <DEDUP_REMOVED lines=20> */
[----:B------:R-:W-:-:S07]  /*2950*/  IMAD.X R3, R3, 0x1, R27, P3 ;  /* 0x0000000103037824 */ /* 0x000fce00018e061b */
.L_x_299:
[----:B------:R-:W-:Y:S05]  /*2960*/  BSYNC.RECONVERGENT B0 ;  /* 0x0000000000007941 */ /* 0x000fea0003800200 */
.L_x_284:
[----:B------:R-:W-:Y:S05]  /*2970*/  @P0 EXIT ;  /* 0x000000000000094d */ /* 0x000fea0003800000 */
[----:B------:R-:W3:Y:S01]  /*2980*/  LDCU.64 UR4, c[0x0][0x388] ;  /* 0x00007100ff0477ac */ /* 0x000ee20008000a00 */
[----:B0-2---:R-:W-:Y:S01]  /*2990*/  IMAD.MOV.U32 R2, RZ, RZ, R0 ;  /* 0x000000ffff027224 */ /* 0x005fe200078e0000 */
[----:B---3--:R-:W-:-:S06]  /*29a0*/  UIMAD.WIDE.U32 UR4, UR18, 0x8, UR4 ;  /* 0x00000008120478a5 */ /* 0x008fcc000f8e0004 */
[----:B------:R-:W-:Y:S02]  /*29b0*/  IMAD.U32 R4, RZ, RZ, UR4 ;  /* 0x00000004ff047e24 */ /* 0x000fe4000f8e00ff */
[----:B------:R-:W-:-:S05]  /*29c0*/  IMAD.U32 R5, RZ, RZ, UR5 ;  /* 0x00000005ff057e24 */ /* 0x000fca000f8e00ff */
[----:B------:R-:W-:Y:S01]  /*29d0*/  STG.E.64 desc[UR16][R4.64], R2 ;  /* 0x0000000204007986 */ /* 0x000fe2000c101b10 */
[----:B------:R-:W-:Y:S05]  /*29e0*/  EXIT ;  /* 0x000000000000794d */ /* 0x000fea0003800000 */
.L_x_312:
        /* <DEDUP_REMOVED lines=9> */
.L_x_618:


//--------------------- .text._ZN3cub18CUB_300001_SM_10006detail6reduce28DeviceReduceSingleTileKernelINS2_10policy_hubIlyN4cuda3std3__44plusIlEEE10Policy1000EN6thrust24THRUST_300001_SM_1000_NS6detail15normal_iteratorINSD_10device_ptrIlEEEEPlyS9_llNS7_10__identityEEEvT0_T1_T2_T3_T4_T6_ --------------------------
	.section	.text._ZN3cub18CUB_300001_SM_10006detail6reduce28DeviceReduceSingleTileKernelINS2_10policy_hubIlyN4cuda3std3__44plusIlEEE10Policy1000EN6thrust24THRUST_300001_SM_1000_NS6detail15normal_iteratorINSD_10device_ptrIlEEEEPlyS9_llNS7_10__identityEEEvT0_T1_T2_T3_T4_T6_,"ax",@progbits
	.align	128
        .global         _ZN3cub18CUB_300001_SM_10006detail6reduce28DeviceReduceSingleTileKernelINS2_10policy_hubIlyN4cuda3std3__44plusIlEEE10Policy1000EN6thrust24THRUST_300001_SM_1000_NS6detail15normal_iteratorINSD_10device_ptrIlEEEEPlyS9_llNS7_10__identityEEEvT0_T1_T2_T3_T4_T6_
        .type           _ZN3cub18CUB_300001_SM_10006detail6reduce28DeviceReduceSingleTileKernelINS2_10policy_hubIlyN4cuda3std3__44plusIlEEE10Policy1000EN6thrust24THRUST_300001_SM_1000_NS6detail15normal_iteratorINSD_10device_ptrIlEEEEPlyS9_llNS7_10__identityEEEvT0_T1_T2_T3_T4_T6_,@function
        .size           _ZN3cub18CUB_300001_SM_10006detail6reduce28DeviceReduceSingleTileKernelINS2_10policy_hubIlyN4cuda3std3__44plusIlEEE10Policy1000EN6thrust24THRUST_300001_SM_1000_NS6detail15normal_iteratorINSD_10device_ptrIlEEEEPlyS9_llNS7_10__identityEEEvT0_T1_T2_T3_T4_T6_,(.L_x_619 - _ZN3cub18CUB_300001_SM_10006detail6reduce28DeviceReduceSingleTileKernelINS2_10policy_hubIlyN4cuda3std3__44plusIlEEE10Policy1000EN6thrust24THRUST_300001_SM_1000_NS6detail15normal_iteratorINSD_10device_ptrIlEEEEPlyS9_llNS7_10__identityEEEvT0_T1_T2_T3_T4_T6_)
        .other          _ZN3cub18CUB_300001_SM_10006detail6reduce28DeviceReduceSingleTileKernelINS2_10policy_hubIlyN4cuda3std3__44plusIlEEE10Policy1000EN6thrust24THRUST_300001_SM_1000_NS6detail15normal_iteratorINSD_10device_ptrIlEEEEPlyS9_llNS7_10__identityEEEvT0_T1_T2_T3_T4_T6_,@"STO_CUDA_ENTRY STV_DEFAULT"
_ZN3cub18CUB_300001_SM_10006detail6reduce28DeviceReduceSingleTileKernelINS2_10policy_hubIlyN4cuda3std3__44plusIlEEE10Policy1000EN6thrust24THRUST_300001_SM_1000_NS6detail15normal_iteratorINSD_10device_ptrIlEEEEPlyS9_llNS7_10__identityEEEvT0_T1_T2_T3_T4_T6_:
.text._ZN3cub18CUB_300001_SM_10006detail6reduce28DeviceReduceSingleTileKernelINS2_10policy_hubIlyN4cuda3std3__44plusIlEEE10Policy1000EN6thrust24THRUST_300001_SM_1000_NS6detail15normal_iteratorINSD_10device_ptrIlEEEEPlyS9_llNS7_10__identityEEEvT0_T1_T2_T3_T4_T6_:
[----:B------:R-:W-:Y:S01]  /*0000*/  LDC R1, c[0x0][0x37c] ;  /* 0x0000df00ff017b82 */ /* 0x000fe20000000800 */
[----:B------:R-:W0:Y:S01]  /*0010*/  LDCU.64 UR4, c[0x0][0x390] ;  /* 0x00007200ff0477ac */ /* 0x000e220008000a00 */
[----:B------:R-:W1:Y:S01]  /*0020*/  LDCU.64 UR6, c[0x0][0x358] ;  /* 0x00006b00ff0677ac */ /* 0x000e620008000a00 */
[----:B0-----:R-:W-:Y:S02]  /*0030*/  IMAD.U32 R2, RZ, RZ, UR4 ;  /* 0x00000004ff027e24 */ /* 0x001fe4000f8e00ff */
[----:B------:R-:W-:-:S03]  /*0040*/  IMAD.U32 R0, RZ, RZ, UR5 ;  /* 0x00000005ff007e24 */ /* 0x000fc6000f8e00ff */
[----:B------:R-:W-:-:S04]  /*0050*/  ISETP.NE.U32.AND P0, PT, R2, RZ, PT ;  /* 0x000000ff0200720c */ /* 0x000fc80003f05070 */
[----:B------:R-:W-:-:S13]  /*0060*/  ISETP.NE.AND.EX P0, PT, R0, RZ, PT, P0 ;  /* 0x000000ff0000720c */ /* 0x000fda0003f05300 */
        /* <DEDUP_REMOVED lines=8> */
.L_x_313:
[----:B------:R-:W-:Y:S01]  /*00f0*/  ISETP.GT.U32.AND P0, PT, R2, 0xdff, PT ;  /* 0x00000dff0200780c */ /* 0x000fe20003f04070 */
[----:B------:R-:W-:Y:S03]  /*0100*/  BSSY.RECONVERGENT B0, `(.L_x_314) ;  /* 0x0000262000007945 */ /* 0x000fe60003800200 */
[----:B------:R-:W-:-:S13]  /*0110*/  ISETP.GT.U32.AND.EX P0, PT, R0, RZ, PT, P0 ;  /* 0x000000ff0000720c */ /* 0x000fda0003f04100 */
[----:B------:R-:W-:Y:S05]  /*0120*/  @P0 BRA `(.L_x_315) ;  /* 0x0000001400680947 */ /* 0x000fea0003800000 */
[----:B------:R-:W0:Y:S01]  /*0130*/  S2R R3, SR_TID.X ;  /* 0x0000000000037919 */ /* 0x000e220000002100 */
[----:B------:R-:W-:Y:S01]  /*0140*/  BSSY.RECONVERGENT B1, `(.L_x_316) ;  /* 0x0000009000017945 */ /* 0x000fe20003800200 */
[----:B------:R-:W-:Y:S02]  /*0150*/  CS2R R4, SRZ ;  /* 0x0000000000047805 */ /* 0x000fe4000001ff00 */
[----:B0-----:R-:W-:Y:S01]  /*0160*/  ISETP.GE.U32.AND P0, PT, R3, R2, PT ;  /* 0x000000020300720c */ /* 0x001fe20003f06070 */
[----:B------:R-:W-:-:S12]  /*0170*/  IMAD.MOV.U32 R41, RZ, RZ, R3 ;  /* 0x000000ffff297224 */ /* 0x000fd800078e0003 */
[----:B------:R-:W-:Y:S05]  /*0180*/  @P0 BRA `(.L_x_317) ;  /* 0x0000000000100947 */ /* 0x000fea0003800000 */
[----:B------:R-:W0:Y:S02]  /*0190*/  LDC.64 R4, c[0x0][0x380] ;  /* 0x0000e000ff047b82 */ /* 0x000e240000000a00 */
[----:B0-----:R-:W-:-:S06]  /*01a0*/  IMAD.WIDE.U32 R4, R3, 0x8, R4 ;  /* 0x0000000803047825 */ /* 0x001fcc00078e0004 */
[----:B------:R-:W5:Y:S01]  /*01b0*/  LDG.E.64 R4, desc[UR6][R4.64] ;  /* 0x0000000604047981 */ /* 0x000f62000c1e1b00 */
[----:B------:R-:W-:-:S07]  /*01c0*/  VIADD R41, R3, 0x200 ;  /* 0x0000020003297836 */ /* 0x000fce0000000000 */
.L_x_317:
[----:B------:R-:W-:Y:S05]  /*01d0*/  BSYNC.RECONVERGENT B1 ;  /* 0x0000000000017941 */ /* 0x000fea0003800200 */
.L_x_316:
[----:B------:R-:W-:Y:S01]  /*01e0*/  ISETP.GE.U32.AND P0, PT, R41, R2, PT ;  /* 0x000000022900720c */ /* 0x000fe20003f06070 */
[----:B------:R-:W-:-:S12]  /*01f0*/  BSSY.RECONVERGENT B1, `(.L_x_318) ;  /* 0x000006e000017945 */ /* 0x000fd80003800200 */
[----:B------:R-:W-:Y:S05]  /*0200*/  @P0 BRA `(.L_x_319) ;  /* 0x0000000400b00947 */ /* 0x000fea0003800000 */
[----:B------:R-:W-:Y:S01]  /*0210*/  LOP3.LUT R7, RZ, R41, RZ, 0x33, !PT ;  /* 0x00000029ff077212 */ /* 0x000fe200078e33ff */
[----:B------:R-:W-:Y:S04]  /*0220*/  BSSY.RECONVERGENT B2, `(.L_x_320) ;  /* 0x0000033000027945 */ /* 0x000fe80003800200 */
[----:B------:R-:W-:-:S05]  /*0230*/  IMAD.IADD R7, R7, 0x1, R2 ;  /* 0x0000000107077824 */ /* 0x000fca00078e0202 */
[C---:B------:R-:W-:Y:S02]  /*0240*/  ISETP.GE.U32.AND P1, PT, R7.reuse, 0x1e00, PT ;  /* 0x00001e000700780c */ /* 0x040fe40003f26070 */
[----:B------:R-:W-:-:S04]  /*0250*/  LEA.HI R40, R7, 0x1, RZ, 0x17 ;  /* 0x0000000107287811 */ /* 0x000fc800078fb8ff */
[----:B------:R-:W-:-:S04]  /*0260*/  LOP3.LUT R43, R40, 0xf, RZ, 0xc0, !PT ;  /* 0x0000000f282b7812 */ /* 0x000fc800078ec0ff */
[----:B------:R-:W-:-:S03]  /*0270*/  ISETP.NE.AND P0, PT, R43, RZ, PT ;  /* 0x000000ff2b00720c */ /* 0x000fc60003f05270 */
[----:B------:R-:W-:Y:S10]  /*0280*/  @!P1 BRA `(.L_x_321) ;  /* 0x0000000000b09947 */ /* 0x000ff40003800000 */
[----:B------:R-:W0:Y:S01]  /*0290*/  LDC.64 R6, c[0x0][0x380] ;  /* 0x0000e000ff067b82 */ /* 0x000e220000000a00 */
[----:B------:R-:W-:-:S05]  /*02a0*/  LOP3.LUT R42, R40, 0xfffff0, RZ, 0xc0, !PT ;  /* 0x00fffff0282a7812 */ /* 0x000fca00078ec0ff */
[----:B------:R-:W-:Y:S02]  /*02b0*/  IMAD.MOV R42, RZ, RZ, -R42 ;  /* 0x000000ffff2a7224 */ /* 0x000fe400078e0a2a */
[----:B0-----:R-:W-:-:S03]  /*02c0*/  IMAD.WIDE.U32 R6, R41, 0x8, R6 ;  /* 0x0000000829067825 */ /* 0x001fc600078e0006 */
[----:B------:R-:W-:-:S05]  /*02d0*/  IADD3 R6, P1, PT, R6, 0x8000, RZ ;  /* 0x0000800006067810 */ /* 0x000fca0007f3e0ff */
[----:B------:R-:W-:-:S08]  /*02e0*/  IMAD.X R7, RZ, RZ, R7, P1 ;  /* 0x000000ffff077224 */ /* 0x000fd000008e0607 */
.L_x_322:
[----:B------:R-:W2:Y:S04]  /*02f0*/  LDG.E.64 R8, desc[UR6][R6.64+-0x8000] ;  /* 0xff80000606087981 */ /* 0x000ea8000c1e1b00 */
[----:B------:R-:W2:Y:S04]  /*0300*/  LDG.E.64 R10, desc[UR6][R6.64+-0x7000] ;  /* 0xff900006060a7981 */ /* 0x000ea8000c1e1b00 */
[----:B------:R-:W3:Y:S04]  /*0310*/  LDG.E.64 R12, desc[UR6][R6.64+-0x6000] ;  /* 0xffa00006060c7981 */ /* 0x000ee8000c1e1b00 */
[----:B------:R-:W3:Y:S04]  /*0320*/  LDG.E.64 R14, desc[UR6][R6.64+-0x5000] ;  /* 0xffb00006060e7981 */ /* 0x000ee8000c1e1b00 */
[----:B------:R-:W4:Y:S04]  /*0330*/  LDG.E.64 R16, desc[UR6][R6.64+-0x4000] ;  /* 0xffc0000606107981 */ /* 0x000f28000c1e1b00 */
        /* <DEDUP_REMOVED lines=10> */
[----:B------:R0:W4:Y:S01]  /*03e0*/  LDG.E.64 R38, desc[UR6][R6.64+0x7000] ;  /* 0x0070000606267981 */ /* 0x000122000c1e1b00 */
[----:B------:R-:W-:-:S02]  /*03f0*/  VIADD R42, R42, 0x10 ;  /* 0x000000102a2a7836 */ /* 0x000fc40000000000 */
[----:B------:R-:W-:Y:S01]  /*0400*/  VIADD R41, R41, 0x2000 ;  /* 0x0000200029297836 */ /* 0x000fe20000000000 */
[----:B0-----:R-:W-:-:S05]  /*0410*/  IADD3 R6, P6, PT, R6, 0x10000, RZ ;  /* 0x0001000006067810 */ /* 0x001fca0007fde0ff */
[----:B------:R-:W-:Y:S01]  /*0420*/  IMAD.X R7, RZ, RZ, R7, P6 ;  /* 0x000000ffff077224 */ /* 0x000fe200030e0607 */
        /* <DEDUP_REMOVED lines=12> */
[----:B------:R-:W-:Y:S02]  /*04f0*/  ISETP.NE.AND P3, PT, R42, RZ, PT ;  /* 0x000000ff2a00720c */ /* 0x000fe40003f65270 */
[----:B------:R-:W-:-:S04]  /*0500*/  IADD3 R5, P2, P1, R34, R32, R5 ;  /* 0x0000002022057210 */ /* 0x000fc8000795e005 */
[----:B------:R-:W-:Y:S02]  /*0510*/  IADD3 R4, P4, P5, R38, R36, R5 ;  /* 0x0000002426047210 */ /* 0x000fe40007d9e005 */
[----:B------:R-:W-:-:S04]  /*0520*/  IADD3.X R5, PT, PT, R35, R33, R29, P2, P1 ;  /* 0x0000002123057210 */ /* 0x000fc800017e241d */
[----:B------:R-:W-:Y:S01]  /*0530*/  IADD3.X R5, PT, PT, R39, R37, R5, P4, P5 ;  /* 0x0000002527057210 */ /* 0x000fe200027ea405 */
[----:B------:R-:W-:Y:S06]  /*0540*/  @P3 BRA `(.L_x_322) ;  /* 0xfffffffc00683947 */ /* 0x000fec000383ffff */
.L_x_321:
[----:B------:R-:W-:Y:S05]  /*0550*/  BSYNC.RECONVERGENT B2 ;  /* 0x0000000000027941 */ /* 0x000fea0003800200 */
.L_x_320:
[----:B------:R-:W-:Y:S05]  /*0560*/  @!P0 BRA `(.L_x_319) ;  /* 0x0000000000d88947 */ /* 0x000fea0003800000 */
[----:B------:R-:W-:Y:S01]  /*0570*/  ISETP.GE.U32.AND P1, PT, R43, 0x8, PT ;  /* 0x000000082b00780c */ /* 0x000fe20003f26070 */
[----:B------:R-:W-:Y:S01]  /*0580*/  BSSY.RECONVERGENT B2, `(.L_x_323) ;  /* 0x0000017000027945 */ /* 0x000fe20003800200 */
[----:B------:R-:W-:-:S04]  /*0590*/  LOP3.LUT R24, R40, 0x7, RZ, 0xc0, !PT ;  /* 0x0000000728187812 */ /* 0x000fc800078ec0ff */
[----:B------:R-:W-:-:S07]  /*05a0*/  ISETP.NE.AND P0, PT, R24, RZ, PT ;  /* 0x000000ff1800720c */ /* 0x000fce0003f05270 */
[----:B------:R-:W-:Y:S06]  /*05b0*/  @!P1 BRA `(.L_x_324) ;  /* 0x00000000004c9947 */ /* 0x000fec0003800000 */
[----:B------:R-:W0:Y:S02]  /*05c0*/  LDC.64 R6, c[0x0][0x380] ;  /* 0x0000e000ff067b82 */ /* 0x000e240000000a00 */
[----:B0-----:R-:W-:-:S05]  /*05d0*/  IMAD.WIDE R6, R41, 0x8, R6 ;  /* 0x0000000829067825 */ /* 0x001fca00078e0206 */
        /* <DEDUP_REMOVED lines=14> */
[----:B------:R-:W-:Y:S02]  /*06c0*/  IADD3 R4, P3, P4, R22, R20, R5 ;  /* 0x0000001416047210 */ /* 0x000fe40007c7e005 */
[----:B------:R-:W-:-:S04]  /*06d0*/  IADD3.X R5, PT, PT, R19, R17, R13, P1, P2 ;  /* 0x0000001113057210 */ /* 0x000fc80000fe440d */
[----:B------:R-:W-:-:S07]  /*06e0*/  IADD3.X R5, PT, PT, R23, R21, R5, P3, P4 ;  /* 0x0000001517057210 */ /* 0x000fce0001fe8405 */
.L_x_324:
[----:B------:R-:W-:Y:S05]  /*06f0*/  BSYNC.RECONVERGENT B2 ;  /* 0x0000000000027941 */ /* 0x000fea0003800200 */
.L_x_323:
        /* <DEDUP_REMOVED lines=17> */
.L_x_326:
[----:B------:R-:W-:Y:S05]  /*0810*/  BSYNC.RECONVERGENT B2 ;  /* 0x0000000000027941 */ /* 0x000fea0003800200 */
.L_x_325:
[----:B------:R-:W-:Y:S05]  /*0820*/  @!P1 BRA `(.L_x_319) ;  /* 0x0000000000289947 */ /* 0x000fea0003800000 */
[----:B------:R-:W0:Y:S01]  /*0830*/  LDC.64 R8, c[0x0][0x380] ;  /* 0x0000e000ff087b82 */ /* 0x000e220000000a00 */
[----:B------:R-:W-:-:S07]  /*0840*/  IMAD.MOV R10, RZ, RZ, -R40 ;  /* 0x000000ffff0a7224 */ /* 0x000fce00078e0a28 */
.L_x_327:
[----:B0-----:R-:W-:-:S06]  /*0850*/  IMAD.WIDE R6, R41, 0x8, R8 ;  /* 0x0000000829067825 */ /* 0x001fcc00078e0208 */
[----:B------:R-:W2:Y:S01]  /*0860*/  LDG.E.64 R6, desc[UR6][R6.64] ;  /* 0x0000000606067981 */ /* 0x000ea2000c1e1b00 */
[----:B------:R-:W-:Y:S02]  /*0870*/  VIADD R10, R10, 0x1 ;  /* 0x000000010a0a7836 */ /* 0x000fe40000000000 */
[----:B------:R-:W-:-:S03]  /*0880*/  VIADD R41, R41, 0x200 ;  /* 0x0000020029297836 */ /* 0x000fc60000000000 */
[----:B------:R-:W-:Y:S02]  /*0890*/  ISETP.NE.AND P0, PT, R10, RZ, PT ;  /* 0x000000ff0a00720c */ /* 0x000fe40003f05270 */
[----:B--2--5:R-:W-:-:S05]  /*08a0*/  IADD3 R4, P1, PT, R6, R4, RZ ;  /* 0x0000000406047210 */ /* 0x024fca0007f3e0ff */
[----:B------:R-:W-:-:S06]  /*08b0*/  IMAD.X R5, R7, 0x1, R5, P1 ;  /* 0x0000000107057824 */ /* 0x000fcc00008e0605 */
[----:B------:R-:W-:Y:S05]  /*08c0*/  @P0 BRA `(.L_x_327) ;  /* 0xfffffffc00e00947 */ /* 0x000fea000383ffff */
.L_x_319:
[----:B------:R-:W-:Y:S05]  /*08d0*/  BSYNC.RECONVERGENT B1 ;  /* 0x0000000000017941 */ /* 0x000fea0003800200 */
.L_x_318:
[----:B------:R-:W-:-:S04]  /*08e0*/  ISETP.GE.U32.AND P0, PT, R2, 0x200, PT ;  /* 0x000002000200780c */ /* 0x000fc80003f06070 */
[----:B------:R-:W-:-:S13]  /*08f0*/  ISETP.GE.U32.AND.EX P0, PT, R0, RZ, PT, P0 ;  /* 0x000000ff0000720c */ /* 0x000fda0003f06100 */
[----:B------:R-:W-:Y:S05]  /*0900*/  @!P0 BRA `(.L_x_328) ;  /* 0x00000004002c8947 */ /* 0x000fea0003800000 */
[----:B------:R-:W0:Y:S01]  /*0910*/  S2R R8, SR_LANEID ;  /* 0x0000000000087919 */ /* 0x000e220000000000 */
[----:B------:R-:W-:Y:S01]  /*0920*/  ISETP.NE.AND P5, PT, R3, RZ, PT ;  /* 0x000000ff0300720c */ /* 0x000fe20003fa5270 */
        /* <DEDUP_REMOVED lines=26> */
[----:B------:R-:W-:-:S02]  /*0ad0*/  @!P1 MOV R4, 0x400 ;  /* 0x0000040000049802 */ /* 0x000fc40000000f00 */
[----:B0-----:R-:W-:-:S04]  /*0ae0*/  SEL R0, R0, RZ, !P0 ;  /* 0x000000ff00007207 */ /* 0x001fc80004000000 */
[----:B------:R-:W-:Y:S02]  /*0af0*/  IADD3 R6, P2, PT, R0, R5, RZ ;  /* 0x0000000500067210 */ /* 0x000fe40007f5e0ff */
[----:B-1----:R-:W-:-:S03]  /*0b00*/  SEL R2, R2, RZ, !P0 ;  /* 0x000000ff02027207 */ /* 0x002fc60004000000 */
[----:B------:R-:W0:Y:S01]  /*0b10*/  SHFL.DOWN PT, R0, R6, 0x10, 0x1f ;  /* 0x0a001f0006007f89 */ /* 0x000e2200000e0000 */
[----:B------:R-:W-:Y:S01]  /*0b20*/  ISETP.GT.AND P0, PT, R8, 0xf, PT ;  /* 0x0000000f0800780c */ /* 0x000fe20003f04270 */
[----:B------:R-:W-:-:S05]  /*0b30*/  IMAD.X R9, R2, 0x1, R11, P2 ;  /* 0x0000000102097824 */ /* 0x000fca00010e060b */
[----:B------:R-:W1:Y:S01]  /*0b40*/  SHFL.DOWN PT, R2, R9, 0x10, 0x1f ;  /* 0x0a001f0009027f89 */ /* 0x000e6200000e0000 */
[----:B--2---:R-:W-:Y:S02]  /*0b50*/  @!P1 LEA R7, R7, R4, 0x18 ;  /* 0x0000000407079211 */ /* 0x004fe400078ec0ff */
[----:B0-----:R-:W-:Y:S02]  /*0b60*/  SEL R5, R0, RZ, !P0 ;  /* 0x000000ff00057207 */ /* 0x001fe40004000000 */
[----:B------:R-:W-:Y:S02]  /*0b70*/  @!P1 SHF.R.U32.HI R0, RZ, 0x2, R3 ;  /* 0x00000002ff009819 */ /* 0x000fe40000011603 */
[----:B------:R-:W-:Y:S02]  /*0b80*/  IADD3 R4, P2, PT, R5, R6, RZ ;  /* 0x0000000605047210 */ /* 0x000fe40007f5e0ff */
[----:B------:R-:W-:Y:S02]  /*0b90*/  @!P1 LOP3.LUT R0, R0, 0xf8, RZ, 0xc0, !PT ;  /* 0x000000f800009812 */ /* 0x000fe400078ec0ff */
[----:B-1----:R-:W-:-:S03]  /*0ba0*/  SEL R2, R2, RZ, !P0 ;  /* 0x000000ff02027207 */ /* 0x002fc60004000000 */
        /* <DEDUP_REMOVED lines=9> */
[----:B------:R-:W1:Y:S04]  /*0c40*/  LDS.128 R32, [UR4+0x20] ;  /* 0x00002004ff207984 */ /* 0x000e680008000c00 */
[----:B------:R-:W0:Y:S04]  /*0c50*/  LDS.128 R28, [UR4+0x30] ;  /* 0x00003004ff1c7984 */ /* 0x000e280008000c00 */
[----:B------:R-:W2:Y:S04]  /*0c60*/  LDS.128 R24, [UR4+0x40] ;  /* 0x00004004ff187984 */ /* 0x000ea80008000c00 */
[----:B------:R-:W3:Y:S04]  /*0c70*/  LDS.128 R20, [UR4+0x50] ;  /* 0x00005004ff147984 */ /* 0x000ee80008000c00 */
[----:B------:R-:W4:Y:S04]  /*0c80*/  LDS.128 R16, [UR4+0x60] ;  /* 0x00006004ff107984 */ /* 0x000f280008000c00 */
[----:B------:R-:W5:Y:S04]  /*0c90*/  LDS.128 R12, [UR4+0x70] ;  /* 0x00007004ff0c7984 */ /* 0x000f680008000c00 */
[----:B------:R-:W5:Y:S01]  /*0ca0*/  LDS.128 R8, [UR4+0x80] ;  /* 0x00008004ff087984 */ /* 0x000f620008000c00 */
[----:B-1----:R-:W-:-:S04]  /*0cb0*/  IADD3 R7, P0, P1, R32, R2, R4 ;  /* 0x0000000220077210 */ /* 0x002fc8000791e004 */
[----:B0-----:R-:W-:Y:S02]  /*0cc0*/  IADD3 R7, P2, P3, R28, R7, R34 ;  /* 0x000000071c077210 */ /* 0x001fe40007b5e022 */
[----:B------:R-:W-:Y:S02]  /*0cd0*/  IADD3.X R5, PT, PT, R33, R3, R5, P0, P1 ;  /* 0x0000000321057210 */ /* 0x000fe400007e2405 */
[----:B--2---:R-:W-:Y:S02]  /*0ce0*/  IADD3 R3, P0, P1, R24, R7, R30 ;  /* 0x0000000718037210 */ /* 0x004fe4000791e01e */
[----:B------:R-:W-:Y:S02]  /*0cf0*/  IADD3.X R5, PT, PT, R29, R5, R35, P2, P3 ;  /* 0x000000051d057210 */ /* 0x000fe400017e6423 */
[----:B---3--:R-:W-:Y:S02]  /*0d00*/  IADD3 R3, P2, P3, R20, R3, R26 ;  /* 0x0000000314037210 */ /* 0x008fe40007b5e01a */
[----:B------:R-:W-:-:S02]  /*0d10*/  IADD3.X R5, PT, PT, R25, R5, R31, P0, P1 ;  /* 0x0000000519057210 */ /* 0x000fc400007e241f */
[----:B----4-:R-:W-:Y:S02]  /*0d20*/  IADD3 R3, P0, P1, R16, R3, R22 ;  /* 0x0000000310037210 */ /* 0x010fe4000791e016 */
[----:B------:R-:W-:Y:S02]  /*0d30*/  IADD3.X R5, PT, PT, R21, R5, R27, P2, P3 ;  /* 0x0000000515057210 */ /* 0x000fe400017e641b */
[----:B-----5:R-:W-:Y:S02]  /*0d40*/  IADD3 R3, P2, P3, R12, R3, R18 ;  /* 0x000000030c037210 */ /* 0x020fe40007b5e012 */
[----:B------:R-:W-:Y:S02]  /*0d50*/  IADD3.X R5, PT, PT, R17, R5, R23, P0, P1 ;  /* 0x0000000511057210 */ /* 0x000fe400007e2417 */
[----:B------:R-:W-:Y:S02]  /*0d60*/  IADD3 R3, P0, P1, R8, R3, R14 ;  /* 0x0000000308037210 */ /* 0x000fe4000791e00e */
[----:B------:R-:W-:-:S02]  /*0d70*/  IADD3.X R5, PT, PT, R13, R5, R19, P2, P3 ;  /* 0x000000050d057210 */ /* 0x000fc400017e6413 */
[----:B------:R-:W-:Y:S02]  /*0d80*/  IADD3 R4, P2, PT, R3, R10, RZ ;  /* 0x0000000a03047210 */ /* 0x000fe40007f5e0ff */
[----:B------:R-:W-:-:S05]  /*0d90*/  IADD3.X R5, PT, PT, R9, R5, R15, P0, P1 ;  /* 0x0000000509057210 */ /* 0x000fca00007e240f */
[----:B------:R-:W-:Y:S01]  /*0da0*/  IMAD.X R5, R5, 0x1, R11, P2 ;  /* 0x0000000105057824 */ /* 0x000fe200010e060b */
[----:B------:R-:W-:Y:S06]  /*0db0*/  BRA `(.L_x_329) ;  /* 0x0000001800587947 */ /* 0x000fec0003800000 */
.L_x_328:
[C---:B------:R-:W-:Y:S01]  /*0dc0*/  LOP3.LUT R6, R3.reuse, 0x3e0, RZ, 0xc0, !PT ;  /* 0x000003e003067812 */ /* 0x040fe200078ec0ff */
[----:B------:R-:W0:Y:S01]  /*0dd0*/  S2R R16, SR_LANEID ;  /* 0x0000000000107919 */ /* 0x000e220000000000 */
[----:B------:R-:W-:Y:S02]  /*0de0*/  ISETP.NE.AND P5, PT, R3, RZ, PT ;  /* 0x000000ff0300720c */ /* 0x000fe40003fa5270 */
[----:B------:R-:W-:Y:S01]  /*0df0*/  LOP3.LUT R9, RZ, R6, RZ, 0x33, !PT ;  /* 0x00000006ff097212 */ /* 0x000fe200078e33ff */
[----:B------:R-:W-:-:S04]  /*0e00*/  VIADD R7, R6, 0x20 ;  /* 0x0000002006077836 */ /* 0x000fc80000000000 */
[----:B------:R-:W-:Y:S01]  /*0e10*/  IMAD.IADD R9, R9, 0x1, R2 ;  /* 0x0000000109097824 */ /* 0x000fe200078e0202 */
[----:B------:R-:W-:-:S04]  /*0e20*/  ISETP.GT.U32.AND P0, PT, R7, R2, PT ;  /* 0x000000020700720c */ /* 0x000fc80003f04070 */
        /* <DEDUP_REMOVED lines=8> */
[----:B------:R-:W-:-:S07]  /*0eb0*/  IADD3 R10, P0, PT, R4, R11, RZ ;  /* 0x0000000b040a7210 */ /* 0x000fce0007f1e0ff */
[----:B------:R-:W0:Y:S01]  /*0ec0*/  @!P2 S2R R11, SR_CgaCtaId ;  /* 0x00000000000ba919 */ /* 0x000e220000008800 */
[----:B------:R-:W-:Y:S01]  /*0ed0*/  IMAD.X R12, R5, 0x1, R12, P0 ;  /* 0x00000001050c7824 */ /* 0x000fe200000e060c */
[----:B------:R-:W1:Y:S01]  /*0ee0*/  SHFL.DOWN PT, R6, R10, 0x2, R9 ;  /* 0x084000000a067989 */ /* 0x000e6200000e0009 */
[----:B------:R-:W-:-:S03]  /*0ef0*/  ISETP.GT.AND P0, PT, R8, R9, PT ;  /* 0x000000090800720c */ /* 0x000fc60003f04270 */
[----:B------:R-:W2:Y:S01]  /*0f00*/  SHFL.DOWN PT, R7, R12, 0x2, R9 ;  /* 0x084000000c077989 */ /* 0x000ea200000e0009 */
[----:B-1----:R-:W-:-:S04]  /*0f10*/  SEL R6, R6, RZ, !P0 ;  /* 0x000000ff06067207 */ /* 0x002fc80004000000 */
[----:B------:R-:W-:Y:S01]  /*0f20*/  IADD3 R8, P1, PT, R6, R10, RZ ;  /* 0x0000000a06087210 */ /* 0x000fe20007f3e0ff */
[----:B------:R-:W-:Y:S01]  /*0f30*/  VIADD R6, R16, 0x4 ;  /* 0x0000000410067836 */ /* 0x000fe20000000000 */
[----:B--2---:R-:W-:-:S03]  /*0f40*/  SEL R7, R7, RZ, !P0 ;  /* 0x000000ff07077207 */ /* 0x004fc60004000000 */
[----:B------:R-:W1:Y:S01]  /*0f50*/  SHFL.DOWN PT, R4, R8, 0x4, R9 ;  /* 0x0880000008047989 */ /* 0x000e6200000e0009 */
[----:B------:R-:W-:Y:S01]  /*0f60*/  ISETP.GT.AND P0, PT, R6, R9, PT ;  /* 0x000000090600720c */ /* 0x000fe20003f04270 */
[----:B------:R-:W-:Y:S02]  /*0f70*/  IMAD.X R14, R7, 0x1, R12, P1 ;  /* 0x00000001070e7824 */ /* 0x000fe400008e060c */
[----:B------:R-:W-:-:S03]  /*0f80*/  VIADD R6, R16, 0x8 ;  /* 0x0000000810067836 */ /* 0x000fc60000000000 */
[----:B------:R-:W2:Y:S01]  /*0f90*/  SHFL.DOWN PT, R5, R14, 0x4, R9 ;  /* 0x088000000e057989 */ /* 0x000ea200000e0009 */
[----:B-1----:R-:W-:-:S04]  /*0fa0*/  SEL R4, R4, RZ, !P0 ;  /* 0x000000ff04047207 */ /* 0x002fc80004000000 */
[----:B------:R-:W-:Y:S02]  /*0fb0*/  IADD3 R10, P1, PT, R4, R8, RZ ;  /* 0x00000008040a7210 */ /* 0x000fe40007f3e0ff */
[----:B--2---:R-:W-:-:S03]  /*0fc0*/  SEL R5, R5, RZ, !P0 ;  /* 0x000000ff05057207 */ /* 0x004fc60004000000 */
[----:B------:R-:W1:Y:S01]  /*0fd0*/  SHFL.DOWN PT, R4, R10, 0x8, R9 ;  /* 0x090000000a047989 */ /* 0x000e6200000e0009 */
[----:B------:R-:W-:Y:S01]  /*0fe0*/  ISETP.GT.AND P0, PT, R6, R9, PT ;  /* 0x000000090600720c */ /* 0x000fe20003f04270 */
[----:B------:R-:W-:Y:S02]  /*0ff0*/  VIADD R6, R16, 0x10 ;  /* 0x0000001010067836 */ /* 0x000fe40000000000 */
[----:B------:R-:W-:-:S05]  /*1000*/  IMAD.X R12, R5, 0x1, R14, P1 ;  /* 0x00000001050c7824 */ /* 0x000fca00008e060e */
[----:B------:R-:W2:Y:S01]  /*1010*/  SHFL.DOWN PT, R5, R12, 0x8, R9 ;  /* 0x090000000c057989 */ /* 0x000ea200000e0009 */
[----:B-1----:R-:W-:-:S04]  /*1020*/  SEL R4, R4, RZ, !P0 ;  /* 0x000000ff04047207 */ /* 0x002fc80004000000 */
[----:B------:R-:W-:Y:S02]  /*1030*/  IADD3 R7, P1, PT, R4, R10, RZ ;  /* 0x0000000a04077210 */ /* 0x000fe40007f3e0ff */
[----:B------:R-:W-:Y:S02]  /*1040*/  @!P2 MOV R10, 0x400 ;  /* 0x00000400000aa802 */ /* 0x000fe40000000f00 */
[----:B--2---:R-:W-:Y:S01]  /*1050*/  SEL R5, R5, RZ, !P0 ;  /* 0x000000ff05057207 */ /* 0x004fe20004000000 */
[----:B------:R-:W1:Y:S01]  /*1060*/  SHFL.DOWN PT, R4, R7, 0x10, R9 ;  /* 0x0a00000007047989 */ /* 0x000e6200000e0009 */
[----:B------:R-:W-:Y:S02]  /*1070*/  ISETP.GT.AND P0, PT, R6, R9, PT ;  /* 0x000000090600720c */ /* 0x000fe40003f04270 */
[----:B------:R-:W-:Y:S01]  /*1080*/  @!P2 SHF.R.U32.HI R6, RZ, 0x2, R3 ;  /* 0x00000002ff06a819 */ /* 0x000fe20000011603 */
[----:B------:R-:W-:Y:S01]  /*1090*/  IMAD.X R8, R5, 0x1, R12, P1 ;  /* 0x0000000105087824 */ /* 0x000fe200008e060c */
[----:B0-----:R-:W-:-:S02]  /*10a0*/  @!P2 LEA R11, R11, R10, 0x18 ;  /* 0x0000000a0b0ba211 */ /* 0x001fc400078ec0ff */
[----:B------:R-:W-:Y:S02]  /*10b0*/  @!P2 LOP3.LUT R6, R6, 0xf8, RZ, 0xc0, !PT ;  /* 0x000000f80606a812 */ /* 0x000fe400078ec0ff */
[----:B------:R-:W0:Y:S03]  /*10c0*/  SHFL.DOWN PT, R5, R8, 0x10, R9 ;  /* 0x0a00000008057989 */ /* 0x000e2600000e0009 */
[----:B------:R-:W-:Y:S01]  /*10d0*/  @!P2 IMAD.IADD R11, R6, 0x1, R11 ;  /* 0x00000001060ba824 */ /* 0x000fe200078e020b */
[----:B-1----:R-:W-:-:S04]  /*10e0*/  SEL R4, R4, RZ, !P0 ;  /* 0x000000ff04047207 */ /* 0x002fc80004000000 */
[----:B------:R-:W-:Y:S02]  /*10f0*/  IADD3 R4, P1, PT, R4, R7, RZ ;  /* 0x0000000704047210 */ /* 0x000fe40007f3e0ff */
[----:B0-----:R-:W-:-:S05]  /*1100*/  SEL R5, R5, RZ, !P0 ;  /* 0x000000ff05057207 */ /* 0x001fca0004000000 */
[----:B------:R-:W-:-:S05]  /*1110*/  IMAD.X R5, R5, 0x1, R8, P1 ;  /* 0x0000000105057824 */ /* 0x000fca00008e0608 */
[----:B------:R0:W-:Y:S01]  /*1120*/  @!P2 STS.64 [R11+0x10], R4 ;  /* 0x000010040b00a388 */ /* 0x0001e20000000a00 */
[----:B------:R-:W-:Y:S06]  /*1130*/  BAR.SYNC.DEFER_BLOCKING 0x0 ;  /* 0x0000000000007b1d */ /* 0x000fec0000010000 */
[----:B------:R-:W-:Y:S05]  /*1140*/  @P5 BRA `(.L_x_329) ;  /* 0x0000001400745947 */ /* 0x000fea0003800000 */
[----:B------:R-:W1:Y:S01]  /*1150*/  S2UR UR5, SR_CgaCtaId ;  /* 0x00000000000579c3 */ /* 0x000e620000008800 */
[----:B------:R-:W-:Y:S01]  /*1160*/  UMOV UR4, 0x400 ;  /* 0x0000040000047882 */ /* 0x000fe20000000000 */
[C---:B------:R-:W-:Y:S02]  /*1170*/  ISETP.GT.U32.AND P0, PT, R2.reuse, 0x20, PT ;  /* 0x000000200200780c */ /* 0x040fe40003f04070 */
[----:B------:R-:W-:Y:S02]  /*1180*/  ISETP.GT.U32.AND P1, PT, R2, 0x40, PT ;  /* 0x000000400200780c */ /* 0x000fe40003f24070 */
[C---:B------:R-:W-:Y:S02]  /*1190*/  ISETP.GT.U32.AND.EX P0, PT, R0.reuse, RZ, PT, P0 ;  /* 0x000000ff0000720c */ /* 0x040fe40003f04100 */
[----:B------:R-:W-:Y:S02]  /*11a0*/  ISETP.GT.U32.AND.EX P1, PT, R0, RZ, PT, P1 ;  /* 0x000000ff0000720c */ /* 0x000fe40003f24110 */
[----:B------:R-:W-:-:S02]  /*11b0*/  ISETP.GT.U32.AND P2, PT, R2, 0x60, PT ;  /* 0x000000600200780c */ /* 0x000fc40003f44070 */
[----:B------:R-:W-:-:S04]  /*11c0*/  ISETP.GT.U32.AND P6, PT, R2, 0x140, PT ;  /* 0x000001400200780c */ /* 0x000fc80003fc4070 */
[----:B------:R-:W-:Y:S01]  /*11d0*/  ISETP.GT.U32.AND.EX P6, PT, R0, RZ, PT, P6 ;  /* 0x000000ff0000720c */ /* 0x000fe20003fc4160 */
[----:B-1----:R-:W-:-:S09]  /*11e0*/  ULEA UR4, UR5, UR4, 0x18 ;  /* 0x0000000405047291 */ /* 0x002fd2000f8ec0ff */
[----:B------:R-:W1:Y:S04]  /*11f0*/  LDS.64 R6, [UR4+0x18] ;  /* 0x00001804ff067984 */ /* 0x000e680008000a00 */
[----:B------:R-:W2:Y:S04]  /*1200*/  LDS.128 R20, [UR4+0x20] ;  /* 0x00002004ff147984 */ /* 0x000ea80008000c00 */
[----:B------:R-:W3:Y:S04]  /*1210*/  LDS.128 R16, [UR4+0x30] ;  /* 0x00003004ff107984 */ /* 0x000ee80008000c00 */
[----:B0-----:R-:W0:Y:S04]  /*1220*/  LDS.128 R8, [UR4+0x40] ;  /* 0x00004004ff087984 */ /* 0x001e280008000c00 */
[----:B------:R-:W4:Y:S01]  /*1230*/  LDS.128 R12, [UR4+0x50] ;  /* 0x00005004ff0c7984 */ /* 0x000f220008000c00 */
[----:B-1----:R-:W-:-:S02]  /*1240*/  SEL R6, R6, RZ, P0 ;  /* 0x000000ff06067207 */ /* 0x002fc40000000000 */
[----:B------:R-:W-:Y:S02]  /*1250*/  SEL R28, R7, RZ, P0 ;  /* 0x000000ff071c7207 */ /* 0x000fe40000000000 */
[----:B--2---:R-:W-:Y:S02]  /*1260*/  SEL R25, R20, RZ, P1 ;  /* 0x000000ff14197207 */ /* 0x004fe40000800000 */
[----:B------:R-:W-:Y:S02]  /*1270*/  ISETP.GT.U32.AND.EX P0, PT, R0, RZ, PT, P2 ;  /* 0x000000ff0000720c */ /* 0x000fe40003f04120 */
[----:B------:R-:W-:Y:S02]  /*1280*/  SEL R20, R21, RZ, P1 ;  /* 0x000000ff15147207 */ /* 0x000fe40000800000 */
[----:B------:R-:W-:Y:S02]  /*1290*/  ISETP.GT.U32.AND P1, PT, R2, 0x80, PT ;  /* 0x000000800200780c */ /* 0x000fe40003f24070 */
[----:B------:R-:W-:-:S02]  /*12a0*/  SEL R3, R22, RZ, P0 ;  /* 0x000000ff16037207 */ /* 0x000fc40000000000 */
[----:B------:R-:W-:Y:S02]  /*12b0*/  SEL R7, R23, RZ, P0 ;  /* 0x000000ff17077207 */ /* 0x000fe40000000000 */
[----:B------:R-:W-:Y:S02]  /*12c0*/  IADD3 R4, P2, P3, R25, R6, R4 ;  /* 0x0000000619047210 */ /* 0x000fe40007b5e004 */
[----:B------:R-:W-:Y:S01]  /*12d0*/  ISETP.GT.U32.AND.EX P0, PT, R0, RZ, PT, P1 ;  /* 0x000000ff0000720c */ /* 0x000fe20003f04110 */
[----:B------:R-:W1:Y:S01]  /*12e0*/  LDS.128 R24, [UR4+0x60] ;  /* 0x00006004ff187984 */ /* 0x000e620008000c00 */
[----:B------:R-:W-:Y:S02]  /*12f0*/  ISETP.GT.U32.AND P1, PT, R2, 0xa0, PT ;  /* 0x000000a00200780c */ /* 0x000fe40003f24070 */
[----:B------:R-:W-:Y:S02]  /*1300*/  IADD3.X R5, PT, PT, R20, R28, R5, P2, P3 ;  /* 0x0000001c14057210 */ /* 0x000fe400017e6405 */
[----:B---3--:R-:W-:Y:S01]  /*1310*/  SEL R28, R16, RZ, P0 ;  /* 0x000000ff101c7207 */ /* 0x008fe20000000000 */
[----:B------:R-:W2:Y:S01]  /*1320*/  LDS.128 R20, [UR4+0x70] ;  /* 0x00007004ff147984 */ /* 0x000ea20008000c00 */
[----:B------:R-:W-:-:S02]  /*1330*/  SEL R16, R17, RZ, P0 ;  /* 0x000000ff11107207 */ /* 0x000fc40000000000 */
[----:B------:R-:W-:Y:S02]  /*1340*/  ISETP.GT.U32.AND.EX P0, PT, R0, RZ, PT, P1 ;  /* 0x000000ff0000720c */ /* 0x000fe40003f04110 */
[----:B------:R-:W-:Y:S02]  /*1350*/  IADD3 R28, P2, P3, R28, R4, R3 ;  /* 0x000000041c1c7210 */ /* 0x000fe40007b5e003 */
[----:B------:R-:W-:Y:S02]  /*1360*/  SEL R3, R18, RZ, P0 ;  /* 0x000000ff12037207 */ /* 0x000fe40000000000 */
[----:B------:R-:W-:Y:S02]  /*1370*/  SEL R18, R19, RZ, P0 ;  /* 0x000000ff13127207 */ /* 0x000fe40000000000 */
[----:B------:R-:W-:Y:S02]  /*1380*/  IADD3.X R19, PT, PT, R16, R5, R7, P2, P3 ;  /* 0x0000000510137210 */ /* 0x000fe400017e6407 */
[----:B------:R-:W3:Y:S01]  /*1390*/  LDS.128 R4, [UR4+0x80] ;  /* 0x00008004ff047984 */ /* 0x000ee20008000c00 */
[----:B------:R-:W-:-:S02]  /*13a0*/  ISETP.GT.U32.AND P1, PT, R2, 0xc0, PT ;  /* 0x000000c00200780c */ /* 0x000fc40003f24070 */
[----:B------:R-:W-:Y:S02]  /*13b0*/  ISETP.GT.U32.AND P2, PT, R2, 0x100, PT ;  /* 0x000001000200780c */ /* 0x000fe40003f44070 */
[----:B------:R-:W-:Y:S02]  /*13c0*/  ISETP.GT.U32.AND.EX P0, PT, R0, RZ, PT, P1 ;  /* 0x000000ff0000720c */ /* 0x000fe40003f04110 */
[----:B------:R-:W-:Y:S02]  /*13d0*/  ISETP.GT.U32.AND P1, PT, R2, 0xe0, PT ;  /* 0x000000e00200780c */ /* 0x000fe40003f24070 */
[----:B0-----:R-:W-:Y:S02]  /*13e0*/  SEL R16, R8, RZ, P0 ;  /* 0x000000ff08107207 */ /* 0x001fe40000000000 */
[----:B------:R-:W-:Y:S02]  /*13f0*/  SEL R17, R9, RZ, P0 ;  /* 0x000000ff09117207 */ /* 0x000fe40000000000 */
[----:B------:R-:W-:-:S02]  /*1400*/  ISETP.GT.U32.AND.EX P0, PT, R0, RZ, PT, P1 ;  /* 0x000000ff0000720c */ /* 0x000fc40003f04110 */
[----:B------:R-:W-:Y:S02]  /*1410*/  ISETP.GT.U32.AND.EX P1, PT, R0, RZ, PT, P2 ;  /* 0x000000ff0000720c */ /* 0x000fe40003f24120 */
[----:B------:R-:W-:Y:S02]  /*1420*/  ISETP.GT.U32.AND P2, PT, R2, 0x120, PT ;  /* 0x000001200200780c */ /* 0x000fe40003f44070 */
[----:B------:R-:W-:Y:S02]  /*1430*/  IADD3 R16, P3, P4, R16, R28, R3 ;  /* 0x0000001c10107210 */ /* 0x000fe40007c7e003 */
[----:B------:R-:W-:Y:S02]  /*1440*/  SEL R3, R10, RZ, P0 ;  /* 0x000000ff0a037207 */ /* 0x000fe40000000000 */
[----:B------:R-:W-:Y:S02]  /*1450*/  SEL R9, R11, RZ, P0 ;  /* 0x000000ff0b097207 */ /* 0x000fe40000000000 */
[----:B----4-:R-:W-:-:S02]  /*1460*/  SEL R8, R12, RZ, P1 ;  /* 0x000000ff0c087207 */ /* 0x010fc40000800000 */
[----:B------:R-:W-:Y:S02]  /*1470*/  ISETP.GT.U32.AND.EX P0, PT, R0, RZ, PT, P2 ;  /* 0x000000ff0000720c */ /* 0x000fe40003f04120 */
[----:B------:R-:W-:Y:S02]  /*1480*/  SEL R10, R13, RZ, P1 ;  /* 0x000000ff0d0a7207 */ /* 0x000fe40000800000 */
[----:B------:R-:W-:Y:S02]  /*1490*/  IADD3.X R12, PT, PT, R17, R19, R18, P3, P4 ;  /* 0x00000013110c7210 */ /* 0x000fe40001fe8412 */
[----:B------:R-:W-:Y:S02]  /*14a0*/  IADD3 R8, P1, P2, R8, R16, R3 ;  /* 0x0000001008087210 */ /* 0x000fe40007a3e003 */
[----:B------:R-:W-:Y:S02]  /*14b0*/  SEL R11, R14, RZ, P0 ;  /* 0x000000ff0e0b7207 */ /* 0x000fe40000000000 */
[----:B------:R-:W-:-:S02]  /*14c0*/  ISETP.GT.U32.AND P4, PT, R2, 0x160, PT ;  /* 0x000001600200780c */ /* 0x000fc40003f84070 */
[----:B------:R-:W-:Y:S02]  /*14d0*/  SEL R14, R15, RZ, P0 ;  /* 0x000000ff0f0e7207 */ /* 0x000fe40000000000 */
[----:B------:R-:W-:Y:S02]  /*14e0*/  ISETP.GT.U32.AND P0, PT, R2, 0x180, PT ;  /* 0x000001800200780c */ /* 0x000fe40003f04070 */
[----:B------:R-:W-:Y:S02]  /*14f0*/  IADD3.X R10, PT, PT, R10, R12, R9, P1, P2 ;  /* 0x0000000c0a0a7210 */ /* 0x000fe40000fe4409 */
[C---:B------:R-:W-:Y:S02]  /*1500*/  ISETP.GT.U32.AND P3, PT, R2.reuse, 0x1a0, PT ;  /* 0x000001a00200780c */ /* 0x040fe40003f64070 */
[C---:B------:R-:W-:Y:S02]  /*1510*/  ISETP.GT.U32.AND P1, PT, R2.reuse, 0x1c0, PT ;  /* 0x000001c00200780c */ /* 0x040fe40003f24070 */
[----:B------:R-:W-:-:S02]  /*1520*/  ISETP.GT.U32.AND P2, PT, R2, 0x1e0, PT ;  /* 0x000001e00200780c */ /* 0x000fc40003f44070 */
[----:B------:R-:W-:Y:S02]  /*1530*/  ISETP.GT.U32.AND.EX P4, PT, R0, RZ, PT, P4 ;  /* 0x000000ff0000720c */ /* 0x000fe40003f84140 */
[----:B-1----:R-:W-:Y:S02]  /*1540*/  SEL R2, R24, RZ, P6 ;  /* 0x000000ff18027207 */ /* 0x002fe40003000000 */
[----:B------:R-:W-:Y:S02]  /*1550*/  ISETP.GT.U32.AND.EX P0, PT, R0, RZ, PT, P0 ;  /* 0x000000ff0000720c */ /* 0x000fe40003f04100 */
[----:B------:R-:W-:Y:S02]  /*1560*/  SEL R9, R25, RZ, P6 ;  /* 0x000000ff19097207 */ /* 0x000fe40003000000 */
[----:B------:R-:W-:Y:S02]  /*1570*/  SEL R3, R26, RZ, P4 ;  /* 0x000000ff1a037207 */ /* 0x000fe40002000000 */
[----:B------:R-:W-:-:S02]  /*1580*/  SEL R27, R27, RZ, P4 ;  /* 0x000000ff1b1b7207 */ /* 0x000fc40002000000 */
[----:B------:R-:W-:Y:S02]  /*1590*/  IADD3 R2, P6, P4, R2, R8, R11 ;  /* 0x0000000802027210 */ /* 0x000fe40007cde00b */
[----:B--2---:R-:W-:Y:S02]  /*15a0*/  SEL R8, R20, RZ, P0 ;  /* 0x000000ff14087207 */ /* 0x004fe40000000000 */
[C---:B------:R-:W-:Y:S02]  /*15b0*/  ISETP.GT.U32.AND.EX P3, PT, R0.reuse, RZ, PT, P3 ;  /* 0x000000ff0000720c */ /* 0x040fe40003f64130 */
[----:B------:R-:W-:Y:S02]  /*15c0*/  ISETP.GT.U32.AND.EX P1, PT, R0, RZ, PT, P1 ;  /* 0x000000ff0000720c */ /* 0x000fe40003f24110 */
[----:B------:R-:W-:Y:S02]  /*15d0*/  IADD3.X R9, PT, PT, R9, R10, R14, P6, P4 ;  /* 0x0000000a09097210 */ /* 0x000fe400037e840e */
[----:B------:R-:W-:-:S02]  /*15e0*/  IADD3 R8, P6, P4, R8, R2, R3 ;  /* 0x0000000208087210 */ /* 0x000fc40007cde003 */
[----:B------:R-:W-:Y:S02]  /*15f0*/  SEL R2, R22, RZ, P3 ;  /* 0x000000ff16027207 */ /* 0x000fe40001800000 */
[----:B---3--:R-:W-:Y:S02]  /*1600*/  SEL R3, R4, RZ, P1 ;  /* 0x000000ff04037207 */ /* 0x008fe40000800000 */
[----:B------:R-:W-:Y:S02]  /*1610*/  ISETP.GT.U32.AND.EX P2, PT, R0, RZ, PT, P2 ;  /* 0x000000ff0000720c */ /* 0x000fe40003f44120 */
[----:B------:R-:W-:Y:S02]  /*1620*/  SEL R20, R21, RZ, P0 ;  /* 0x000000ff15147207 */ /* 0x000fe40000000000 */
[----:B------:R-:W-:Y:S02]  /*1630*/  SEL R23, R23, RZ, P3 ;  /* 0x000000ff17177207 */ /* 0x000fe40001800000 */
[----:B------:R-:W-:-:S02]  /*1640*/  IADD3 R3, P0, P3, R3, R8, R2 ;  /* 0x0000000803037210 */ /* 0x000fc40007b1e002 */
[----:B------:R-:W-:Y:S02]  /*1650*/  SEL R4, R6, RZ, P2 ;  /* 0x000000ff06047207 */ /* 0x000fe40001000000 */
[----:B------:R-:W-:Y:S02]  /*1660*/  IADD3.X R2, PT, PT, R20, R9, R27, P6, P4 ;  /* 0x0000000914027210 */ /* 0x000fe400037e841b */
[----:B------:R-:W-:Y:S02]  /*1670*/  SEL R0, R5, RZ, P1 ;  /* 0x000000ff05007207 */ /* 0x000fe40000800000 */
[----:B------:R-:W-:Y:S02]  /*1680*/  IADD3 R4, P1, PT, R4, R3, RZ ;  /* 0x0000000304047210 */ /* 0x000fe40007f3e0ff */
[----:B------:R-:W-:Y:S02]  /*1690*/  SEL R5, R7, RZ, P2 ;  /* 0x000000ff07057207 */ /* 0x000fe40001000000 */
[----:B------:R-:W-:-:S05]  /*16a0*/  IADD3.X R0, PT, PT, R0, R2, R23, P0, P3 ;  /* 0x0000000200007210 */ /* 0x000fca00007e6417 */
[----:B------:R-:W-:Y:S01]  /*16b0*/  IMAD.X R5, R5, 0x1, R0, P1 ;  /* 0x0000000105057824 */ /* 0x000fe200008e0600 */
[----:B------:R-:W-:Y:S06]  /*16c0*/  BRA `(.L_x_329) ;  /* 0x0000001000147947 */ /* 0x000fec0003800000 */
.L_x_315:
[----:B------:R-:W0:Y:S01]  /*16d0*/  S2R R3, SR_TID.X ;  /* 0x0000000000037919 */ /* 0x000e220000002100 */
[----:B------:R-:W0:Y:S02]  /*16e0*/  LDC.64 R4, c[0x0][0x380] ;  /* 0x0000e000ff047b82 */ /* 0x000e240000000a00 */
[----:B0-----:R-:W-:-:S05]  /*16f0*/  IMAD.WIDE.U32 R4, R3, 0x8, R4 ;  /* 0x0000000803047825 */ /* 0x001fca00078e0004 */
[----:B------:R-:W2:Y:S04]  /*1700*/  LDG.E.64 R8, desc[UR6][R4.64] ;  /* 0x0000000604087981 */ /* 0x000ea8000c1e1b00 */
[----:B------:R-:W2:Y:S04]  /*1710*/  LDG.E.64 R10, desc[UR6][R4.64+0x1000] ;  /* 0x00100006040a7981 */ /* 0x000ea8000c1e1b00 */
[----:B------:R-:W2:Y:S04]  /*1720*/  LDG.E.64 R12, desc[UR6][R4.64+0x2000] ;  /* 0x00200006040c7981 */ /* 0x000ea8000c1e1b00 */
[----:B------:R-:W3:Y:S04]  /*1730*/  LDG.E.64 R14, desc[UR6][R4.64+0x3000] ;  /* 0x00300006040e7981 */ /* 0x000ee8000c1e1b00 */
[----:B------:R-:W3:Y:S04]  /*1740*/  LDG.E.64 R16, desc[UR6][R4.64+0x4000] ;  /* 0x0040000604107981 */ /* 0x000ee8000c1e1b00 */
[----:B------:R-:W4:Y:S04]  /*1750*/  LDG.E.64 R18, desc[UR6][R4.64+0x5000] ;  /* 0x0050000604127981 */ /* 0x000f28000c1e1b00 */
[----:B------:R-:W4:Y:S01]  /*1760*/  LDG.E.64 R20, desc[UR6][R4.64+0x6000] ;  /* 0x0060000604147981 */ /* 0x000f22000c1e1b00 */
[----:B------:R-:W-:Y:S01]  /*1770*/  IADD3 R6, P1, PT, R2, -0xe00, RZ ;  /* 0xfffff20002067810 */ /* 0x000fe20007f3e0ff */
[----:B------:R-:W-:-:S02]  /*1780*/  IMAD.MOV.U32 R43, RZ, RZ, 0xe00 ;  /* 0x00000e00ff2b7424 */ /* 0x000fc400078e00ff */
[----:B------:R-:W-:Y:S01]  /*1790*/  IMAD.MOV.U32 R39, RZ, RZ, RZ ;  /* 0x000000ffff277224 */ /* 0x000fe200078e00ff */
[----:B------:R-:W-:Y:S02]  /*17a0*/  ISETP.GE.U32.AND P0, PT, R6, 0xe00, PT ;  /* 0x00000e000600780c */ /* 0x000fe40003f06070 */
[----:B--2---:R-:W-:Y:S02]  /*17b0*/  IADD3 R45, P3, P4, R12, R10, R8 ;  /* 0x0000000a0c2d7210 */ /* 0x004fe40007c7e008 */
[----:B------:R-:W-:Y:S02]  /*17c0*/  IADD3.X R8, PT, PT, R0, -0x1, RZ, P1, !PT ;  /* 0xffffffff00087810 */ /* 0x000fe40000ffe4ff */
[----:B------:R-:W-:Y:S02]  /*17d0*/  IADD3.X R9, PT, PT, R13, R11, R9, P3, P4 ;  /* 0x0000000b0d097210 */ /* 0x000fe40001fe8409 */
[----:B------:R-:W-:Y:S02]  /*17e0*/  ISETP.GE.U32.AND.EX P0, PT, R8, RZ, PT, P0 ;  /* 0x000000ff0800720c */ /* 0x000fe40003f06100 */
[----:B---3--:R-:W-:-:S04]  /*17f0*/  IADD3 R45, P2, P1, R16, R14, R45 ;  /* 0x0000000e102d7210 */ /* 0x008fc8000795e02d */
[----:B------:R-:W-:Y:S02]  /*1800*/  IADD3.X R15, PT, PT, R17, R15, R9, P2, P1 ;  /* 0x0000000f110f7210 */ /* 0x000fe400017e2409 */
[----:B----4-:R-:W-:-:S04]  /*1810*/  IADD3 R45, P3, P4, R20, R18, R45 ;  /* 0x00000012142d7210 */ /* 0x010fc80007c7e02d */
[----:B------:R-:W-:Y:S01]  /*1820*/  IADD3.X R41, PT, PT, R21, R19, R15, P3, P4 ;  /* 0x0000001315297210 */ /* 0x000fe20001fe840f */
[----:B------:R-:W-:Y:S08]  /*1830*/  @!P0 BRA `(.L_x_330) ;  /* 0x0000000000808947 */ /* 0x000ff00003800000 */
[----:B------:R-:W0:Y:S01]  /*1840*/  LDC.64 R10, c[0x0][0x390] ;  /* 0x0000e400ff0a7b82 */ /* 0x000e220000000a00 */
[----:B------:R-:W-:Y:S02]  /*1850*/  IMAD.MOV.U32 R43, RZ, RZ, 0xe00 ;  /* 0x00000e00ff2b7424 */ /* 0x000fe400078e00ff */
[----:B------:R-:W-:-:S07]  /*1860*/  IMAD.MOV.U32 R39, RZ, RZ, RZ ;  /* 0x000000ffff277224 */ /* 0x000fce00078e00ff */
.L_x_332:
[----:B------:R-:W-:-:S04]  /*1870*/  LEA R22, P0, R43, R4, 0x3 ;  /* 0x000000042b167211 */ /* 0x000fc800078018ff */
[----:B------:R-:W-:-:S05]  /*1880*/  LEA.HI.X R23, R43, R5, R39, 0x3, P0 ;  /* 0x000000052b177211 */ /* 0x000fca00000f1c27 */
[----:B------:R-:W2:Y:S04]  /*1890*/  LDG.E.64 R24, desc[UR6][R22.64] ;  /* 0x0000000616187981 */ /* 0x000ea8000c1e1b00 */
[----:B------:R-:W2:Y:S04]  /*18a0*/  LDG.E.64 R26, desc[UR6][R22.64+0x1000] ;  /* 0x00100006161a7981 */ /* 0x000ea8000c1e1b00 */
[----:B------:R-:W3:Y:S04]  /*18b0*/  LDG.E.64 R18, desc[UR6][R22.64+0x2000] ;  /* 0x0020000616127981 */ /* 0x000ee8000c1e1b00 */
[----:B------:R-:W3:Y:S04]  /*18c0*/  LDG.E.64 R20, desc[UR6][R22.64+0x3000] ;  /* 0x0030000616147981 */ /* 0x000ee8000c1e1b00 */
[----:B------:R-:W4:Y:S04]  /*18d0*/  LDG.E.64 R16, desc[UR6][R22.64+0x4000] ;  /* 0x0040000616107981 */ /* 0x000f28000c1e1b00 */
[----:B------:R-:W4:Y:S04]  /*18e0*/  LDG.E.64 R14, desc[UR6][R22.64+0x5000] ;  /* 0x00500006160e7981 */ /* 0x000f28000c1e1b00 */
[----:B------:R-:W5:Y:S01]  /*18f0*/  LDG.E.64 R12, desc[UR6][R22.64+0x6000] ;  /* 0x00600006160c7981 */ /* 0x000f62000c1e1b00 */
[----:B0-----:R-:W-:-:S02]  /*1900*/  IMAD.MOV.U32 R2, RZ, RZ, R10 ;  /* 0x000000ffff027224 */ /* 0x001fc400078e000a */
[----:B------:R-:W-:-:S03]  /*1910*/  IMAD.MOV.U32 R0, RZ, RZ, R11 ;  /* 0x000000ffff007224 */ /* 0x000fc600078e000b */
[----:B------:R-:W-:-:S04]  /*1920*/  IADD3 R7, P5, PT, -R43, R2, RZ ;  /* 0x000000022b077210 */ /* 0x000fc80007fbe1ff */
[----:B------:R-:W-:Y:S01]  /*1930*/  ISETP.GE.U32.AND P0, PT, R7, 0xe00, PT ;  /* 0x00000e000700780c */ /* 0x000fe20003f06070 */
[----:B------:R-:W-:-:S05]  /*1940*/  IMAD.X R7, R0, 0x1, ~R39, P5 ;  /* 0x0000000100077824 */ /* 0x000fca00028e0e27 */
[----:B------:R-:W-:Y:S02]  /*1950*/  ISETP.GE.U32.AND.EX P0, PT, R7, RZ, PT, P0 ;  /* 0x000000ff0700720c */ /* 0x000fe40003f06100 */
[----:B--2---:R-:W-:-:S04]  /*1960*/  IADD3 R45, P3, P4, R26, R24, R45 ;  /* 0x000000181a2d7210 */ /* 0x004fc80007c7e02d */
[----:B------:R-:W-:Y:S02]  /*1970*/  IADD3.X R25, PT, PT, R27, R25, R41, P3, P4 ;  /* 0x000000191b197210 */ /* 0x000fe40001fe8429 */
[----:B---3--:R-:W-:-:S04]  /*1980*/  IADD3 R45, P1, P2, R20, R18, R45 ;  /* 0x00000012142d7210 */ /* 0x008fc80007a3e02d */
[----:B------:R-:W-:Y:S02]  /*1990*/  IADD3.X R19, PT, PT, R21, R19, R25, P1, P2 ;  /* 0x0000001315137210 */ /* 0x000fe40000fe4419 */
[----:B----4-:R-:W-:-:S04]  /*19a0*/  IADD3 R45, P3, P4, R14, R16, R45 ;  /* 0x000000100e2d7210 */ /* 0x010fc80007c7e02d */
[----:B-----5:R-:W-:Y:S02]  /*19b0*/  IADD3 R45, P1, PT, R12, R45, RZ ;  /* 0x0000002d0c2d7210 */ /* 0x020fe40007f3e0ff */
[----:B------:R-:W-:-:S05]  /*19c0*/  IADD3.X R15, PT, PT, R15, R17, R19, P3, P4 ;  /* 0x000000110f0f7210 */ /* 0x000fca0001fe8413 */
[----:B------:R-:W-:Y:S01]  /*19d0*/  IMAD.X R41, R13, 0x1, R15, P1 ;  /* 0x000000010d297824 */ /* 0x000fe200008e060f */
[----:B------:R-:W-:Y:S06]  /*19e0*/  @!P0 BRA `(.L_x_331) ;  /* 0x0000000800248947 */ /* 0x000fec0003800000 */
[----:B------:R-:W-:-:S05]  /*19f0*/  IADD3 R43, P0, PT, R43, 0xe00, RZ ;  /* 0x00000e002b2b7810 */ /* 0x000fca0007f1e0ff */
[----:B------:R-:W-:Y:S01]  /*1a00*/  IMAD.X R39, RZ, RZ, R39, P0 ;  /* 0x000000ffff277224 */ /* 0x000fe200000e0627 */
[----:B------:R-:W-:-:S04]  /*1a10*/  ISETP.GT.U32.AND P0, PT, R43, R6, PT ;  /* 0x000000062b00720c */ /* 0x000fc80003f04070 */
[----:B------:R-:W-:-:S13]  /*1a20*/  ISETP.GT.U32.AND.EX P0, PT, R39, R8, PT, P0 ;  /* 0x000000082700720c */ /* 0x000fda0003f04100 */
[----:B------:R-:W-:Y:S05]  /*1a30*/  @!P0 BRA `(.L_x_332) ;  /* 0xfffffffc008c8947 */ /* 0x000fea000383ffff */
.L_x_330:
[----:B------:R-:W-:Y:S01]  /*1a40*/  IMAD.IADD R4, R2, 0x1, -R43 ;  /* 0x0000000102047824 */ /* 0x000fe200078e0a2b */
[----:B------:R-:W-:Y:S01]  /*1a50*/  ISETP.GE.U32.AND P1, PT, R43, R2, PT ;  /* 0x000000022b00720c */ /* 0x000fe20003f26070 */
[----:B------:R-:W-:Y:S03]  /*1a60*/  BSSY.RECONVERGENT B1, `(.L_x_331) ;  /* 0x0000081000017945 */ /* 0x000fe60003800200 */
[----:B------:R-:W-:-:S04]  /*1a70*/  ISETP.GE.AND P0, PT, R3, R4, PT ;  /* 0x000000040300720c */ /* 0x000fc80003f06270 */
[----:B------:R-:W-:-:S13]  /*1a80*/  ISETP.GE.U32.OR.EX P0, PT, R39, R0, P0, P1 ;  /* 0x000000002700720c */ /* 0x000fda0000706510 */
[----:B------:R-:W-:Y:S05]  /*1a90*/  @P0 BRA `(.L_x_333) ;  /* 0x0000000400f40947 */ /* 0x000fea0003800000 */
[----:B------:R-:W-:Y:S01]  /*1aa0*/  LOP3.LUT R0, RZ, R3, RZ, 0x33, !PT ;  /* 0x00000003ff007212 */ /* 0x000fe200078e33ff */
[----:B------:R-:W-:Y:S03]  /*1ab0*/  BSSY.RECONVERGENT B2, `(.L_x_334) ;  /* 0x0000038000027945 */ /* 0x000fe60003800200 */
[----:B------:R-:W-:-:S04]  /*1ac0*/  IADD3 R2, PT, PT, -R43, R2, R0 ;  /* 0x000000022b027210 */ /* 0x000fc80007ffe100 */
[C---:B------:R-:W-:Y:S02]  /*1ad0*/  ISETP.GE.U32.AND P1, PT, R2.reuse, 0x1e00, PT ;  /* 0x00001e000200780c */ /* 0x040fe40003f26070 */
[----:B------:R-:W-:Y:S01]  /*1ae0*/  LEA.HI R0, R2, 0x1, RZ, 0x17 ;  /* 0x0000000102007811 */ /* 0x000fe200078fb8ff */
[----:B------:R-:W-:-:S03]  /*1af0*/  IMAD.MOV.U32 R2, RZ, RZ, R3 ;  /* 0x000000ffff027224 */ /* 0x000fc600078e0003 */
[----:B------:R-:W-:-:S04]  /*1b00*/  LOP3.LUT R40, R0, 0xf, RZ, 0xc0, !PT ;  /* 0x0000000f00287812 */ /* 0x000fc800078ec0ff */
[----:B------:R-:W-:-:S03]  /*1b10*/  ISETP.NE.AND P0, PT, R40, RZ, PT ;  /* 0x000000ff2800720c */ /* 0x000fc60003f05270 */
[----:B------:R-:W-:Y:S10]  /*1b20*/  @!P1 BRA `(.L_x_335) ;  /* 0x0000000000c09947 */ /* 0x000ff40003800000 */
[----:B------:R-:W0:Y:S01]  /*1b30*/  LDCU.64 UR4, c[0x0][0x380] ;  /* 0x00007000ff0477ac */ /* 0x000e220008000a00 */
[----:B------:R-:W-:Y:S02]  /*1b40*/  IADD3 R5, P1, PT, R3, R43, RZ ;  /* 0x0000002b03057210 */ /* 0x000fe40007f3e0ff */
[----:B------:R-:W-:-:S03]  /*1b50*/  LOP3.LUT R38, R0, 0xfffff0, RZ, 0xc0, !PT ;  /* 0x00fffff000267812 */ /* 0x000fc600078ec0ff */
[----:B------:R-:W-:Y:S02]  /*1b60*/  IMAD.X R2, RZ, RZ, R39, P1 ;  /* 0x000000ffff027224 */ /* 0x000fe400008e0627 */
[----:B------:R-:W-:Y:S01]  /*1b70*/  IMAD.MOV R38, RZ, RZ, -R38 ;  /* 0x000000ffff267224 */ /* 0x000fe200078e0a26 */
[----:B0-----:R-:W-:-:S04]  /*1b80*/  LEA R4, P2, R5, UR4, 0x3 ;  /* 0x0000000405047c11 */ /* 0x001fc8000f8418ff */
[----:B------:R-:W-:Y:S02]  /*1b90*/  IADD3 R4, P1, PT, R4, 0x8000, RZ ;  /* 0x0000800004047810 */ /* 0x000fe40007f3e0ff */
[----:B------:R-:W-:Y:S01]  /*1ba0*/  LEA.HI.X R5, R5, UR5, R2, 0x3, P2 ;  /* 0x0000000505057c11 */ /* 0x000fe200090f1c02 */
[----:B------:R-:W-:-:S04]  /*1bb0*/  IMAD.MOV.U32 R2, RZ, RZ, R3 ;  /* 0x000000ffff027224 */ /* 0x000fc800078e0003 */
[----:B------:R-:W-:-:S07]  /*1bc0*/  IMAD.X R5, RZ, RZ, R5, P1 ;  /* 0x000000ffff057224 */ /* 0x000fce00008e0605 */
.L_x_336:
[----:B------:R-:W2:Y:S04]  /*1bd0*/  LDG.E.64 R6, desc[UR6][R4.64+-0x8000] ;  /* 0xff80000604067981 */ /* 0x000ea8000c1e1b00 */
[----:B------:R-:W2:Y:S04]  /*1be0*/  LDG.E.64 R8, desc[UR6][R4.64+-0x7000] ;  /* 0xff90000604087981 */ /* 0x000ea8000c1e1b00 */
[----:B------:R-:W3:Y:S04]  /*1bf0*/  LDG.E.64 R10, desc[UR6][R4.64+-0x6000] ;  /* 0xffa00006040a7981 */ /* 0x000ee8000c1e1b00 */
[----:B------:R-:W3:Y:S04]  /*1c00*/  LDG.E.64 R12, desc[UR6][R4.64+-0x5000] ;  /* 0xffb00006040c7981 */ /* 0x000ee8000c1e1b00 */
[----:B------:R-:W4:Y:S04]  /*1c10*/  LDG.E.64 R14, desc[UR6][R4.64+-0x4000] ;  /* 0xffc00006040e7981 */ /* 0x000f28000c1e1b00 */
        /* <DEDUP_REMOVED lines=11> */
[----:B------:R-:W-:-:S02]  /*1cd0*/  VIADD R38, R38, 0x10 ;  /* 0x0000001026267836 */ /* 0x000fc40000000000 */
[----:B------:R-:W-:Y:S01]  /*1ce0*/  VIADD R2, R2, 0x2000 ;  /* 0x0000200002027836 */ /* 0x000fe20000000000 */
[----:B0-----:R-:W-:-:S05]  /*1cf0*/  IADD3 R4, P6, PT, R4, 0x10000, RZ ;  /* 0x0001000004047810 */ /* 0x001fca0007fde0ff */
[----:B------:R-:W-:Y:S01]  /*1d00*/  IMAD.X R5, RZ, RZ, R5, P6 ;  /* 0x000000ffff057224 */ /* 0x000fe200030e0605 */
[----:B--2---:R-:W-:-:S04]  /*1d10*/  IADD3 R45, P1, P2, R8, R6, R45 ;  /* 0x00000006082d7210 */ /* 0x004fc80007a3e02d */
[----:B------:R-:W-:Y:S02]  /*1d20*/  IADD3.X R7, PT, PT, R9, R7, R41, P1, P2 ;  /* 0x0000000709077210 */ /* 0x000fe40000fe4429 */
[----:B---3--:R-:W-:-:S04]  /*1d30*/  IADD3 R45, P3, P4, R12, R10, R45 ;  /* 0x0000000a0c2d7210 */ /* 0x008fc80007c7e02d */
        /* <DEDUP_REMOVED lines=9> */
[----:B------:R-:W-:Y:S02]  /*1dd0*/  ISETP.NE.AND P3, PT, R38, RZ, PT ;  /* 0x000000ff2600720c */ /* 0x000fe40003f65270 */
[----:B------:R-:W-:-:S04]  /*1de0*/  IADD3 R45, P2, P1, R32, R30, R45 ;  /* 0x0000001e202d7210 */ /* 0x000fc8000795e02d */
[----:B------:R-:W-:Y:S02]  /*1df0*/  IADD3.X R31, PT, PT, R33, R31, R27, P2, P1 ;  /* 0x0000001f211f7210 */ /* 0x000fe400017e241b */
[----:B------:R-:W-:-:S04]  /*1e00*/  IADD3 R45, P4, P5, R36, R34, R45 ;  /* 0x00000022242d7210 */ /* 0x000fc80007d9e02d */
[----:B------:R-:W-:Y:S01]  /*1e10*/  IADD3.X R41, PT, PT, R37, R35, R31, P4, P5 ;  /* 0x0000002325297210 */ /* 0x000fe200027ea41f */
[----:B------:R-:W-:Y:S08]  /*1e20*/  @P3 BRA `(.L_x_336) ;  /* 0xfffffffc00683947 */ /* 0x000ff0000383ffff */
.L_x_335:
[----:B------:R-:W-:Y:S05]  /*1e30*/  BSYNC.RECONVERGENT B2 ;  /* 0x0000000000027941 */ /* 0x000fea0003800200 */
.L_x_334:
[----:B------:R-:W-:Y:S05]  /*1e40*/  @!P0 BRA `(.L_x_333) ;  /* 0x0000000400088947 */ /* 0x000fea0003800000 */
[----:B------:R-:W-:Y:S01]  /*1e50*/  ISETP.GE.U32.AND P1, PT, R40, 0x8, PT ;  /* 0x000000082800780c */ /* 0x000fe20003f26070 */
[----:B------:R-:W-:Y:S01]  /*1e60*/  BSSY.RECONVERGENT B2, `(.L_x_337) ;  /* 0x000001a000027945 */ /* 0x000fe20003800200 */
[----:B------:R-:W-:-:S04]  /*1e70*/  LOP3.LUT R22, R0, 0x7, RZ, 0xc0, !PT ;  /* 0x0000000700167812 */ /* 0x000fc800078ec0ff */
[----:B------:R-:W-:-:S07]  /*1e80*/  ISETP.NE.AND P0, PT, R22, RZ, PT ;  /* 0x000000ff1600720c */ /* 0x000fce0003f05270 */
[----:B------:R-:W-:Y:S06]  /*1e90*/  @!P1 BRA `(.L_x_338) ;  /* 0x0000000000589947 */ /* 0x000fec0003800000 */
[----:B------:R-:W0:Y:S01]  /*1ea0*/  LDCU.64 UR4, c[0x0][0x380] ;  /* 0x00007000ff0477ac */ /* 0x000e220008000a00 */
[----:B------:R-:W-:-:S05]  /*1eb0*/  IADD3 R4, P1, PT, R2, R43, RZ ;  /* 0x0000002b02047210 */ /* 0x000fca0007f3e0ff */
[----:B------:R-:W-:Y:S01]  /*1ec0*/  IMAD.X R5, RZ, RZ, R39, P1 ;  /* 0x000000ffff057224 */ /* 0x000fe200008e0627 */
        /* <DEDUP_REMOVED lines=19> */
.L_x_338:
[----:B------:R-:W-:Y:S05]  /*2000*/  BSYNC.RECONVERGENT B2 ;  /* 0x0000000000027941 */ /* 0x000fea0003800200 */
.L_x_337:
        /* <DEDUP_REMOVED lines=20> */
.L_x_340:
[----:B------:R-:W-:Y:S05]  /*2150*/  BSYNC.RECONVERGENT B2 ;  /* 0x0000000000027941 */ /* 0x000fea0003800200 */
.L_x_339:
[----:B------:R-:W-:Y:S05]  /*2160*/  @!P0 BRA `(.L_x_333) ;  /* 0x0000000000408947 */ /* 0x000fea0003800000 */
[----:B------:R-:W0:Y:S01]  /*2170*/  LDCU.64 UR4, c[0x0][0x380] ;  /* 0x00007000ff0477ac */ /* 0x000e220008000a00 */
[----:B------:R-:W-:Y:S01]  /*2180*/  IADD3 R7, P0, PT, R2, R43, RZ ;  /* 0x0000002b02077210 */ /* 0x000fe20007f1e0ff */
[----:B------:R-:W-:-:S04]  /*2190*/  IMAD.MOV R0, RZ, RZ, -R0 ;  /* 0x000000ffff007224 */ /* 0x000fc800078e0a00 */
[----:B------:R-:W-:Y:S01]  /*21a0*/  IMAD.X R4, RZ, RZ, R39, P0 ;  /* 0x000000ffff047224 */ /* 0x000fe200000e0627 */
[----:B0-----:R-:W-:-:S04]  /*21b0*/  LEA R2, P1, R7, UR4, 0x3 ;  /* 0x0000000407027c11 */ /* 0x001fc8000f8218ff */
[----:B------:R-:W-:-:S09]  /*21c0*/  LEA.HI.X R7, R7, UR5, R4, 0x3, P1 ;  /* 0x0000000507077c11 */ /* 0x000fd200088f1c04 */
.L_x_341:
        /* <DEDUP_REMOVED lines=10> */
.L_x_333:
[----:B------:R-:W-:Y:S05]  /*2270*/  BSYNC.RECONVERGENT B1 ;  /* 0x0000000000017941 */ /* 0x000fea0003800200 */
.L_x_331:
[----:B------:R-:W0:Y:S01]  /*2280*/  S2R R4, SR_LANEID ;  /* 0x0000000000047919 */ /* 0x000e220000000000 */
[----:B------:R-:W-:Y:S01]  /*2290*/  ISETP.NE.AND P5, PT, R3, RZ, PT ;  /* 0x000000ff0300720c */ /* 0x000fe20003fa5270 */
        /* <DEDUP_REMOVED lines=28> */
[----:B------:R-:W-:Y:S02]  /*2460*/  @!P2 SHF.R.U32.HI R5, RZ, 0x2, R3 ;  /* 0x00000002ff05a819 */ /* 0x000fe40000011603 */
[----:B-1----:R-:W-:Y:S01]  /*2470*/  SEL R2, R2, RZ, !P1 ;  /* 0x000000ff02027207 */ /* 0x002fe20004800000 */
[----:B------:R-:W0:Y:S01]  /*2480*/  SHFL.DOWN PT, R0, R7, 0x10, 0x1f ;  /* 0x0a001f0007007f89 */ /* 0x000e2200000e0000 */
[----:B------:R-:W-:Y:S02]  /*2490*/  ISETP.GT.AND P1, PT, R4, 0xf, PT ;  /* 0x0000000f0400780c */ /* 0x000fe40003f24270 */
[----:B------:R-:W-:Y:S01]  /*24a0*/  @!P2 MOV R4, 0x400 ;  /* 0x000004000004a802 */ /* 0x000fe20000000f00 */
[----:B------:R-:W-:-:S03]  /*24b0*/  IMAD.X R9, R2, 0x1, R11, P0 ;  /* 0x0000000102097824 */ /* 0x000fc600000e060b */
[----:B--2---:R-:W-:Y:S02]  /*24c0*/  @!P2 LEA R13, R13, R4, 0x18 ;  /* 0x000000040d0da211 */ /* 0x004fe400078ec0ff */
[----:B------:R-:W1:Y:S01]  /*24d0*/  SHFL.DOWN PT, R2, R9, 0x10, 0x1f ;  /* 0x0a001f0009027f89 */ /* 0x000e6200000e0000 */
[----:B0-----:R-:W-:-:S04]  /*24e0*/  SEL R0, R0, RZ, !P1 ;  /* 0x000000ff00007207 */ /* 0x001fc80004800000 */
        /* <DEDUP_REMOVED lines=17> */
[----:B--2---:R-:W2:Y:S04]  /*2600*/  LDS.128 R12, [UR4+0x70] ;  /* 0x00007004ff0c7984 */ /* 0x004ea80008000c00 */
[----:B------:R-:W2:Y:S01]  /*2610*/  LDS.128 R8, [UR4+0x80] ;  /* 0x00008004ff087984 */ /* 0x000ea20008000c00 */
        /* <DEDUP_REMOVED lines=9> */
[----:B--2---:R-:W-:Y:S02]  /*26b0*/  IADD3 R3, P2, P3, R12, R3, R18 ;  /* 0x000000030c037210 */ /* 0x004fe40007b5e012 */
[----:B------:R-:W-:Y:S02]  /*26c0*/  IADD3.X R5, PT, PT, R17, R5, R23, P0, P1 ;  /* 0x0000000511057210 */ /* 0x000fe400007e2417 */
[----:B------:R-:W-:Y:S02]  /*26d0*/  IADD3 R3, P0, P1, R8, R3, R14 ;  /* 0x0000000308037210 */ /* 0x000fe4000791e00e */
[----:B------:R-:W-:-:S02]  /*26e0*/  IADD3.X R5, PT, PT, R13, R5, R19, P2, P3 ;  /* 0x000000050d057210 */ /* 0x000fc400017e6413 */
[----:B------:R-:W-:Y:S02]  /*26f0*/  IADD3 R4, P2, PT, R3, R10, RZ ;  /* 0x0000000a03047210 */ /* 0x000fe40007f5e0ff */
[----:B------:R-:W-:-:S05]  /*2700*/  IADD3.X R5, PT, PT, R9, R5, R15, P0, P1 ;  /* 0x0000000509057210 */ /* 0x000fca00007e240f */
[----:B------:R-:W-:-:S07]  /*2710*/  IMAD.X R5, R5, 0x1, R11, P2 ;  /* 0x0000000105057824 */ /* 0x000fce00010e060b */
.L_x_329:
[----:B------:R-:W-:Y:S05]  /*2720*/  BSYNC.RECONVERGENT B0 ;  /* 0x0000000000007941 */ /* 0x000fea0003800200 */
.L_x_314:
[----:B------:R-:W-:Y:S05]  /*2730*/  @P5 EXIT ;  /* 0x000000000000594d */ /* 0x000fea0003800000 */
[----:B------:R-:W0:Y:S01]  /*2740*/  LDCU.64 UR4, c[0x0][0x3a0] ;  /* 0x00007400ff0477ac */ /* 0x000e220008000a00 */
[----:B------:R-:W3:Y:S01]  /*2750*/  LDC.64 R2, c[0x0][0x388] ;  /* 0x0000e200ff027b82 */ /* 0x000ee20000000a00 */
[----:B012---:R-:W-:-:S04]  /*2760*/  IADD3 R4, P0, PT, R4, UR4, RZ ;  /* 0x0000000404047c10 */ /* 0x007fc8000ff1e0ff */
[----:B------:R-:W-:-:S05]  /*2770*/  IADD3.X R5, PT, PT, R5, UR5, RZ, P0, !PT ;  /* 0x0000000505057c10 */ /* 0x000fca00087fe4ff */
[----:B---3--:R-:W-:Y:S01]  /*2780*/  STG.E.64 desc[UR6][R2.64], R4 ;  /* 0x0000000402007986 */ /* 0x008fe2000c101b06 */
[----:B------:R-:W-:Y:S05]  /*2790*/  EXIT ;  /* 0x000000000000794d */ /* 0x000fea0003800000 */
.L_x_342:
        /* <DEDUP_REMOVED lines=14> */
.L_x_619:


//--------------------- .text._ZN3cub18CUB_300001_SM_10006detail6reduce28DeviceReduceSingleTileKernelINS2_10policy_hubIljN4cuda3std3__44plusIlEEE10Policy1000EPlSC_iS9_llNS7_10__identityEEEvT0_T1_T2_T3_T4_T6_ --------------------------
	.section	.text._ZN3cub18CUB_300001_SM_10006detail6reduce28DeviceReduceSingleTileKernelINS2_10policy_hubIljN4cuda3std3__44plusIlEEE10Policy1000EPlSC_iS9_llNS7_10__identityEEEvT0_T1_T2_T3_T4_T6_,"ax",@progbits
	.align	128
        .global         _ZN3cub18CUB_300001_SM_10006detail6reduce28DeviceReduceSingleTileKernelINS2_10policy_hubIljN4cuda3std3__44plusIlEEE10Policy1000EPlSC_iS9_llNS7_10__identityEEEvT0_T1_T2_T3_T4_T6_
        .type           _ZN3cub18CUB_300001_SM_10006detail6reduce28DeviceReduceSingleTileKernelINS2_10policy_hubIljN4cuda3std3__44plusIlEEE10Policy1000EPlSC_iS9_llNS7_10__identityEEEvT0_T1_T2_T3_T4_T6_,@function
        .size           _ZN3cub18CUB_300001_SM_10006detail6reduce28DeviceReduceSingleTileKernelINS2_10policy_hubIljN4cuda3std3__44plusIlEEE10Policy1000EPlSC_iS9_llNS7_10__identityEEEvT0_T1_T2_T3_T4_T6_,(.L_x_620 - _ZN3cub18CUB_300001_SM_10006detail6reduce28DeviceReduceSingleTileKernelINS2_10policy_hubIljN4cuda3std3__44plusIlEEE10Policy1000EPlSC_iS9_llNS7_10__identityEEEvT0_T1_T2_T3_T4_T6_)
        .other          _ZN3cub18CUB_300001_SM_10006detail6reduce28DeviceReduceSingleTileKernelINS2_10policy_hubIljN4cuda3std3__44plusIlEEE10Policy1000EPlSC_iS9_llNS7_10__identityEEEvT0_T1_T2_T3_T4_T6_,@"STO_CUDA_ENTRY STV_DEFAULT"
_ZN3cub18CUB_300001_SM_10006detail6reduce28DeviceReduceSingleTileKernelINS2_10policy_hubIljN4cuda3std3__44plusIlEEE10Policy1000EPlSC_iS9_llNS7_10__identityEEEvT0_T1_T2_T3_T4_T6_:
.text._ZN3cub18CUB_300001_SM_10006detail6reduce28DeviceReduceSingleTileKernelINS2_10policy_hubIljN4cuda3std3__44plusIlEEE10Policy1000EPlSC_iS9_llNS7_10__identityEEEvT0_T1_T2_T3_T4_T6_:
        /* <DEDUP_REMOVED lines=13> */
.L_x_343:
        /* <DEDUP_REMOVED lines=13> */
.L_x_347:
[----:B------:R-:W-:Y:S05]  /*01a0*/  BSYNC.RECONVERGENT B1 ;  /* 0x0000000000017941 */ /* 0x000fea0003800200 */
.L_x_346:
        /* <DEDUP_REMOVED lines=17> */
.L_x_352:
        /* <DEDUP_REMOVED lines=11> */
.L_x_351:
[----:B------:R-:W-:Y:S05]  /*0370*/  BSYNC.RECONVERGENT B2 ;  /* 0x0000000000027941 */ /* 0x000fea0003800200 */
.L_x_350:
        /* <DEDUP_REMOVED lines=8> */
.L_x_355:
        /* <DEDUP_REMOVED lines=43> */
.L_x_354:
[----:B------:R-:W-:Y:S05]  /*06b0*/  BSYNC.RECONVERGENT B2 ;  /* 0x0000000000027941 */ /* 0x000fea0003800200 */
.L_x_353:
        /* <DEDUP_REMOVED lines=26> */
.L_x_357:
[----:B------:R-:W-:Y:S05]  /*0860*/  BSYNC.RECONVERGENT B2 ;  /* 0x0000000000027941 */ /* 0x000fea0003800200 */
.L_x_356:
        /* <DEDUP_REMOVED lines=12> */
.L_x_349:
[----:B------:R-:W-:Y:S05]  /*0930*/  BSYNC.RECONVERGENT B1 ;  /* 0x0000000000017941 */ /* 0x000fea0003800200 */
.L_x_348:
        /* <DEDUP_REMOVED lines=77> */
.L_x_358:
        /* <DEDUP_REMOVED lines=130> */
.L_x_345:
        /* <DEDUP_REMOVED lines=25> */
.L_x_362:
        /* <DEDUP_REMOVED lines=24> */
.L_x_360:
        /* <DEDUP_REMOVED lines=19> */
.L_x_366:
        /* <DEDUP_REMOVED lines=9> */
.L_x_365:
[----:B------:R-:W-:Y:S05]  /*1b00*/  BSYNC.RECONVERGENT B2 ;  /* 0x0000000000027941 */ /* 0x000fea0003800200 */
.L_x_364:
        /* <DEDUP_REMOVED lines=16> */
.L_x_369:
        /* <DEDUP_REMOVED lines=45> */
.L_x_368:
[----:B------:R-:W-:Y:S05]  /*1ee0*/  BSYNC.RECONVERGENT B2 ;  /* 0x0000000000027941 */ /* 0x000fea0003800200 */
.L_x_367:
        /* <DEDUP_REMOVED lines=30> */
.L_x_371:
[----:B------:R-:W-:Y:S05]  /*20d0*/  BSYNC.RECONVERGENT B2 ;  /* 0x0000000000027941 */ /* 0x000fea0003800200 */
.L_x_370:
        /* <DEDUP_REMOVED lines=11> */
.L_x_363:
[----:B------:R-:W-:Y:S05]  /*2190*/  BSYNC.RECONVERGENT B1 ;  /* 0x0000000000017941 */ /* 0x000fea0003800200 */
.L_x_361:
        /* <DEDUP_REMOVED lines=74> */
.L_x_359:
[----:B------:R-:W-:Y:S05]  /*2640*/  BSYNC.RECONVERGENT B0 ;  /* 0x0000000000007941 */ /* 0x000fea0003800200 */
.L_x_344:
[----:B------:R-:W-:Y:S05]  /*2650*/  @P0 EXIT ;  /* 0x000000000000094d */ /* 0x000fea0003800000 */
[----:B------:R-:W0:Y:S01]  /*2660*/  LDCU.64 UR4, c[0x0][0x398] ;  /* 0x00007300ff0477ac */ /* 0x000e220008000a00 */
[----:B------:R-:W3:Y:S01]  /*2670*/  LDC.64 R4, c[0x0][0x388] ;  /* 0x0000e200ff047b82 */ /* 0x000ee20000000a00 */
[----:B012---:R-:W-:-:S04]  /*2680*/  IADD3 R2, P0, PT, R2, UR4, RZ ;  /* 0x0000000402027c10 */ /* 0x007fc8000ff1e0ff */
[----:B------:R-:W-:-:S05]  /*2690*/  IADD3.X R3, PT, PT, R3, UR5, RZ, P0, !PT ;  /* 0x0000000503037c10 */ /* 0x000fca00087fe4ff */
[----:B---3--:R-:W-:Y:S01]  /*26a0*/  STG.E.64 desc[UR6][R4.64], R2 ;  /* 0x0000000204007986 */ /* 0x008fe2000c101b06 */
[----:B------:R-:W-:Y:S05]  /*26b0*/  EXIT ;  /* 0x000000000000794d */ /* 0x000fea0003800000 */
.L_x_372:
        /* <DEDUP_REMOVED lines=12> */
.L_x_620:


//--------------------- .text._ZN3cub18CUB_300001_SM_10006detail6reduce18DeviceReduceKernelINS2_10policy_hubIljN4cuda3std3__44plusIlEEE10Policy1000EN6thrust24THRUST_300001_SM_1000_NS6detail15normal_iteratorINSD_10device_ptrIlEEEEjS9_lNS7_10__identityEEEvT0_PT3_T1_NS0_13GridEvenShareISN_EET2_T4_ --------------------------
	.section	.text._ZN3cub18CUB_300001_SM_10006detail6reduce18DeviceReduceKernelINS2_10policy_hubIljN4cuda3std3__44plusIlEEE10Policy1000EN6thrust24THRUST_300001_SM_1000_NS6detail15normal_iteratorINSD_10device_ptrIlEEEEjS9_lNS7_10__identityEEEvT0_PT3_T1_NS0_13GridEvenShareISN_EET2_T4_,"ax",@progbits
	.align	128
        .global         _ZN3cub18CUB_300001_SM_10006detail6reduce18DeviceReduceKernelINS2_10policy_hubIljN4cuda3std3__44plusIlEEE10Policy1000EN6thrust24THRUST_300001_SM_1000_NS6detail15normal_iteratorINSD_10device_ptrIlEEEEjS9_lNS7_10__identityEEEvT0_PT3_T1_NS0_13GridEvenShareISN_EET2_T4_
        .type           _ZN3cub18CUB_300001_SM_10006detail6reduce18DeviceReduceKernelINS2_10policy_hubIljN4cuda3std3__44plusIlEEE10Policy1000EN6thrust24THRUST_300001_SM_1000_NS6detail15normal_iteratorINSD_10device_ptrIlEEEEjS9_lNS7_10__identityEEEvT0_PT3_T1_NS0_13GridEvenShareISN_EET2_T4_,@function
        .size           _ZN3cub18CUB_300001_SM_10006detail6reduce18DeviceReduceKernelINS2_10policy_hubIljN4cuda3std3__44plusIlEEE10Policy1000EN6thrust24THRUST_300001_SM_1000_NS6detail15normal_iteratorINSD_10device_ptrIlEEEEjS9_lNS7_10__identityEEEvT0_PT3_T1_NS0_13GridEvenShareISN_EET2_T4_,(.L_x_621 - _ZN3cub18CUB_300001_SM_10006detail6reduce18DeviceReduceKernelINS2_10policy_hubIljN4cuda3std3__44plusIlEEE10Policy1000EN6thrust24THRUST_300001_SM_1000_NS6detail15normal_iteratorINSD_10device_ptrIlEEEEjS9_lNS7_10__identityEEEvT0_PT3_T1_NS0_13GridEvenShareISN_EET2_T4_)
        .other          _ZN3cub18CUB_300001_SM_10006detail6reduce18DeviceReduceKernelINS2_10policy_hubIljN4cuda3std3__44plusIlEEE10Policy1000EN6thrust24THRUST_300001_SM_1000_NS6detail15normal_iteratorINSD_10device_ptrIlEEEEjS9_lNS7_10__identityEEEvT0_PT3_T1_NS0_13GridEvenShareISN_EET2_T4_,@"STO_CUDA_ENTRY STV_DEFAULT"
_ZN3cub18CUB_300001_SM_10006detail6reduce18DeviceReduceKernelINS2_10policy_hubIljN4cuda3std3__44plusIlEEE10Policy1000EN6thrust24THRUST_300001_SM_1000_NS6detail15normal_iteratorINSD_10device_ptrIlEEEEjS9_lNS7_10__identityEEEvT0_PT3_T1_NS0_13GridEvenShareISN_EET2_T4_:
.text._ZN3cub18CUB_300001_SM_10006detail6reduce18DeviceReduceKernelINS2_10policy_hubIljN4cuda3std3__44plusIlEEE10Policy1000EN6thrust24THRUST_300001_SM_1000_NS6detail15normal_iteratorINSD_10device_ptrIlEEEEjS9_lNS7_10__identityEEEvT0_PT3_T1_NS0_13GridEvenShareISN_EET2_T4_:
[----:B------:R-:W-:Y:S01]  /*0000*/  LDC R1, c[0x0][0x37c] ;  /* 0x0000df00ff017b82 */ /* 0x000fe20000000800 */
[----:B------:R-:W0:Y:S07]  /*0010*/  S2R R0, SR_CTAID.X ;  /* 0x0000000000007919 */ /* 0x000e2e0000002500 */
[----:B------:R-:W1:Y:S01]  /*0020*/  LDC.64 R6, c[0x0][0x3a8] ;  /* 0x0000ea00ff067b82 */ /* 0x000e620000000a00 */
[----:B------:R-:W2:Y:S01]  /*0030*/  LDCU.64 UR6, c[0x0][0x358] ;  /* 0x00006b00ff0677ac */ /* 0x000ea20008000a00 */
[----:B------:R-:W-:Y:S01]  /*0040*/  BSSY.RECONVERGENT B0, `(.L_x_373) ;  /* 0x00002bf000007945 */ /* 0x000fe20003800200 */
[----:B-1----:R-:W-:-:S02]  /*0050*/  IMAD R18, R7, 0xe00, RZ ;  /* 0x00000e0007127824 */ /* 0x002fc400078e02ff */
[----:B0-----:R-:W-:-:S05]  /*0060*/  IMAD R28, R0, -0xe00, R6 ;  /* 0xfffff200001c7824 */ /* 0x001fca00078e0206 */
[----:B------:R-:W-:-:S13]  /*0070*/  ISETP.GT.U32.AND P0, PT, R28, 0xdff, PT ;  /* 0x00000dff1c00780c */ /* 0x000fda0003f04070 */
[----:B--2---:R-:W-:Y:S05]  /*0080*/  @P0 BRA `(.L_x_374) ;  /* 0x00000018000c0947 */ /* 0x004fea0003800000 */
[----:B------:R-:W0:Y:S01]  /*0090*/  S2R R5, SR_TID.X ;  /* 0x0000000000057919 */ /* 0x000e220000002100 */
[----:B------:R-:W-:Y:S01]  /*00a0*/  BSSY.RECONVERGENT B1, `(.L_x_375) ;  /* 0x000000a000017945 */ /* 0x000fe20003800200 */
[----:B------:R-:W-:Y:S02]  /*00b0*/  CS2R R14, SRZ ;  /* 0x00000000000e7805 */ /* 0x000fe4000001ff00 */
[----:B0-----:R-:W-:Y:S01]  /*00c0*/  ISETP.GE.U32.AND P0, PT, R5, R28, PT ;  /* 0x0000001c0500720c */ /* 0x001fe20003f06070 */
[----:B------:R-:W-:-:S12]  /*00d0*/  IMAD.MOV.U32 R3, RZ, RZ, R5 ;  /* 0x000000ffff037224 */ /* 0x000fd800078e0005 */
[----:B------:R-:W-:Y:S05]  /*00e0*/  @P0 BRA `(.L_x_376) ;  /* 0x0000000000140947 */ /* 0x000fea0003800000 */
[----:B------:R-:W0:Y:S01]  /*00f0*/  LDC.64 R14, c[0x0][0x380] ;  /* 0x0000e000ff0e7b82 */ /* 0x000e220000000a00 */
[----:B------:R-:W-:-:S04]  /*0100*/  IMAD R3, R0, 0xe00, R5 ;  /* 0x00000e0000037824 */ /* 0x000fc800078e0205 */
[----:B0-----:R-:W-:-:S06]  /*0110*/  IMAD.WIDE.U32 R14, R3, 0x8, R14 ;  /* 0x00000008030e7825 */ /* 0x001fcc00078e000e */
[----:B------:R-:W5:Y:S01]  /*0120*/  LDG.E.64 R14, desc[UR6][R14.64] ;  /* 0x000000060e0e7981 */ /* 0x000f62000c1e1b00 */
[----:B------:R-:W-:-:S07]  /*0130*/  VIADD R3, R5, 0x200 ;  /* 0x0000020005037836 */ /* 0x000fce0000000000 */
.L_x_376:
[----:B------:R-:W-:Y:S05]  /*0140*/  BSYNC.RECONVERGENT B1 ;  /* 0x0000000000017941 */ /* 0x000fea0003800200 */
.L_x_375:
[----:B------:R-:W-:Y:S01]  /*0150*/  ISETP.GE.U32.AND P0, PT, R3, R28, PT ;  /* 0x0000001c0300720c */ /* 0x000fe20003f06070 */
[----:B------:R-:W-:-:S12]  /*0160*/  BSSY.RECONVERGENT B1, `(.L_x_377) ;  /* 0x00000a6000017945 */ /* 0x000fd80003800200 */
[----:B------:R-:W-:Y:S05]  /*0170*/  @P0 BRA `(.L_x_378) ;  /* 0x0000000800900947 */ /* 0x000fea0003800000 */
[----:B------:R-:W-:Y:S01]  /*0180*/  LOP3.LUT R7, RZ, R3, RZ, 0x33, !PT ;  /* 0x00000003ff077212 */ /* 0x000fe200078e33ff */
[----:B------:R-:W-:Y:S04]  /*0190*/  BSSY.RECONVERGENT B2, `(.L_x_379) ;  /* 0x0000053000027945 */ /* 0x000fe80003800200 */
[----:B------:R-:W-:-:S04]  /*01a0*/  IMAD.IADD R7, R7, 0x1, R6 ;  /* 0x0000000107077824 */ /* 0x000fc800078e0206 */
[----:B------:R-:W-:-:S05]  /*01b0*/  IMAD R7, R0, -0xe00, R7 ;  /* 0xfffff20000077824 */ /* 0x000fca00078e0207 */
[C---:B------:R-:W-:Y:S02]  /*01c0*/  ISETP.GE.U32.AND P0, PT, R7.reuse, 0x1e00, PT ;  /* 0x00001e000700780c */ /* 0x040fe40003f06070 */
[----:B------:R-:W-:-:S04]  /*01d0*/  LEA.HI R4, R7, 0x1, RZ, 0x17 ;  /* 0x0000000107047811 */ /* 0x000fc800078fb8ff */
[----:B------:R-:W-:-:S07]  /*01e0*/  LOP3.LUT R6, R4, 0xf, RZ, 0xc0, !PT ;  /* 0x0000000f04067812 */ /* 0x000fce00078ec0ff */
[----:B------:R-:W-:Y:S05]  /*01f0*/  @!P0 BRA `(.L_x_380) ;  /* 0x0000000400308947 */ /* 0x000fea0003800000 */
[----:B------:R-:W-:Y:S01]  /*0200*/  LOP3.LUT R22, R4, 0xfffff0, RZ, 0xc0, !PT ;  /* 0x00fffff004167812 */ /* 0x000fe200078ec0ff */
[----:B------:R-:W-:Y:S01]  /*0210*/  BSSY.RECONVERGENT B3, `(.L_x_381) ;  /* 0x0000049000037945 */ /* 0x000fe20003800200 */
[----:B------:R-:W-:Y:S01]  /*0220*/  LOP3.LUT R7, R3, 0x1000, RZ, 0xfc, !PT ;  /* 0x0000100003077812 */ /* 0x000fe200078efcff */
[----:B------:R-:W-:Y:S02]  /*0230*/  IMAD R3, R0, 0xe00, R3 ;  /* 0x00000e0000037824 */ /* 0x000fe400078e0203 */
[----:B------:R-:W-:-:S07]  /*0240*/  IMAD.MOV R22, RZ, RZ, -R22 ;  /* 0x000000ffff167224 */ /* 0x000fce00078e0a16 */
.L_x_382:
[----:B------:R-:W0:Y:S01]  /*0250*/  LDC.64 R8, c[0x0][0x380] ;  /* 0x0000e000ff087b82 */ /* 0x000e220000000a00 */
[C---:B------:R-:W-:Y:S02]  /*0260*/  VIADD R19, R3.reuse, 0x200 ;  /* 0x0000020003137836 */ /* 0x040fe40000000000 */
[C---:B------:R-:W-:Y:S02]  /*0270*/  VIADD R11, R3.reuse, 0x400 ;  /* 0x00000400030b7836 */ /* 0x040fe40000000000 */
[C---:B------:R-:W-:Y:S02]  /*0280*/  VIADD R21, R3.reuse, 0x600 ;  /* 0x0000060003157836 */ /* 0x040fe40000000000 */
[----:B0-----:R-:W-:-:S04]  /*0290*/  IMAD.WIDE.U32 R16, R3, 0x8, R8 ;  /* 0x0000000803107825 */ /* 0x001fc800078e0008 */
[--C-:B------:R-:W-:Y:S02]  /*02a0*/  IMAD.WIDE.U32 R18, R19, 0x8, R8.reuse ;  /* 0x0000000813127825 */ /* 0x100fe400078e0008 */
[----:B------:R-:W2:Y:S02]  /*02b0*/  LDG.E.64 R16, desc[UR6][R16.64] ;  /* 0x0000000610107981 */ /* 0x000ea4000c1e1b00 */
[--C-:B------:R-:W-:Y:S02]  /*02c0*/  IMAD.WIDE.U32 R10, R11, 0x8, R8.reuse ;  /* 0x000000080b0a7825 */ /* 0x100fe400078e0008 */
[----:B------:R-:W2:Y:S02]  /*02d0*/  LDG.E.64 R18, desc[UR6][R18.64] ;  /* 0x0000000612127981 */ /* 0x000ea4000c1e1b00 */
[----:B------:R-:W-:Y:S02]  /*02e0*/  IMAD.WIDE.U32 R20, R21, 0x8, R8 ;  /* 0x0000000815147825 */ /* 0x000fe400078e0008 */
[----:B------:R-:W3:Y:S04]  /*02f0*/  LDG.E.64 R10, desc[UR6][R10.64] ;  /* 0x000000060a0a7981 */ /* 0x000ee8000c1e1b00 */
[----:B------:R-:W3:Y:S01]  /*0300*/  LDG.E.64 R12, desc[UR6][R20.64] ;  /* 0x00000006140c7981 */ /* 0x000ee2000c1e1b00 */
[----:B------:R-:W-:-:S02]  /*0310*/  VIADD R25, R3, 0x800 ;  /* 0x0000080003197836 */ /* 0x000fc40000000000 */
[C---:B------:R-:W-:Y:S02]  /*0320*/  VIADD R27, R3.reuse, 0xa00 ;  /* 0x00000a00031b7836 */ /* 0x040fe40000000000 */
[----:B------:R-:W-:Y:S01]  /*0330*/  VIADD R29, R3, 0xc00 ;  /* 0x00000c00031d7836 */ /* 0x000fe20000000000 */
[----:B--2--5:R-:W-:-:S04]  /*0340*/  IADD3 R23, P0, P1, R18, R16, R14 ;  /* 0x0000001012177210 */ /* 0x024fc8000791e00e */
[----:B------:R-:W-:Y:S02]  /*0350*/  IADD3.X R15, PT, PT, R19, R17, R15, P0, P1 ;  /* 0x00000011130f7210 */ /* 0x000fe400007e240f */
[----:B---3--:R-:W-:Y:S01]  /*0360*/  IADD3 R23, P0, P1, R12, R10, R23 ;  /* 0x0000000a0c177210 */ /* 0x008fe2000791e017 */
[----:B------:R-:W-:-:S03]  /*0370*/  VIADD R14, R3, 0xe00 ;  /* 0x00000e00030e7836 */ /* 0x000fc60000000000 */
[----:B------:R-:W-:Y:S01]  /*0380*/  IADD3.X R2, PT, PT, R13, R11, R15, P0, P1 ;  /* 0x0000000b0d027210 */ /* 0x000fe200007e240f */
[----:B------:R-:W-:-:S04]  /*0390*/  IMAD.WIDE.U32 R12, R25, 0x8, R8 ;  /* 0x00000008190c7825 */ /* 0x000fc800078e0008 */
[--C-:B------:R-:W-:Y:S02]  /*03a0*/  IMAD.WIDE.U32 R10, R27, 0x8, R8.reuse ;  /* 0x000000081b0a7825 */ /* 0x100fe400078e0008 */
[----:B------:R-:W2:Y:S02]  /*03b0*/  LDG.E.64 R12, desc[UR6][R12.64] ;  /* 0x000000060c0c7981 */ /* 0x000ea4000c1e1b00 */
[----:B------:R-:W-:Y:S02]  /*03c0*/  VIADD R15, R3, 0x1000 ;  /* 0x00001000030f7836 */ /* 0x000fe40000000000 */
[--C-:B------:R-:W-:Y:S01]  /*03d0*/  IMAD.WIDE.U32 R16, R29, 0x8, R8.reuse ;  /* 0x000000081d107825 */ /* 0x100fe200078e0008 */
[----:B------:R-:W2:Y:S03]  /*03e0*/  LDG.E.64 R10, desc[UR6][R10.64] ;  /* 0x000000060a0a7981 */ /* 0x000ea6000c1e1b00 */
[----:B------:R-:W-:-:S02]  /*03f0*/  IMAD.WIDE.U32 R18, R14, 0x8, R8 ;  /* 0x000000080e127825 */ /* 0x000fc400078e0008 */
[----:B------:R-:W3:Y:S02]  /*0400*/  LDG.E.64 R16, desc[UR6][R16.64] ;  /* 0x0000000610107981 */ /* 0x000ee4000c1e1b00 */
[----:B------:R-:W-:Y:S02]  /*0410*/  VIADD R25, R3, 0x1200 ;  /* 0x0000120003197836 */ /* 0x000fe40000000000 */
[--C-:B------:R-:W-:Y:S01]  /*0420*/  IMAD.WIDE.U32 R20, R15, 0x8, R8.reuse ;  /* 0x000000080f147825 */ /* 0x100fe200078e0008 */
[----:B------:R-:W3:Y:S03]  /*0430*/  LDG.E.64 R18, desc[UR6][R18.64] ;  /* 0x0000000612127981 */ /* 0x000ee6000c1e1b00 */
[----:B------:R-:W-:Y:S02]  /*0440*/  IMAD.WIDE.U32 R14, R25, 0x8, R8 ;  /* 0x00000008190e7825 */ /* 0x000fe400078e0008 */
[----:B------:R-:W4:Y:S04]  /*0450*/  LDG.E.64 R20, desc[UR6][R20.64] ;  /* 0x0000000614147981 */ /* 0x000f28000c1e1b00 */
[----:B------:R-:W4:Y:S01]  /*0460*/  LDG.E.64 R14, desc[UR6][R14.64] ;  /* 0x000000060e0e7981 */ /* 0x000f22000c1e1b00 */
[----:B------:R-:W-:-:S02]  /*0470*/  VIADD R27, R3, 0x1600 ;  /* 0x00001600031b7836 */ /* 0x000fc40000000000 */
[----:B------:R-:W-:Y:S01]  /*0480*/  VIADD R29, R3, 0x1a00 ;  /* 0x00001a00031d7836 */ /* 0x000fe20000000000 */
[----:B--2---:R-:W-:-:S04]  /*0490*/  IADD3 R23, P0, P1, R10, R12, R23 ;  /* 0x0000000c0a177210 */ /* 0x004fc8000791e017 */
[----:B------:R-:W-:Y:S02]  /*04a0*/  IADD3.X R25, PT, PT, R11, R13, R2, P0, P1 ;  /* 0x0000000d0b197210 */ /* 0x000fe400007e2402 */
[----:B---3--:R-:W-:Y:S01]  /*04b0*/  IADD3 R23, P0, P1, R18, R16, R23 ;  /* 0x0000001012177210 */ /* 0x008fe2000791e017 */
[----:B------:R-:W-:-:S03]  /*04c0*/  VIADD R13, R3, 0x1400 ;  /* 0x00001400030d7836 */ /* 0x000fc60000000000 */
[----:B------:R-:W-:Y:S02]  /*04d0*/  IADD3.X R25, PT, PT, R19, R17, R25, P0, P1 ;  /* 0x0000001113197210 */ /* 0x000fe400007e2419 */
[----:B----4-:R-:W-:Y:S01]  /*04e0*/  IADD3 R23, P0, P1, R14, R20, R23 ;  /* 0x000000140e177210 */ /* 0x010fe2000791e017 */
[----:B------:R-:W-:-:S03]  /*04f0*/  IMAD.WIDE.U32 R16, R13, 0x8, R8 ;  /* 0x000000080d107825 */ /* 0x000fc600078e0008 */
[----:B------:R-:W-:Y:S01]  /*0500*/  IADD3.X R25, PT, PT, R15, R21, R25, P0, P1 ;  /* 0x000000150f197210 */ /* 0x000fe200007e2419 */
[----:B------:R-:W-:Y:S02]  /*0510*/  IMAD.WIDE.U32 R14, R27, 0x8, R8 ;  /* 0x000000081b0e7825 */ /* 0x000fe400078e0008 */
[----:B------:R-:W2:Y:S02]  /*0520*/  LDG.E.64 R16, desc[UR6][R16.64] ;  /* 0x0000000610107981 */ /* 0x000ea4000c1e1b00 */
[C---:B------:R-:W-:Y:S02]  /*0530*/  VIADD R19, R3.reuse, 0x1800 ;  /* 0x0000180003137836 */ /* 0x040fe40000000000 */
[----:B------:R-:W2:Y:S01]  /*0540*/  LDG.E.64 R14, desc[UR6][R14.64] ;  /* 0x000000060e0e7981 */ /* 0x000ea2000c1e1b00 */
[C---:B------:R-:W-:Y:S02]  /*0550*/  VIADD R11, R3.reuse, 0x1c00 ;  /* 0x00001c00030b7836 */ /* 0x040fe40000000000 */
[----:B------:R-:W-:-:S02]  /*0560*/  VIADD R21, R3, 0x1e00 ;  /* 0x00001e0003157836 */ /* 0x000fc40000000000 */
[----:B------:R-:W-:-:S04]  /*0570*/  IMAD.WIDE.U32 R18, R19, 0x8, R8 ;  /* 0x0000000813127825 */ /* 0x000fc800078e0008 */
[--C-:B------:R-:W-:Y:S02]  /*0580*/  IMAD.WIDE.U32 R12, R29, 0x8, R8.reuse ;  /* 0x000000081d0c7825 */ /* 0x100fe400078e0008 */
[----:B------:R-:W3:Y:S02]  /*0590*/  LDG.E.64 R18, desc[UR6][R18.64] ;  /* 0x0000000612127981 */ /* 0x000ee4000c1e1b00 */
[--C-:B------:R-:W-:Y:S02]  /*05a0*/  IMAD.WIDE.U32 R10, R11, 0x8, R8.reuse ;  /* 0x000000080b0a7825 */ /* 0x100fe400078e0008 */
[----:B------:R-:W3:Y:S02]  /*05b0*/  LDG.E.64 R12, desc[UR6][R12.64] ;  /* 0x000000060c0c7981 */ /* 0x000ee4000c1e1b00 */
[----:B------:R-:W-:Y:S02]  /*05c0*/  IMAD.WIDE.U32 R8, R21, 0x8, R8 ;  /* 0x0000000815087825 */ /* 0x000fe400078e0008 */
[----:B------:R-:W4:Y:S04]  /*05d0*/  LDG.E.64 R10, desc[UR6][R10.64] ;  /* 0x000000060a0a7981 */ /* 0x000f28000c1e1b00 */
[----:B------:R-:W4:Y:S01]  /*05e0*/  LDG.E.64 R8, desc[UR6][R8.64] ;  /* 0x0000000608087981 */ /* 0x000f22000c1e1b00 */
[----:B------:R-:W-:-:S02]  /*05f0*/  VIADD R22, R22, 0x10 ;  /* 0x0000001016167836 */ /* 0x000fc40000000000 */
[----:B------:R-:W-:Y:S02]  /*0600*/  VIADD R7, R7, 0x2000 ;  /* 0x0000200007077836 */ /* 0x000fe40000000000 */
[----:B------:R-:W-:Y:S01]  /*0610*/  VIADD R3, R3, 0x2000 ;  /* 0x0000200003037836 */ /* 0x000fe20000000000 */
[----:B--2---:R-:W-:-:S04]  /*0620*/  IADD3 R21, P0, P1, R14, R16, R23 ;  /* 0x000000100e157210 */ /* 0x004fc8000791e017 */
[----:B------:R-:W-:Y:S02]  /*0630*/  IADD3.X R25, PT, PT, R15, R17, R25, P0, P1 ;  /* 0x000000110f197210 */ /* 0x000fe400007e2419 */
[----:B------:R-:W-:Y:S02]  /*0640*/  ISETP.NE.AND P0, PT, R22, RZ, PT ;  /* 0x000000ff1600720c */ /* 0x000fe40003f05270 */
[----:B---3--:R-:W-:-:S04]  /*0650*/  IADD3 R21, P2, P3, R12, R18, R21 ;  /* 0x000000120c157210 */ /* 0x008fc80007b5e015 */
[----:B------:R-:W-:Y:S02]  /*0660*/  IADD3.X R15, PT, PT, R13, R19, R25, P2, P3 ;  /* 0x000000130d0f7210 */ /* 0x000fe400017e6419 */
[----:B----4-:R-:W-:-:S04]  /*0670*/  IADD3 R14, P1, P4, R8, R10, R21 ;  /* 0x0000000a080e7210 */ /* 0x010fc80007c3e015 */
[----:B------:R-:W-:Y:S01]  /*0680*/  IADD3.X R15, PT, PT, R9, R11, R15, P1, P4 ;  /* 0x0000000b090f7210 */ /* 0x000fe20000fe840f */
[----:B------:R-:W-:Y:S08]  /*0690*/  @P0 BRA `(.L_x_382) ;  /* 0xfffffff800ec0947 */ /* 0x000ff0000383ffff */
[----:B------:R-:W-:Y:S05]  /*06a0*/  BSYNC.RECONVERGENT B3 ;  /* 0x0000000000037941 */ /* 0x000fea0003800200 */
.L_x_381:
[----:B------:R-:W-:-:S07]  /*06b0*/  VIADD R3, R7, 0xfffff000 ;  /* 0xfffff00007037836 */ /* 0x000fce0000000000 */
.L_x_380:
[----:B------:R-:W-:Y:S05]  /*06c0*/  BSYNC.RECONVERGENT B2 ;  /* 0x0000000000027941 */ /* 0x000fea0003800200 */
.L_x_379:
[----:B------:R-:W-:-:S13]  /*06d0*/  ISETP.NE.AND P0, PT, R6, RZ, PT ;  /* 0x000000ff0600720c */ /* 0x000fda0003f05270 */
[----:B------:R-:W-:Y:S05]  /*06e0*/  @!P0 BRA `(.L_x_378) ;  /* 0x0000000400348947 */ /* 0x000fea0003800000 */
[----:B------:R-:W-:Y:S01]  /*06f0*/  ISETP.GE.U32.AND P1, PT, R6, 0x8, PT ;  /* 0x000000080600780c */ /* 0x000fe20003f26070 */
[----:B------:R-:W-:Y:S01]  /*0700*/  BSSY.RECONVERGENT B2, `(.L_x_383) ;  /* 0x0000026000027945 */ /* 0x000fe20003800200 */
[----:B------:R-:W-:-:S04]  /*0710*/  LOP3.LUT R2, R4, 0x7, RZ, 0xc0, !PT ;  /* 0x0000000704027812 */ /* 0x000fc800078ec0ff */
[----:B------:R-:W-:-:S07]  /*0720*/  ISETP.NE.AND P0, PT, R2, RZ, PT ;  /* 0x000000ff0200720c */ /* 0x000fce0003f05270 */
[----:B------:R-:W-:Y:S06]  /*0730*/  @!P1 BRA `(.L_x_384) ;  /* 0x0000000000889947 */ /* 0x000fec0003800000 */
[----:B------:R-:W0:Y:S01]  /*0740*/  LDC.64 R22, c[0x0][0x380] ;  /* 0x0000e000ff167b82 */ /* 0x000e220000000a00 */
[----:B------:R-:W-:-:S04]  /*0750*/  IMAD R25, R0, 0xe00, R3 ;  /* 0x00000e0000197824 */ /* 0x000fc800078e0203 */
[C---:B------:R-:W-:Y:S02]  /*0760*/  VIADD R9, R25.reuse, 0x200 ;  /* 0x0000020019097836 */ /* 0x040fe40000000000 */
[C---:B------:R-:W-:Y:S02]  /*0770*/  VIADD R17, R25.reuse, 0x400 ;  /* 0x0000040019117836 */ /* 0x040fe40000000000 */
[C---:B------:R-:W-:Y:S02]  /*0780*/  VIADD R19, R25.reuse, 0x600 ;  /* 0x0000060019137836 */ /* 0x040fe40000000000 */
[C---:B------:R-:W-:Y:S02]  /*0790*/  VIADD R11, R25.reuse, 0x800 ;  /* 0x00000800190b7836 */ /* 0x040fe40000000000 */
[C---:B------:R-:W-:Y:S02]  /*07a0*/  VIADD R13, R25.reuse, 0xa00 ;  /* 0x00000a00190d7836 */ /* 0x040fe40000000000 */
[----:B------:R-:W-:-:S02]  /*07b0*/  VIADD R21, R25, 0xc00 ;  /* 0x00000c0019157836 */ /* 0x000fc40000000000 */
[----:B0-----:R-:W-:-:S04]  /*07c0*/  IMAD.WIDE.U32 R6, R25, 0x8, R22 ;  /* 0x0000000819067825 */ /* 0x001fc800078e0016 */
[--C-:B------:R-:W-:Y:S02]  /*07d0*/  IMAD.WIDE.U32 R8, R9, 0x8, R22.reuse ;  /* 0x0000000809087825 */ /* 0x100fe400078e0016 */
[----:B------:R-:W2:Y:S02]  /*07e0*/  LDG.E.64 R6, desc[UR6][R6.64] ;  /* 0x0000000606067981 */ /* 0x000ea4000c1e1b00 */
[--C-:B------:R-:W-:Y:S02]  /*07f0*/  IMAD.WIDE.U32 R16, R17, 0x8, R22.reuse ;  /* 0x0000000811107825 */ /* 0x100fe400078e0016 */
[----:B------:R-:W2:Y:S02]  /*0800*/  LDG.E.64 R8, desc[UR6][R8.64] ;  /* 0x0000000608087981 */ /* 0x000ea4000c1e1b00 */
[----:B------:R-:W-:Y:S02]  /*0810*/  IMAD.WIDE.U32 R18, R19, 0x8, R22 ;  /* 0x0000000813127825 */ /* 0x000fe400078e0016 */
[----:B------:R-:W3:Y:S02]  /*0820*/  LDG.E.64 R16, desc[UR6][R16.64] ;  /* 0x0000000610107981 */ /* 0x000ee4000c1e1b00 */
[----:B------:R-:W-:-:S02]  /*0830*/  VIADD R25, R25, 0xe00 ;  /* 0x00000e0019197836 */ /* 0x000fc40000000000 */
[--C-:B------:R-:W-:Y:S01]  /*0840*/  IMAD.WIDE.U32 R10, R11, 0x8, R22.reuse ;  /* 0x000000080b0a7825 */ /* 0x100fe200078e0016 */
[----:B------:R-:W3:Y:S03]  /*0850*/  LDG.E.64 R18, desc[UR6][R18.64] ;  /* 0x0000000612127981 */ /* 0x000ee6000c1e1b00 */
[--C-:B------:R-:W-:Y:S02]  /*0860*/  IMAD.WIDE.U32 R12, R13, 0x8, R22.reuse ;  /* 0x000000080d0c7825 */ /* 0x100fe400078e0016 */
[----:B------:R-:W4:Y:S02]  /*0870*/  LDG.E.64 R10, desc[UR6][R10.64] ;  /* 0x000000060a0a7981 */ /* 0x000f24000c1e1b00 */
[--C-:B------:R-:W-:Y:S02]  /*0880*/  IMAD.WIDE.U32 R20, R21, 0x8, R22.reuse ;  /* 0x0000000815147825 */ /* 0x100fe400078e0016 */
[----:B------:R-:W4:Y:S02]  /*0890*/  LDG.E.64 R12, desc[UR6][R12.64] ;  /* 0x000000060c0c7981 */ /* 0x000f24000c1e1b00 */
[----:B------:R-:W-:-:S02]  /*08a0*/  IMAD.WIDE.U32 R22, R25, 0x8, R22 ;  /* 0x0000000819167825 */ /* 0x000fc400078e0016 */
        /* <DEDUP_REMOVED lines=11> */
.L_x_384:
[----:B------:R-:W-:Y:S05]  /*0960*/  BSYNC.RECONVERGENT B2 ;  /* 0x0000000000027941 */ /* 0x000fea0003800200 */
.L_x_383:
        /* <DEDUP_REMOVED lines=19> */
[----:B------:R-:W-:Y:S01]  /*0aa0*/  VIADD R3, R3, 0x800 ;  /* 0x0000080003037836 */ /* 0x000fe20000000000 */
[----:B--2--5:R-:W-:-:S04]  /*0ab0*/  IADD3 R17, P0, P2, R10, R8, R14 ;  /* 0x000000080a117210 */ /* 0x024fc80007a1e00e */
[----:B------:R-:W-:Y:S02]  /*0ac0*/  IADD3.X R15, PT, PT, R11, R9, R15, P0, P2 ;  /* 0x000000090b0f7210 */ /* 0x000fe400007e440f */
[----:B---3--:R-:W-:-:S04]  /*0ad0*/  IADD3 R14, P3, P4, R6, R12, R17 ;  /* 0x0000000c060e7210 */ /* 0x008fc80007c7e011 */
[----:B------:R-:W-:-:S09]  /*0ae0*/  IADD3.X R15, PT, PT, R7, R13, R15, P3, P4 ;  /* 0x0000000d070f7210 */ /* 0x000fd20001fe840f */
.L_x_386:
[----:B------:R-:W-:Y:S05]  /*0af0*/  BSYNC.RECONVERGENT B2 ;  /* 0x0000000000027941 */ /* 0x000fea0003800200 */
.L_x_385:
[----:B------:R-:W-:Y:S05]  /*0b00*/  @!P1 BRA `(.L_x_378) ;  /* 0x00000000002c9947 */ /* 0x000fea0003800000 */
[----:B------:R-:W0:Y:S01]  /*0b10*/  LDC.64 R6, c[0x0][0x380] ;  /* 0x0000e000ff067b82 */ /* 0x000e220000000a00 */
[----:B------:R-:W-:Y:S02]  /*0b20*/  IMAD R9, R0, 0xe00, R3 ;  /* 0x00000e0000097824 */ /* 0x000fe400078e0203 */
[----:B------:R-:W-:-:S07]  /*0b30*/  IMAD.MOV R4, RZ, RZ, -R4 ;  /* 0x000000ffff047224 */ /* 0x000fce00078e0a04 */
.L_x_387:
[----:B0-----:R-:W-:-:S06]  /*0b40*/  IMAD.WIDE.U32 R2, R9, 0x8, R6 ;  /* 0x0000000809027825 */ /* 0x001fcc00078e0006 */
[----:B------:R-:W2:Y:S01]  /*0b50*/  LDG.E.64 R2, desc[UR6][R2.64] ;  /* 0x0000000602027981 */ /* 0x000ea2000c1e1b00 */
[----:B------:R-:W-:Y:S02]  /*0b60*/  VIADD R4, R4, 0x1 ;  /* 0x0000000104047836 */ /* 0x000fe40000000000 */
[----:B------:R-:W-:-:S03]  /*0b70*/  VIADD R9, R9, 0x200 ;  /* 0x0000020009097836 */ /* 0x000fc60000000000 */
[----:B------:R-:W-:Y:S02]  /*0b80*/  ISETP.NE.AND P0, PT, R4, RZ, PT ;  /* 0x000000ff0400720c */ /* 0x000fe40003f05270 */
[----:B--2--5:R-:W-:-:S05]  /*0b90*/  IADD3 R14, P1, PT, R2, R14, RZ ;  /* 0x0000000e020e7210 */ /* 0x024fca0007f3e0ff */
[----:B------:R-:W-:-:S06]  /*0ba0*/  IMAD.X R15, R3, 0x1, R15, P1 ;  /* 0x00000001030f7824 */ /* 0x000fcc00008e060f */
[----:B------:R-:W-:Y:S05]  /*0bb0*/  @P0 BRA `(.L_x_387) ;  /* 0xfffffffc00e00947 */ /* 0x000fea000383ffff */
.L_x_378:
[----:B------:R-:W-:Y:S05]  /*0bc0*/  BSYNC.RECONVERGENT B1 ;  /* 0x0000000000017941 */ /* 0x000fea0003800200 */
.L_x_377:
[----:B------:R-:W-:-:S13]  /*0bd0*/  ISETP.GE.U32.AND P0, PT, R28, 0x200, PT ;  /* 0x000002001c00780c */ /* 0x000fda0003f06070 */
        /* <DEDUP_REMOVED lines=23> */
[C---:B------:R-:W-:Y:S01]  /*0d50*/  ISETP.GT.AND P0, PT, R10.reuse, 0x17, PT ;  /* 0x000000170a00780c */ /* 0x040fe20003f04270 */
        /* <DEDUP_REMOVED lines=10> */
[----:B------:R-:W-:Y:S01]  /*0e00*/  IMAD.X R8, R3, 0x1, R4, P2 ;  /* 0x0000000103087824 */ /* 0x000fe200010e0604 */
[----:B------:R-:W-:-:S04]  /*0e10*/  @!P1 SHF.R.U32.HI R4, RZ, 0x2, R5 ;  /* 0x00000002ff049819 */ /* 0x000fc80000011605 */
[----:B------:R-:W1:Y:S01]  /*0e20*/  SHFL.DOWN PT, R3, R8, 0x10, 0x1f ;  /* 0x0a001f0008037f89 */ /* 0x000e6200000e0000 */
[----:B------:R-:W-:Y:S02]  /*0e30*/  @!P1 LOP3.LUT R4, R4, 0xf8, RZ, 0xc0, !PT ;  /* 0x000000f804049812 */ /* 0x000fe400078ec0ff */
[----:B--2---:R-:W-:-:S05]  /*0e40*/  @!P1 LEA R7, R7, R6, 0x18 ;  /* 0x0000000607079211 */ /* 0x004fca00078ec0ff */
[----:B------:R-:W-:Y:S01]  /*0e50*/  @!P1 IMAD.IADD R7, R4, 0x1, R7 ;  /* 0x0000000104079824 */ /* 0x000fe200078e0207 */
[----:B0-----:R-:W-:-:S04]  /*0e60*/  SEL R2, R2, RZ, !P0 ;  /* 0x000000ff02027207 */ /* 0x001fc80004000000 */
[----:B------:R-:W-:Y:S02]  /*0e70*/  IADD3 R2, P2, PT, R2, R9, RZ ;  /* 0x0000000902027210 */ /* 0x000fe40007f5e0ff */
[----:B-1----:R-:W-:Y:S02]  /*0e80*/  SEL R3, R3, RZ, !P0 ;  /* 0x000000ff03037207 */ /* 0x002fe40004000000 */
[----:B------:R-:W-:-:S03]  /*0e90*/  ISETP.NE.AND P0, PT, R5, RZ, PT ;  /* 0x000000ff0500720c */ /* 0x000fc60003f05270 */
        /* <DEDUP_REMOVED lines=9> */
[----:B-1----:R-:W1:Y:S04]  /*0f30*/  LDS.128 R4, [UR4+0x30] ;  /* 0x00003004ff047984 */ /* 0x002e680008000c00 */
        /* <DEDUP_REMOVED lines=22> */
.L_x_388:
[----:B------:R-:W-:-:S04]  /*10a0*/  LOP3.LUT R2, R5, 0x3e0, RZ, 0xc0, !PT ;  /* 0x000003e005027812 */ /* 0x000fc800078ec0ff */
[----:B------:R-:W-:Y:S01]  /*10b0*/  LOP3.LUT R7, RZ, R2, RZ, 0x33, !PT ;  /* 0x00000002ff077212 */ /* 0x000fe200078e33ff */
[----:B------:R-:W-:Y:S02]  /*10c0*/  VIADD R3, R2, 0x20 ;  /* 0x0000002002037836 */ /* 0x000fe40000000000 */
[----:B------:R-:W0:Y:S02]  /*10d0*/  S2R R2, SR_LANEID ;  /* 0x0000000000027919 */ /* 0x000e240000000000 */
        /* <DEDUP_REMOVED lines=53> */
[----:B------:R-:W1:Y:S01]  /*1430*/  S2UR UR5, SR_CgaCtaId ;  /* 0x00000000000579c3 */ /* 0x000e620000008800 */
[----:B------:R-:W-:Y:S01]  /*1440*/  UMOV UR4, 0x400 ;  /* 0x0000040000047882 */ /* 0x000fe20000000000 */
[C---:B------:R-:W-:Y:S02]  /*1450*/  ISETP.GT.U32.AND P1, PT, R28.reuse, 0x20, PT ;  /* 0x000000201c00780c */ /* 0x040fe40003f24070 */
[C---:B------:R-:W-:Y:S02]  /*1460*/  ISETP.GT.U32.AND P2, PT, R28.reuse, 0x40, PT ;  /* 0x000000401c00780c */ /* 0x040fe40003f44070 */
[C---:B------:R-:W-:Y:S02]  /*1470*/  ISETP.GT.U32.AND P3, PT, R28.reuse, 0x80, PT ;  /* 0x000000801c00780c */ /* 0x040fe40003f64070 */
[C---:B------:R-:W-:Y:S02]  /*1480*/  ISETP.GT.U32.AND P5, PT, R28.reuse, 0x180, PT ;  /* 0x000001801c00780c */ /* 0x040fe40003fa4070 */
[----:B------:R-:W-:Y:S01]  /*1490*/  ISETP.GT.U32.AND P6, PT, R28, 0x1a0, PT ;  /* 0x000001a01c00780c */ /* 0x000fe20003fc4070 */
[----:B-1----:R-:W-:-:S09]  /*14a0*/  ULEA UR4, UR5, UR4, 0x18 ;  /* 0x0000000405047291 */ /* 0x002fd2000f8ec0ff */
[----:B------:R-:W1:Y:S04]  /*14b0*/  LDS.64 R12, [UR4+0x18] ;  /* 0x00001804ff0c7984 */ /* 0x000e680008000a00 */
[----:B------:R-:W2:Y:S04]  /*14c0*/  LDS.128 R16, [UR4+0x20] ;  /* 0x00002004ff107984 */ /* 0x000ea80008000c00 */
[----:B------:R-:W3:Y:S04]  /*14d0*/  LDS.128 R4, [UR4+0x30] ;  /* 0x00003004ff047984 */ /* 0x000ee80008000c00 */
[----:B0-----:R-:W0:Y:S04]  /*14e0*/  LDS.128 R8, [UR4+0x40] ;  /* 0x00004004ff087984 */ /* 0x001e280008000c00 */
[----:B------:R-:W-:Y:S01]  /*14f0*/  LDS.128 R24, [UR4+0x80] ;  /* 0x00008004ff187984 */ /* 0x000fe20008000c00 */
[----:B-1----:R-:W-:-:S02]  /*1500*/  SEL R22, R12, RZ, P1 ;  /* 0x000000ff0c167207 */ /* 0x002fc40000800000 */
[----:B------:R-:W-:Y:S02]  /*1510*/  SEL R23, R13, RZ, P1 ;  /* 0x000000ff0d177207 */ /* 0x000fe40000800000 */
[----:B--2---:R-:W-:Y:S01]  /*1520*/  SEL R21, R16, RZ, P2 ;  /* 0x000000ff10157207 */ /* 0x004fe20001000000 */
[----:B------:R-:W1:Y:S01]  /*1530*/  LDS.128 R12, [UR4+0x50] ;  /* 0x00005004ff0c7984 */ /* 0x000e620008000c00 */
[----:B------:R-:W-:Y:S02]  /*1540*/  ISETP.GT.U32.AND P1, PT, R28, 0x60, PT ;  /* 0x000000601c00780c */ /* 0x000fe40003f24070 */
[----:B------:R-:W-:Y:S02]  /*1550*/  SEL R20, R17, RZ, P2 ;  /* 0x000000ff11147207 */ /* 0x000fe40001000000 */
[----:B------:R-:W-:Y:S02]  /*1560*/  IADD3 R16, P2, P4, R21, R22, R2 ;  /* 0x0000001615107210 */ /* 0x000fe40007c5e002 */
[----:B------:R-:W-:-:S02]  /*1570*/  SEL R17, R18, RZ, P1 ;  /* 0x000000ff12117207 */ /* 0x000fc40000800000 */
[----:B---3--:R-:W-:Y:S02]  /*1580*/  SEL R4, R4, RZ, P3 ;  /* 0x000000ff04047207 */ /* 0x008fe40001800000 */
[----:B------:R-:W-:Y:S02]  /*1590*/  IADD3.X R20, PT, PT, R20, R23, R3, P2, P4 ;  /* 0x0000001714147210 */ /* 0x000fe400017e8403 */
[----:B------:R-:W-:Y:S02]  /*15a0*/  SEL R3, R5, RZ, P3 ;  /* 0x000000ff05037207 */ /* 0x000fe40001800000 */
[----:B------:R-:W-:Y:S02]  /*15b0*/  SEL R2, R19, RZ, P1 ;  /* 0x000000ff13027207 */ /* 0x000fe40000800000 */
[----:B------:R-:W-:Y:S02]  /*15c0*/  IADD3 R4, P3, P4, R4, R16, R17 ;  /* 0x0000001004047210 */ /* 0x000fe40007c7e011 */
[----:B------:R-:W2:Y:S01]  /*15d0*/  LDS.128 R16, [UR4+0x60] ;  /* 0x00006004ff107984 */ /* 0x000ea20008000c00 */
[----:B------:R-:W-:-:S02]  /*15e0*/  ISETP.GT.U32.AND P1, PT, R28, 0xa0, PT ;  /* 0x000000a01c00780c */ /* 0x000fc40003f24070 */
[----:B------:R-:W-:Y:S02]  /*15f0*/  IADD3.X R3, PT, PT, R3, R20, R2, P3, P4 ;  /* 0x0000001403037210 */ /* 0x000fe40001fe8402 */
[----:B------:R-:W3:Y:S01]  /*1600*/  LDS.128 R20, [UR4+0x70] ;  /* 0x00007004ff147984 */ /* 0x000ee20008000c00 */
[----:B------:R-:W-:Y:S02]  /*1610*/  ISETP.GT.U32.AND P2, PT, R28, 0xc0, PT ;  /* 0x000000c01c00780c */ /* 0x000fe40003f44070 */
[----:B------:R-:W-:Y:S02]  /*1620*/  SEL R5, R6, RZ, P1 ;  /* 0x000000ff06057207 */ /* 0x000fe40000800000 */
[----:B0-----:R-:W-:Y:S02]  /*1630*/  SEL R2, R8, RZ, P2 ;  /* 0x000000ff08027207 */ /* 0x001fe40001000000 */
[----:B------:R-:W-:Y:S02]  /*1640*/  SEL R7, R7, RZ, P1 ;  /* 0x000000ff07077207 */ /* 0x000fe40000800000 */
[----:B------:R-:W-:-:S02]  /*1650*/  ISETP.GT.U32.AND P1, PT, R28, 0xe0, PT ;  /* 0x000000e01c00780c */ /* 0x000fc40003f24070 */
[----:B------:R-:W-:Y:S02]  /*1660*/  IADD3 R2, P3, P4, R2, R4, R5 ;  /* 0x0000000402027210 */ /* 0x000fe40007c7e005 */
[----:B------:R-:W-:Y:S02]  /*1670*/  SEL R6, R9, RZ, P2 ;  /* 0x000000ff09067207 */ /* 0x000fe40001000000 */
[----:B------:R-:W-:Y:S02]  /*1680*/  ISETP.GT.U32.AND P2, PT, R28, 0x100, PT ;  /* 0x000001001c00780c */ /* 0x000fe40003f44070 */
[----:B------:R-:W-:Y:S02]  /*1690*/  SEL R4, R10, RZ, P1 ;  /* 0x000000ff0a047207 */ /* 0x000fe40000800000 */
[----:B------:R-:W-:Y:S02]  /*16a0*/  SEL R10, R11, RZ, P1 ;  /* 0x000000ff0b0a7207 */ /* 0x000fe40000800000 */
[----:B------:R-:W-:-:S02]  /*16b0*/  ISETP.GT.U32.AND P1, PT, R28, 0x120, PT ;  /* 0x000001201c00780c */ /* 0x000fc40003f24070 */
[----:B------:R-:W-:Y:S02]  /*16c0*/  IADD3.X R6, PT, PT, R6, R3, R7, P3, P4 ;  /* 0x0000000306067210 */ /* 0x000fe40001fe8407 */
[----:B-1----:R-:W-:Y:S02]  /*16d0*/  SEL R3, R12, RZ, P2 ;  /* 0x000000ff0c037207 */ /* 0x002fe40001000000 */
[----:B------:R-:W-:Y:S02]  /*16e0*/  SEL R7, R13, RZ, P2 ;  /* 0x000000ff0d077207 */ /* 0x000fe40001000000 */
[----:B------:R-:W-:Y:S02]  /*16f0*/  ISETP.GT.U32.AND P2, PT, R28, 0x140, PT ;  /* 0x000001401c00780c */ /* 0x000fe40003f44070 */
[----:B------:R-:W-:Y:S02]  /*1700*/  SEL R5, R14, RZ, P1 ;  /* 0x000000ff0e057207 */ /* 0x000fe40000800000 */
[----:B------:R-:W-:-:S02]  /*1710*/  SEL R15, R15, RZ, P1 ;  /* 0x000000ff0f0f7207 */ /* 0x000fc40000800000 */
[----:B------:R-:W-:Y:S02]  /*1720*/  ISETP.GT.U32.AND P1, PT, R28, 0x160, PT ;  /* 0x000001601c00780c */ /* 0x000fe40003f24070 */
[----:B------:R-:W-:Y:S02]  /*1730*/  IADD3 R4, P3, P4, R3, R2, R4 ;  /* 0x0000000203047210 */ /* 0x000fe40007c7e004 */
[----:B--2---:R-:W-:Y:S02]  /*1740*/  SEL R2, R16, RZ, P2 ;  /* 0x000000ff10027207 */ /* 0x004fe40001000000 */
[----:B------:R-:W-:Y:S02]  /*1750*/  SEL R3, R18, RZ, P1 ;  /* 0x000000ff12037207 */ /* 0x000fe40000800000 */
[----:B------:R-:W-:Y:S02]  /*1760*/  IADD3.X R7, PT, PT, R7, R6, R10, P3, P4 ;  /* 0x0000000607077210 */ /* 0x000fe40001fe840a */
[----:B------:R-:W-:-:S02]  /*1770*/  SEL R18, R19, RZ, P1 ;  /* 0x000000ff13127207 */ /* 0x000fc40000800000 */
[----:B------:R-:W-:Y:S02]  /*1780*/  SEL R6, R17, RZ, P2 ;  /* 0x000000ff11067207 */ /* 0x000fe40001000000 */
[----:B------:R-:W-:Y:S02]  /*1790*/  IADD3 R2, P1, P3, R2, R4, R5 ;  /* 0x0000000402027210 */ /* 0x000fe40007b3e005 */
[----:B---3--:R-:W-:Y:S02]  /*17a0*/  SEL R4, R20, RZ, P5 ;  /* 0x000000ff14047207 */ /* 0x008fe40002800000 */
[----:B------:R-:W-:Y:S02]  /*17b0*/  ISETP.GT.U32.AND P2, PT, R28, 0x1c0, PT ;  /* 0x000001c01c00780c */ /* 0x000fe40003f44070 */
[----:B------:R-:W-:Y:S02]  /*17c0*/  IADD3.X R6, PT, PT, R6, R7, R15, P1, P3 ;  /* 0x0000000706067210 */ /* 0x000fe40000fe640f */
[----:B------:R-:W-:-:S02]  /*17d0*/  IADD3 R4, P3, P4, R4, R2, R3 ;  /* 0x0000000204047210 */ /* 0x000fc40007c7e003 */
[----:B------:R-:W-:Y:S02]  /*17e0*/  SEL R2, R22, RZ, P6 ;  /* 0x000000ff16027207 */ /* 0x000fe40003000000 */
[----:B------:R-:W-:Y:S02]  /*17f0*/  SEL R3, R24, RZ, P2 ;  /* 0x000000ff18037207 */ /* 0x000fe40001000000 */
[----:B------:R-:W-:Y:S02]  /*1800*/  ISETP.GT.U32.AND P1, PT, R28, 0x1e0, PT ;  /* 0x000001e01c00780c */ /* 0x000fe40003f24070 */
        /* <DEDUP_REMOVED lines=11> */
.L_x_374:
[----:B------:R-:W0:Y:S01]  /*18c0*/  S2R R5, SR_TID.X ;  /* 0x0000000000057919 */ /* 0x000e220000002100 */
[----:B------:R-:W1:Y:S01]  /*18d0*/  LDC.64 R2, c[0x0][0x380] ;  /* 0x0000e000ff027b82 */ /* 0x000e620000000a00 */
[----:B0-----:R-:W-:-:S04]  /*18e0*/  IMAD R23, R0, 0xe00, R5 ;  /* 0x00000e0000177824 */ /* 0x001fc800078e0205 */
        /* <DEDUP_REMOVED lines=8> */
[----:B--2---:R-:W-:-:S04]  /*1970*/  IADD3 R19, P0, P1, R16, R20, R14 ;  /* 0x0000001410137210 */ /* 0x004fc8000791e00e */
[----:B------:R-:W-:Y:S02]  /*1980*/  IADD3.X R15, PT, PT, R17, R21, R15, P0, P1 ;  /* 0x00000015110f7210 */ /* 0x000fe400007e240f */
[----:B------:R-:W-:Y:S02]  /*1990*/  ISETP.GE.U32.AND P0, PT, R28, R18, PT ;  /* 0x000000121c00720c */ /* 0x000fe40003f06070 */
[----:B---3--:R-:W-:-:S04]  /*19a0*/  IADD3 R19, P2, P3, R8, R10, R19 ;  /* 0x0000000a08137210 */ /* 0x008fc80007b5e013 */
[----:B------:R-:W-:Y:S02]  /*19b0*/  IADD3.X R9, PT, PT, R9, R11, R15, P2, P3 ;  /* 0x0000000b09097210 */ /* 0x000fe400017e640f */
[----:B----4-:R-:W-:-:S04]  /*19c0*/  IADD3 R2, P1, P4, R12, R2, R19 ;  /* 0x000000020c027210 */ /* 0x010fc80007c3e013 */
[----:B------:R-:W-:Y:S01]  /*19d0*/  IADD3.X R19, PT, PT, R13, R3, R9, P1, P4 ;  /* 0x000000030d137210 */ /* 0x000fe20000fe8409 */
[----:B------:R-:W-:Y:S08]  /*19e0*/  @!P0 BRA `(.L_x_390) ;  /* 0x0000000c00688947 */ /* 0x000ff00003800000 */
[----:B------:R-:W-:Y:S01]  /*19f0*/  IMAD.IADD R22, R0, 0x1, R7 ;  /* 0x0000000100167824 */ /* 0x000fe200078e0207 */
[----:B------:R-:W-:Y:S01]  /*1a00*/  LOP3.LUT R3, RZ, R5, RZ, 0x33, !PT ;  /* 0x00000005ff037212 */ /* 0x000fe200078e33ff */
[----:B------:R-:W-:Y:S01]  /*1a10*/  VIADD R28, R6, 0xfffff200 ;  /* 0xfffff200061c7836 */ /* 0x000fe20000000000 */
[----:B------:R-:W0:Y:S01]  /*1a20*/  LDCU.64 UR8, c[0x0][0x380] ;  /* 0x00007000ff0877ac */ /* 0x000e220008000a00 */
[----:B------:R-:W-:Y:S01]  /*1a30*/  IMAD R22, R22, 0xe00, RZ ;  /* 0x00000e0016167824 */ /* 0x000fe200078e02ff */
[----:B------:R-:W-:Y:S01]  /*1a40*/  IADD3 R3, PT, PT, -R18, R6, R3 ;  /* 0x0000000612037210 */ /* 0x000fe20007ffe103 */
[----:B------:R-:W-:Y:S02]  /*1a50*/  UMOV UR4, URZ ;  /* 0x000000ff00047c82 */ /* 0x000fe40008000000 */
[--C-:B------:R-:W-:Y:S01]  /*1a60*/  IMAD.MOV.U32 R7, RZ, RZ, R22.reuse ;  /* 0x000000ffff077224 */ /* 0x100fe200078e0016 */
[----:B------:R-:W-:Y:S01]  /*1a70*/  ISETP.GT.U32.AND P0, PT, R22, R28, PT ;  /* 0x0000001c1600720c */ /* 0x000fe20003f04070 */
[----:B------:R-:W-:Y:S01]  /*1a80*/  IMAD R4, R0, -0xe00, R3 ;  /* 0xfffff20000047824 */ /* 0x000fe200078e0203 */
[----:B------:R-:W-:Y:S01]  /*1a90*/  IADD3 R3, PT, PT, R22, 0x1000, R5 ;  /* 0x0000100016037810 */ /* 0x000fe20007ffe005 */
[----:B------:R-:W-:-:S10]  /*1aa0*/  IMAD.MOV.U32 R23, RZ, RZ, R22 ;  /* 0x000000ffff177224 */ /* 0x000fd400078e0016 */
[----:B0-----:R-:W-:Y:S05]  /*1ab0*/  @P0 BRA `(.L_x_391) ;  /* 0x0000000000780947 */ /* 0x001fea0003800000 */
.L_x_392:
[----:B------:R-:W-:-:S05]  /*1ac0*/  IADD3 R6, P0, PT, R5, R23, RZ ;  /* 0x0000001705067210 */ /* 0x000fca0007f1e0ff */
[----:B------:R-:W-:Y:S01]  /*1ad0*/  IMAD.X R9, RZ, RZ, RZ, P0 ;  /* 0x000000ffff097224 */ /* 0x000fe200000e06ff */
[----:B------:R-:W-:-:S04]  /*1ae0*/  LEA R26, P0, R6, UR8, 0x3 ;  /* 0x00000008061a7c11 */ /* 0x000fc8000f8018ff */
[----:B------:R-:W-:Y:S02]  /*1af0*/  LEA.HI.X R27, R6, UR9, R9, 0x3, P0 ;  /* 0x00000009061b7c11 */ /* 0x000fe400080f1c09 */
[----:B------:R-:W0:Y:S03]  /*1b00*/  LDC R6, c[0x0][0x3a8] ;  /* 0x0000ea00ff067b82 */ /* 0x000e260000000800 */
[----:B------:R-:W2:Y:S04]  /*1b10*/  LDG.E.64 R24, desc[UR6][R26.64] ;  /* 0x000000061a187981 */ /* 0x000ea8000c1e1b00 */
[----:B------:R-:W2:Y:S04]  /*1b20*/  LDG.E.64 R20, desc[UR6][R26.64+0x1000] ;  /* 0x001000061a147981 */ /* 0x000ea8000c1e1b00 */
[----:B------:R-:W3:Y:S04]  /*1b30*/  LDG.E.64 R8, desc[UR6][R26.64+0x2000] ;  /* 0x002000061a087981 */ /* 0x000ee8000c1e1b00 */
[----:B------:R-:W3:Y:S04]  /*1b40*/  LDG.E.64 R10, desc[UR6][R26.64+0x3000] ;  /* 0x003000061a0a7981 */ /* 0x000ee8000c1e1b00 */
[----:B------:R-:W4:Y:S04]  /*1b50*/  LDG.E.64 R12, desc[UR6][R26.64+0x4000] ;  /* 0x004000061a0c7981 */ /* 0x000f28000c1e1b00 */
[----:B------:R-:W4:Y:S04]  /*1b60*/  LDG.E.64 R14, desc[UR6][R26.64+0x5000] ;  /* 0x005000061a0e7981 */ /* 0x000f28000c1e1b00 */
[----:B------:R-:W5:Y:S01]  /*1b70*/  LDG.E.64 R16, desc[UR6][R26.64+0x6000] ;  /* 0x006000061a107981 */ /* 0x000f62000c1e1b00 */
[----:B--2---:R-:W-:-:S04]  /*1b80*/  IADD3 R29, P0, P1, R20, R24, R2 ;  /* 0x00000018141d7210 */ /* 0x004fc8000791e002 */
[----:B------:R-:W-:Y:S01]  /*1b90*/  IADD3.X R25, PT, PT, R21, R25, R19, P0, P1 ;  /* 0x0000001915197210 */ /* 0x000fe200007e2413 */
[----:B0-----:R-:W-:Y:S01]  /*1ba0*/  IMAD.IADD R19, R6, 0x1, -R23 ;  /* 0x0000000106137824 */ /* 0x001fe200078e0a17 */
[----:B---3--:R-:W-:-:S04]  /*1bb0*/  IADD3 R21, P0, P1, R10, R8, R29 ;  /* 0x000000080a157210 */ /* 0x008fc8000791e01d */
[----:B------:R-:W-:Y:S02]  /*1bc0*/  IADD3.X R9, PT, PT, R11, R9, R25, P0, P1 ;  /* 0x000000090b097210 */ /* 0x000fe400007e2419 */
[----:B------:R-:W-:Y:S02]  /*1bd0*/  ISETP.GE.U32.AND P0, PT, R19, R18, PT ;  /* 0x000000121300720c */ /* 0x000fe40003f06070 */
[----:B----4-:R-:W-:-:S04]  /*1be0*/  IADD3 R21, P2, P3, R14, R12, R21 ;  /* 0x0000000c0e157210 */ /* 0x010fc80007b5e015 */
[----:B-----5:R-:W-:Y:S02]  /*1bf0*/  IADD3 R2, P1, PT, R16, R21, RZ ;  /* 0x0000001510027210 */ /* 0x020fe40007f3e0ff */
[----:B------:R-:W-:-:S05]  /*1c00*/  IADD3.X R13, PT, PT, R15, R13, R9, P2, P3 ;  /* 0x0000000d0f0d7210 */ /* 0x000fca00017e6409 */
[----:B------:R-:W-:Y:S01]  /*1c10*/  IMAD.X R19, R17, 0x1, R13, P1 ;  /* 0x0000000111137824 */ /* 0x000fe200008e060d */
[----:B------:R-:W-:Y:S06]  /*1c20*/  @!P0 BRA `(.L_x_390) ;  /* 0x0000000800d88947 */ /* 0x000fec0003800000 */
[C---:B------:R-:W-:Y:S01]  /*1c30*/  IMAD.IADD R23, R18.reuse, 0x1, R23 ;  /* 0x0000000112177824 */ /* 0x040fe200078e0217 */
[----:B------:R-:W-:Y:S01]  /*1c40*/  UIADD3 UR4, UPT, UPT, UR4, 0x1, URZ ;  /* 0x0000000104047890 */ /* 0x000fe2000fffe0ff */
[----:B------:R-:W-:Y:S02]  /*1c50*/  IMAD.IADD R7, R18, 0x1, R7 ;  /* 0x0000000112077824 */ /* 0x000fe400078e0207 */
[----:B------:R-:W-:Y:S01]  /*1c60*/  IMAD.IADD R4, R4, 0x1, -R18 ;  /* 0x0000000104047824 */ /* 0x000fe200078e0a12 */
[----:B------:R-:W-:Y:S01]  /*1c70*/  ISETP.GT.U32.AND P0, PT, R23, R28, PT ;  /* 0x0000001c1700720c */ /* 0x000fe20003f04070 */
[----:B------:R-:W-:-:S12]  /*1c80*/  IMAD.IADD R3, R18, 0x1, R3 ;  /* 0x0000000112037824 */ /* 0x000fd800078e0203 */
[----:B------:R-:W-:Y:S05]  /*1c90*/  @!P0 BRA `(.L_x_392) ;  /* 0xfffffffc00888947 */ /* 0x000fea000383ffff */
.L_x_391:
[----:B------:R-:W-:Y:S01]  /*1ca0*/  IMAD.IADD R8, R6, 0x1, -R23 ;  /* 0x0000000106087824 */ /* 0x000fe200078e0a17 */
[----:B------:R-:W-:Y:S04]  /*1cb0*/  BSSY.RECONVERGENT B1, `(.L_x_390) ;  /* 0x00000ad000017945 */ /* 0x000fe80003800200 */
[----:B------:R-:W-:-:S04]  /*1cc0*/  ISETP.GE.AND P0, PT, R5, R8, PT ;  /* 0x000000080500720c */ /* 0x000fc80003f06270 */
[----:B------:R-:W-:-:S13]  /*1cd0*/  ISETP.GE.U32.OR P0, PT, R23, R6, P0 ;  /* 0x000000061700720c */ /* 0x000fda0000706470 */
[----:B------:R-:W-:Y:S05]  /*1ce0*/  @P0 BRA `(.L_x_393) ;  /* 0x0000000800a40947 */ /* 0x000fea0003800000 */
[----:B------:R-:W0:Y:S01]  /*1cf0*/  LDC R8, c[0x0][0x3ac] ;  /* 0x0000eb00ff087b82 */ /* 0x000e220000000800 */
[----:B------:R-:W-:Y:S01]  /*1d00*/  LOP3.LUT R9, RZ, R5, RZ, 0x33, !PT ;  /* 0x00000005ff097212 */ /* 0x000fe200078e33ff */
[----:B------:R-:W-:Y:S03]  /*1d10*/  BSSY.RECONVERGENT B2, `(.L_x_394) ;  /* 0x0000055000027945 */ /* 0x000fe60003800200 */
[----:B------:R-:W-:Y:S01]  /*1d20*/  IADD3 R6, PT, PT, -R22, R6, R9 ;  /* 0x0000000616067210 */ /* 0x000fe20007ffe109 */
[----:B0-----:R-:W-:-:S04]  /*1d30*/  IMAD R9, R8, UR4, RZ ;  /* 0x0000000408097c24 */ /* 0x001fc8000f8e02ff */
[----:B------:R-:W-:-:S05]  /*1d40*/  IMAD R6, R9, -0xe00, R6 ;  /* 0xfffff20009067824 */ /* 0x000fca00078e0206 */
[C---:B------:R-:W-:Y:S02]  /*1d50*/  ISETP.GE.U32.AND P0, PT, R6.reuse, 0x1e00, PT ;  /* 0x00001e000600780c */ /* 0x040fe40003f06070 */
[----:B------:R-:W-:Y:S01]  /*1d60*/  LEA.HI R22, R6, 0x1, RZ, 0x17 ;  /* 0x0000000106167811 */ /* 0x000fe200078fb8ff */
[----:B------:R-:W-:-:S03]  /*1d70*/  IMAD.MOV.U32 R6, RZ, RZ, R5 ;  /* 0x000000ffff067224 */ /* 0x000fc600078e0005 */
[----:B------:R-:W-:-:S07]  /*1d80*/  LOP3.LUT R24, R22, 0xf, RZ, 0xc0, !PT ;  /* 0x0000000f16187812 */ /* 0x000fce00078ec0ff */
[----:B------:R-:W-:Y:S05]  /*1d90*/  @!P0 BRA `(.L_x_395) ;  /* 0x0000000400308947 */ /* 0x000fea0003800000 */
[----:B------:R-:W-:Y:S01]  /*1da0*/  LEA.HI R6, R4, 0x1, RZ, 0x17 ;  /* 0x0000000104067811 */ /* 0x000fe200078fb8ff */
[----:B------:R-:W-:Y:S01]  /*1db0*/  BSSY.RECONVERGENT B3, `(.L_x_396) ;  /* 0x0000049000037945 */ /* 0x000fe20003800200 */
[----:B------:R-:W-:Y:S02]  /*1dc0*/  LOP3.LUT R25, R5, 0x1000, RZ, 0xfc, !PT ;  /* 0x0000100005197812 */ /* 0x000fe400078efcff */
[----:B------:R-:W-:-:S05]  /*1dd0*/  LOP3.LUT R6, R6, 0xfffff0, RZ, 0xc0, !PT ;  /* 0x00fffff006067812 */ /* 0x000fca00078ec0ff */
[----:B------:R-:W-:-:S07]  /*1de0*/  IMAD.MOV R6, RZ, RZ, -R6 ;  /* 0x000000ffff067224 */ /* 0x000fce00078e0a06 */
.L_x_397:
[----:B------:R-:W0:Y:S01]  /*1df0*/  LDC.64 R10, c[0x0][0x380] ;  /* 0x0000e000ff0a7b82 */ /* 0x000e220000000a00 */
[C---:B------:R-:W-:Y:S02]  /*1e00*/  VIADD R17, R3.reuse, 0xfffff000 ;  /* 0xfffff00003117836 */ /* 0x040fe40000000000 */
[C---:B------:R-:W-:Y:S02]  /*1e10*/  VIADD R15, R3.reuse, 0xfffff200 ;  /* 0xfffff200030f7836 */ /* 0x040fe40000000000 */
[C---:B------:R-:W-:Y:S02]  /*1e20*/  VIADD R13, R3.reuse, 0xfffff400 ;  /* 0xfffff400030d7836 */ /* 0x040fe40000000000 */
[----:B------:R-:W-:Y:S02]  /*1e30*/  VIADD R9, R3, 0xfffff600 ;  /* 0xfffff60003097836 */ /* 0x000fe40000000000 */
        /* <DEDUP_REMOVED lines=9> */
[----:B------:R-:W-:Y:S01]  /*1ed0*/  VIADD R20, R3, 0xfffffe00 ;  /* 0xfffffe0003147836 */ /* 0x000fe20000000000 */
[----:B--2---:R-:W-:-:S04]  /*1ee0*/  IADD3 R27, P0, P1, R14, R16, R2 ;  /* 0x000000100e1b7210 */ /* 0x004fc8000791e002 */
[----:B------:R-:W-:Y:S01]  /*1ef0*/  IADD3.X R29, PT, PT, R15, R17, R19, P0, P1 ;  /* 0x000000110f1d7210 */ /* 0x000fe200007e2413 */
[----:B------:R-:W-:Y:S02]  /*1f00*/  VIADD R19, R3, 0xfffff800 ;  /* 0xfffff80003137836 */ /* 0x000fe40000000000 */
[----:B------:R-:W-:Y:S01]  /*1f10*/  IMAD.WIDE.U32 R16, R21, 0x8, R10 ;  /* 0x0000000815107825 */ /* 0x000fe200078e000a */
[----:B---3--:R-:W-:-:S03]  /*1f20*/  IADD3 R27, P0, P1, R8, R12, R27 ;  /* 0x0000000c081b7210 */ /* 0x008fc6000791e01b */
[----:B------:R-:W-:Y:S01]  /*1f30*/  IMAD.WIDE.U32 R18, R19, 0x8, R10 ;  /* 0x0000000813127825 */ /* 0x000fe200078e000a */
[----:B------:R-:W-:Y:S01]  /*1f40*/  IADD3.X R2, PT, PT, R9, R13, R29, P0, P1 ;  /* 0x0000000d09027210 */ /* 0x000fe200007e241d */
[----:B------:R-:W2:Y:S02]  /*1f50*/  LDG.E.64 R16, desc[UR6][R16.64] ;  /* 0x0000000610107981 */ /* 0x000ea4000c1e1b00 */
[----:B------:R-:W-:Y:S02]  /*1f60*/  VIADD R29, R3, 0xfffffc00 ;  /* 0xfffffc00031d7836 */ /* 0x000fe40000000000 */
[----:B------:R-:W2:Y:S01]  /*1f70*/  LDG.E.64 R18, desc[UR6][R18.64] ;  /* 0x0000000612127981 */ /* 0x000ea2000c1e1b00 */
[----:B------:R-:W-:-:S04]  /*1f80*/  IMAD.WIDE.U32 R12, R20, 0x8, R10 ;  /* 0x00000008140c7825 */ /* 0x000fc800078e000a */
[--C-:B------:R-:W-:Y:S02]  /*1f90*/  IMAD.WIDE.U32 R14, R29, 0x8, R10.reuse ;  /* 0x000000081d0e7825 */ /* 0x100fe400078e000a */
[----:B------:R-:W3:Y:S02]  /*1fa0*/  LDG.E.64 R12, desc[UR6][R12.64] ;  /* 0x000000060c0c7981 */ /* 0x000ee4000c1e1b00 */
[C---:B------:R-:W-:Y:S02]  /*1fb0*/  VIADD R21, R3.reuse, 0x200 ;  /* 0x0000020003157836 */ /* 0x040fe40000000000 */
[--C-:B------:R-:W-:Y:S01]  /*1fc0*/  IMAD.WIDE.U32 R8, R3, 0x8, R10.reuse ;  /* 0x0000000803087825 */ /* 0x100fe200078e000a */
[----:B------:R-:W3:Y:S03]  /*1fd0*/  LDG.E.64 R14, desc[UR6][R14.64] ;  /* 0x000000060e0e7981 */ /* 0x000ee6000c1e1b00 */
[----:B------:R-:W-:-:S02]  /*1fe0*/  IMAD.WIDE.U32 R20, R21, 0x8, R10 ;  /* 0x0000000815147825 */ /* 0x000fc400078e000a */
[----:B------:R-:W4:Y:S04]  /*1ff0*/  LDG.E.64 R8, desc[UR6][R8.64] ;  /* 0x0000000608087981 */ /* 0x000f28000c1e1b00 */
[----:B------:R-:W4:Y:S01]  /*2000*/  LDG.E.64 R20, desc[UR6][R20.64] ;  /* 0x0000000614147981 */ /* 0x000f22000c1e1b00 */
[----:B--2---:R-:W-:-:S04]  /*2010*/  IADD3 R27, P0, P1, R16, R18, R27 ;  /* 0x00000012101b7210 */ /* 0x004fc8000791e01b */
[----:B------:R-:W-:Y:S01]  /*2020*/  IADD3.X R29, PT, PT, R17, R19, R2, P0, P1 ;  /* 0x00000013111d7210 */ /* 0x000fe200007e2402 */
[C---:B------:R-:W-:Y:S02]  /*2030*/  VIADD R19, R3.reuse, 0x400 ;  /* 0x0000040003137836 */ /* 0x040fe40000000000 */
[----:B------:R-:W-:Y:S02]  /*2040*/  VIADD R17, R3, 0x600 ;  /* 0x0000060003117836 */ /* 0x000fe40000000000 */
[----:B------:R-:W-:Y:S01]  /*2050*/  IMAD.WIDE.U32 R18, R19, 0x8, R10 ;  /* 0x0000000813127825 */ /* 0x000fe200078e000a */
[----:B---3--:R-:W-:-:S03]  /*2060*/  IADD3 R27, P0, P1, R12, R14, R27 ;  /* 0x0000000e0c1b7210 */ /* 0x008fc6000791e01b */
[----:B------:R-:W-:Y:S02]  /*2070*/  IMAD.WIDE.U32 R16, R17, 0x8, R10 ;  /* 0x0000000811107825 */ /* 0x000fe400078e000a */
[----:B------:R-:W2:Y:S01]  /*2080*/  LDG.E.64 R18, desc[UR6][R18.64] ;  /* 0x0000000612127981 */ /* 0x000ea2000c1e1b00 */
[----:B------:R-:W-:Y:S01]  /*2090*/  IADD3.X R29, PT, PT, R13, R15, R29, P0, P1 ;  /* 0x0000000f0d1d7210 */ /* 0x000fe200007e241d */
[C---:B------:R-:W-:Y:S02]  /*20a0*/  VIADD R13, R3.reuse, 0x800 ;  /* 0x00000800030d7836 */ /* 0x040fe40000000000 */
[----:B------:R-:W2:Y:S01]  /*20b0*/  LDG.E.64 R16, desc[UR6][R16.64] ;  /* 0x0000000610107981 */ /* 0x000ea2000c1e1b00 */
[----:B----4-:R-:W-:Y:S01]  /*20c0*/  IADD3 R27, P0, P1, R20, R8, R27 ;  /* 0x00000008141b7210 */ /* 0x010fe2000791e01b */
[C---:B------:R-:W-:Y:S02]  /*20d0*/  VIADD R12, R3.reuse, 0xa00 ;  /* 0x00000a00030c7836 */ /* 0x040fe40000000000 */
[----:B------:R-:W-:Y:S01]  /*20e0*/  VIADD R15, R3, 0xc00 ;  /* 0x00000c00030f7836 */ /* 0x000fe20000000000 */
[----:B------:R-:W-:Y:S01]  /*20f0*/  IADD3.X R29, PT, PT, R21, R9, R29, P0, P1 ;  /* 0x00000009151d7210 */ /* 0x000fe200007e241d */
[----:B------:R-:W-:-:S04]  /*2100*/  IMAD.WIDE.U32 R8, R13, 0x8, R10 ;  /* 0x000000080d087825 */ /* 0x000fc800078e000a */
[----:B------:R-:W-:Y:S02]  /*2110*/  VIADD R21, R3, 0xe00 ;  /* 0x00000e0003157836 */ /* 0x000fe40000000000 */
[--C-:B------:R-:W-:Y:S01]  /*2120*/  IMAD.WIDE.U32 R12, R12, 0x8, R10.reuse ;  /* 0x000000080c0c7825 */ /* 0x100fe200078e000a */
[----:B------:R-:W3:Y:S03]  /*2130*/  LDG.E.64 R8, desc[UR6][R8.64] ;  /* 0x0000000608087981 */ /* 0x000ee6000c1e1b00 */
[--C-:B------:R-:W-:Y:S02]  /*2140*/  IMAD.WIDE.U32 R14, R15, 0x8, R10.reuse ;  /* 0x000000080f0e7825 */ /* 0x100fe400078e000a */
[----:B------:R-:W3:Y:S02]  /*2150*/  LDG.E.64 R12, desc[UR6][R12.64] ;  /* 0x000000060c0c7981 */ /* 0x000ee4000c1e1b00 */
[----:B------:R-:W-:-:S02]  /*2160*/  IMAD.WIDE.U32 R10, R21, 0x8, R10 ;  /* 0x00000008150a7825 */ /* 0x000fc400078e000a */
[----:B------:R-:W4:Y:S04]  /*2170*/  LDG.E.64 R14, desc[UR6][R14.64] ;  /* 0x000000060e0e7981 */ /* 0x000f28000c1e1b00 */
[----:B------:R-:W4:Y:S01]  /*2180*/  LDG.E.64 R10, desc[UR6][R10.64] ;  /* 0x000000060a0a7981 */ /* 0x000f22000c1e1b00 */
[----:B------:R-:W-:Y:S02]  /*2190*/  VIADD R6, R6, 0x10 ;  /* 0x0000001006067836 */ /* 0x000fe40000000000 */
        /* <DEDUP_REMOVED lines=11> */
.L_x_396:
[----:B------:R-:W-:-:S07]  /*2250*/  VIADD R6, R25, 0xfffff000 ;  /* 0xfffff00019067836 */ /* 0x000fce0000000000 */
.L_x_395:
[----:B------:R-:W-:Y:S05]  /*2260*/  BSYNC.RECONVERGENT B2 ;  /* 0x0000000000027941 */ /* 0x000fea0003800200 */
.L_x_394:
        /* <DEDUP_REMOVED lines=8> */
[----:B------:R-:W-:-:S04]  /*22f0*/  IMAD.IADD R13, R6, 0x1, R23 ;  /* 0x00000001060d7824 */ /* 0x000fc800078e0217 */
[C---:B------:R-:W-:Y:S02]  /*2300*/  VIADD R11, R13.reuse, 0x200 ;  /* 0x000002000d0b7836 */ /* 0x040fe40000000000 */
[----:B0-----:R-:W-:-:S04]  /*2310*/  IMAD.WIDE.U32 R8, R13, 0x8, R14 ;  /* 0x000000080d087825 */ /* 0x001fc800078e000e */
[----:B------:R-:W-:Y:S02]  /*2320*/  IMAD.WIDE.U32 R10, R11, 0x8, R14 ;  /* 0x000000080b0a7825 */ /* 0x000fe400078e000e */
[----:B------:R-:W2:Y:S04]  /*2330*/  LDG.E.64 R8, desc[UR6][R8.64] ;  /* 0x0000000608087981 */ /* 0x000ea8000c1e1b00 */
[----:B------:R-:W2:Y:S01]  /*2340*/  LDG.E.64 R10, desc[UR6][R10.64] ;  /* 0x000000060a0a7981 */ /* 0x000ea2000c1e1b00 */
[C---:B------:R-:W-:Y:S02]  /*2350*/  VIADD R17, R13.reuse, 0x400 ;  /* 0x000004000d117836 */ /* 0x040fe40000000000 */
[C---:B------:R-:W-:Y:S02]  /*2360*/  VIADD R29, R13.reuse, 0x600 ;  /* 0x000006000d1d7836 */ /* 0x040fe40000000000 */
[----:B------:R-:W-:-:S02]  /*2370*/  VIADD R12, R13, 0xa00 ;  /* 0x00000a000d0c7836 */ /* 0x000fc40000000000 */
[C---:B------:R-:W-:Y:S01]  /*2380*/  VIADD R27, R13.reuse, 0xc00 ;  /* 0x00000c000d1b7836 */ /* 0x040fe20000000000 */
[----:B--2---:R-:W-:Y:S01]  /*2390*/  IADD3 R21, P1, P2, R10, R8, R2 ;  /* 0x000000080a157210 */ /* 0x004fe20007a3e002 */
        /* <DEDUP_REMOVED lines=10> */
[--C-:B------:R-:W-:Y:S02]  /*2440*/  IMAD.WIDE.U32 R12, R27, 0x8, R14.reuse ;  /* 0x000000081b0c7825 */ /* 0x100fe400078e000e */
[----:B------:R-:W3:Y:S02]  /*2450*/  LDG.E.64 R10, desc[UR6][R10.64] ;  /* 0x000000060a0a7981 */ /* 0x000ee4000c1e1b00 */
[----:B------:R-:W-:Y:S02]  /*2460*/  IMAD.WIDE.U32 R14, R29, 0x8, R14 ;  /* 0x000000081d0e7825 */ /* 0x000fe400078e000e */
[----:B------:R-:W4:Y:S04]  /*2470*/  LDG.E.64 R12, desc[UR6][R12.64] ;  /* 0x000000060c0c7981 */ /* 0x000f28000c1e1b00 */
[----:B------:R-:W4:Y:S01]  /*2480*/  LDG.E.64 R14, desc[UR6][R14.64] ;  /* 0x000000060e0e7981 */ /* 0x000f22000c1e1b00 */
[----:B------:R-:W-:Y:S01]  /*2490*/  VIADD R6, R6, 0x1000 ;  /* 0x0000100006067836 */ /* 0x000fe20000000000 */
[----:B--2---:R-:W-:-:S04]  /*24a0*/  IADD3 R21, P1, P2, R16, R18, R21 ;  /* 0x0000001210157210 */ /* 0x004fc80007a3e015 */
[----:B------:R-:W-:Y:S02]  /*24b0*/  IADD3.X R25, PT, PT, R17, R19, R25, P1, P2 ;  /* 0x0000001311197210 */ /* 0x000fe40000fe4419 */
[----:B---3--:R-:W-:-:S04]  /*24c0*/  IADD3 R21, P3, P4, R10, R8, R21 ;  /* 0x000000080a157210 */ /* 0x008fc80007c7e015 */
[----:B------:R-:W-:Y:S02]  /*24d0*/  IADD3.X R19, PT, PT, R11, R9, R25, P3, P4 ;  /* 0x000000090b137210 */ /* 0x000fe40001fe8419 */
[----:B----4-:R-:W-:-:S04]  /*24e0*/  IADD3 R2, P1, P2, R14, R12, R21 ;  /* 0x0000000c0e027210 */ /* 0x010fc80007a3e015 */
[----:B------:R-:W-:-:S09]  /*24f0*/  IADD3.X R19, PT, PT, R15, R13, R19, P1, P2 ;  /* 0x0000000d0f137210 */ /* 0x000fd20000fe4413 */
.L_x_399:
[----:B------:R-:W-:Y:S05]  /*2500*/  BSYNC.RECONVERGENT B2 ;  /* 0x0000000000027941 */ /* 0x000fea0003800200 */
.L_x_398:
[----:B------:R-:W-:Y:S05]  /*2510*/  @!P0 BRA `(.L_x_393) ;  /* 0x0000000000988947 */ /* 0x000fea0003800000 */
[----:B------:R-:W-:Y:S01]  /*2520*/  ISETP.GE.U32.AND P0, PT, R3, 0x4, PT ;  /* 0x000000040300780c */ /* 0x000fe20003f06070 */
[----:B------:R-:W-:Y:S01]  /*2530*/  BSSY.RECONVERGENT B2, `(.L_x_400) ;  /* 0x0000015000027945 */ /* 0x000fe20003800200 */
[----:B------:R-:W-:-:S11]  /*2540*/  LOP3.LUT P1, RZ, R22, 0x3, RZ, 0xc0, !PT ;  /* 0x0000000316ff7812 */ /* 0x000fd6000782c0ff */
[----:B------:R-:W-:Y:S05]  /*2550*/  @!P0 BRA `(.L_x_401) ;  /* 0x0000000000488947 */ /* 0x000fea0003800000 */
[----:B------:R-:W0:Y:S01]  /*2560*/  LDC.64 R8, c[0x0][0x380] ;  /* 0x0000e000ff087b82 */ /* 0x000e220000000a00 */
[----:B------:R-:W-:-:S04]  /*2570*/  IMAD.IADD R11, R6, 0x1, R23 ;  /* 0x00000001060b7824 */ /* 0x000fc800078e0217 */
[C---:B------:R-:W-:Y:S02]  /*2580*/  VIADD R13, R11.reuse, 0x200 ;  /* 0x000002000b0d7836 */ /* 0x040fe40000000000 */
[C---:B------:R-:W-:Y:S02]  /*2590*/  VIADD R15, R11.reuse, 0x400 ;  /* 0x000004000b0f7836 */ /* 0x040fe40000000000 */
[----:B------:R-:W-:Y:S02]  /*25a0*/  VIADD R17, R11, 0x600 ;  /* 0x000006000b117836 */ /* 0x000fe40000000000 */
[----:B0-----:R-:W-:-:S04]  /*25b0*/  IMAD.WIDE.U32 R12, R13, 0x8, R8 ;  /* 0x000000080d0c7825 */ /* 0x001fc800078e0008 */
[--C-:B------:R-:W-:Y:S02]  /*25c0*/  IMAD.WIDE.U32 R10, R11, 0x8, R8.reuse ;  /* 0x000000080b0a7825 */ /* 0x100fe400078e0008 */
[----:B------:R-:W2:Y:S02]  /*25d0*/  LDG.E.64 R12, desc[UR6][R12.64] ;  /* 0x000000060c0c7981 */ /* 0x000ea4000c1e1b00 */
[----:B------:R-:W-:-:S04]  /*25e0*/  IMAD.WIDE.U32 R14, R15, 0x8, R8 ;  /* 0x000000080f0e7825 */ /* 0x000fc800078e0008 */
[----:B------:R-:W-:Y:S02]  /*25f0*/  IMAD.WIDE.U32 R16, R17, 0x8, R8 ;  /* 0x0000000811107825 */ /* 0x000fe400078e0008 */
        /* <DEDUP_REMOVED lines=8> */
.L_x_401:
[----:B------:R-:W-:Y:S05]  /*2680*/  BSYNC.RECONVERGENT B2 ;  /* 0x0000000000027941 */ /* 0x000fea0003800200 */
.L_x_400:
[----:B------:R-:W-:Y:S05]  /*2690*/  @!P1 BRA `(.L_x_393) ;  /* 0x0000000000389947 */ /* 0x000fea0003800000 */
[----:B------:R-:W0:Y:S01]  /*26a0*/  LDC.64 R8, c[0x0][0x380] ;  /* 0x0000e000ff087b82 */ /* 0x000e220000000a00 */
[----:B------:R-:W-:Y:S01]  /*26b0*/  LOP3.LUT R3, R4, 0xffff, RZ, 0xc0, !PT ;  /* 0x0000ffff04037812 */ /* 0x000fe200078ec0ff */
[----:B------:R-:W-:-:S03]  /*26c0*/  IMAD.IADD R11, R6, 0x1, R7 ;  /* 0x00000001060b7824 */ /* 0x000fc600078e0207 */
[----:B------:R-:W-:-:S04]  /*26d0*/  LEA.HI R3, R3, 0x1, RZ, 0x17 ;  /* 0x0000000103037811 */ /* 0x000fc800078fb8ff */
[----:B------:R-:W-:-:S05]  /*26e0*/  LOP3.LUT R3, R3, 0x3, RZ, 0xc0, !PT ;  /* 0x0000000303037812 */ /* 0x000fca00078ec0ff */
[----:B------:R-:W-:-:S07]  /*26f0*/  IMAD.MOV R3, RZ, RZ, -R3 ;  /* 0x000000ffff037224 */ /* 0x000fce00078e0a03 */
.L_x_402:
[----:B0-----:R-:W-:-:S06]  /*2700*/  IMAD.WIDE.U32 R6, R11, 0x8, R8 ;  /* 0x000000080b067825 */ /* 0x001fcc00078e0008 */
[----:B------:R-:W2:Y:S01]  /*2710*/  LDG.E.64 R6, desc[UR6][R6.64] ;  /* 0x0000000606067981 */ /* 0x000ea2000c1e1b00 */
[----:B------:R-:W-:Y:S02]  /*2720*/  VIADD R3, R3, 0x1 ;  /* 0x0000000103037836 */ /* 0x000fe40000000000 */
[----:B------:R-:W-:-:S03]  /*2730*/  VIADD R11, R11, 0x200 ;  /* 0x000002000b0b7836 */ /* 0x000fc60000000000 */
[----:B------:R-:W-:Y:S02]  /*2740*/  ISETP.NE.AND P0, PT, R3, RZ, PT ;  /* 0x000000ff0300720c */ /* 0x000fe40003f05270 */
[----:B--2---:R-:W-:-:S05]  /*2750*/  IADD3 R2, P1, PT, R6, R2, RZ ;  /* 0x0000000206027210 */ /* 0x004fca0007f3e0ff */
[----:B------:R-:W-:-:S06]  /*2760*/  IMAD.X R19, R7, 0x1, R19, P1 ;  /* 0x0000000107137824 */ /* 0x000fcc00008e0613 */
[----:B------:R-:W-:Y:S05]  /*2770*/  @P0 BRA `(.L_x_402) ;  /* 0xfffffffc00e00947 */ /* 0x000fea000383ffff */
.L_x_393:
[----:B------:R-:W-:Y:S05]  /*2780*/  BSYNC.RECONVERGENT B1 ;  /* 0x0000000000017941 */ /* 0x000fea0003800200 */
.L_x_390:
        /* <DEDUP_REMOVED lines=11> */
[----:B------:R-:W1:Y:S01]  /*2840*/  SHFL.DOWN PT, R4, R11, 0x2, 0x1f ;  /* 0x08401f000b047f89 */ /* 0x000e6200000e0000 */
[----:B0-----:R-:W-:-:S04]  /*2850*/  SEL R3, R3, RZ, !P1 ;  /* 0x000000ff03037207 */ /* 0x001fc80004800000 */
[----:B------:R-:W-:Y:S02]  /*2860*/  IADD3 R7, P0, PT, R3, R6, RZ ;  /* 0x0000000603077210 */ /* 0x000fe40007f1e0ff */
[----:B-1----:R-:W-:Y:S02]  /*2870*/  SEL R4, R4, RZ, !P1 ;  /* 0x000000ff04047207 */ /* 0x002fe40004800000 */
[----:B------:R-:W-:Y:S01]  /*2880*/  ISETP.GT.AND P1, PT, R8, 0x1b, PT ;  /* 0x0000001b0800780c */ /* 0x000fe20003f24270 */
[----:B------:R-:W0:Y:S02]  /*2890*/  SHFL.DOWN PT, R2, R7, 0x4, 0x1f ;  /* 0x08801f0007027f89 */ /* 0x000e2400000e0000 */
[----:B------:R-:W-:Y:S02]  /*28a0*/  IMAD.X R4, R4, 0x1, R11, P0 ;  /* 0x0000000104047824 */ /* 0x000fe400000e060b */
[----:B------:R-:W1:Y:S03]  /*28b0*/  @!P2 S2R R11, SR_CgaCtaId ;  /* 0x00000000000ba919 */ /* 0x000e660000008800 */
[----:B------:R-:W2:Y:S01]  /*28c0*/  SHFL.DOWN PT, R3, R4, 0x4, 0x1f ;  /* 0x08801f0004037f89 */ /* 0x000ea200000e0000 */
[----:B0-----:R-:W-:-:S04]  /*28d0*/  SEL R2, R2, RZ, !P1 ;  /* 0x000000ff02027207 */ /* 0x001fc80004800000 */
[----:B------:R-:W-:Y:S02]  /*28e0*/  IADD3 R9, P0, PT, R2, R7, RZ ;  /* 0x0000000702097210 */ /* 0x000fe40007f1e0ff */
[----:B--2---:R-:W-:-:S03]  /*28f0*/  SEL R3, R3, RZ, !P1 ;  /* 0x000000ff03037207 */ /* 0x004fc60004800000 */
[----:B------:R-:W0:Y:S01]  /*2900*/  SHFL.DOWN PT, R2, R9, 0x8, 0x1f ;  /* 0x09001f0009027f89 */ /* 0x000e2200000e0000 */
[----:B------:R-:W-:Y:S01]  /*2910*/  ISETP.GT.AND P1, PT, R8, 0x17, PT ;  /* 0x000000170800780c */ /* 0x000fe20003f24270 */
[----:B------:R-:W-:-:S05]  /*2920*/  IMAD.X R6, R3, 0x1, R4, P0 ;  /* 0x0000000103067824 */ /* 0x000fca00000e0604 */
[----:B------:R-:W2:Y:S01]  /*2930*/  SHFL.DOWN PT, R3, R6, 0x8, 0x1f ;  /* 0x09001f0006037f89 */ /* 0x000ea200000e0000 */
[----:B0-----:R-:W-:-:S04]  /*2940*/  SEL R2, R2, RZ, !P1 ;  /* 0x000000ff02027207 */ /* 0x001fc80004800000 */
[----:B------:R-:W-:Y:S02]  /*2950*/  IADD3 R7, P0, PT, R2, R9, RZ ;  /* 0x0000000902077210 */ /* 0x000fe40007f1e0ff */
[----:B--2---:R-:W-:-:S03]  /*2960*/  SEL R3, R3, RZ, !P1 ;  /* 0x000000ff03037207 */ /* 0x004fc60004800000 */
[----:B------:R-:W0:Y:S01]  /*2970*/  SHFL.DOWN PT, R2, R7, 0x10, 0x1f ;  /* 0x0a001f0007027f89 */ /* 0x000e2200000e0000 */
[----:B------:R-:W-:Y:S02]  /*2980*/  ISETP.GT.AND P1, PT, R8, 0xf, PT ;  /* 0x0000000f0800780c */ /* 0x000fe40003f24270 */
[----:B------:R-:W-:Y:S01]  /*2990*/  @!P2 MOV R8, 0x400 ;  /* 0x000004000008a802 */ /* 0x000fe20000000f00 */
[----:B------:R-:W-:Y:S01]  /*29a0*/  IMAD.X R4, R3, 0x1, R6, P0 ;  /* 0x0000000103047824 */ /* 0x000fe200000e0606 */
[----:B------:R-:W-:Y:S02]  /*29b0*/  @!P2 SHF.R.U32.HI R6, RZ, 0x2, R5 ;  /* 0x00000002ff06a819 */ /* 0x000fe40000011605 */
[----:B-1----:R-:W-:Y:S02]  /*29c0*/  @!P2 LEA R11, R11, R8, 0x18 ;  /* 0x000000080b0ba211 */ /* 0x002fe400078ec0ff */
[----:B------:R-:W1:Y:S01]  /*29d0*/  SHFL.DOWN PT, R3, R4, 0x10, 0x1f ;  /* 0x0a001f0004037f89 */ /* 0x000e6200000e0000 */
[----:B------:R-:W-:-:S05]  /*29e0*/  @!P2 LOP3.LUT R6, R6, 0xf8, RZ, 0xc0, !PT ;  /* 0x000000f80606a812 */ /* 0x000fca00078ec0ff */
        /* <DEDUP_REMOVED lines=9> */
[----:B------:R-:W0:Y:S01]  /*2a80*/  S2UR UR5, SR_CgaCtaId ;  /* 0x00000000000579c3 */ /* 0x000e220000008800 */
[----:B------:R-:W-:Y:S02]  /*2a90*/  UMOV UR4, 0x400 ;  /* 0x0000040000047882 */ /* 0x000fe40000000000 */
[----:B0-----:R-:W-:-:S09]  /*2aa0*/  ULEA UR4, UR5, UR4, 0x18 ;  /* 0x0000000405047291 */ /* 0x001fd2000f8ec0ff */
[----:B------:R-:W-:Y:S04]  /*2ab0*/  LDS.64 R8, [UR4+0x18] ;  /* 0x00001804ff087984 */ /* 0x000fe80008000a00 */
[----:B------:R-:W2:Y:S04]  /*2ac0*/  LDS.128 R24, [UR4+0x20] ;  /* 0x00002004ff187984 */ /* 0x000ea80008000c00 */
[----:B------:R-:W0:Y:S04]  /*2ad0*/  LDS.128 R4, [UR4+0x30] ;  /* 0x00003004ff047984 */ /* 0x000e280008000c00 */
[----:B------:R-:W1:Y:S04]  /*2ae0*/  LDS.128 R20, [UR4+0x40] ;  /* 0x00004004ff147984 */ /* 0x000e680008000c00 */
[----:B------:R-:W3:Y:S04]  /*2af0*/  LDS.128 R16, [UR4+0x50] ;  /* 0x00005004ff107984 */ /* 0x000ee80008000c00 */
[----:B------:R-:W4:Y:S01]  /*2b00*/  LDS.128 R12, [UR4+0x60] ;  /* 0x00006004ff0c7984 */ /* 0x000f220008000c00 */
[----:B--2---:R-:W-:-:S04]  /*2b10*/  IADD3 R11, P1, P2, R24, R8, R2 ;  /* 0x00000008180b7210 */ /* 0x004fc80007a3e002 */
[----:B------:R-:W-:Y:S02]  /*2b20*/  IADD3.X R25, PT, PT, R25, R9, R3, P1, P2 ;  /* 0x0000000919197210 */ /* 0x000fe40000fe4403 */
[----:B0-----:R-:W-:Y:S02]  /*2b30*/  IADD3 R3, P1, P2, R4, R11, R26 ;  /* 0x0000000b04037210 */ /* 0x001fe40007a3e01a */
[----:B------:R-:W0:Y:S02]  /*2b40*/  LDS.128 R8, [UR4+0x70] ;  /* 0x00007004ff087984 */ /* 0x000e240008000c00 */
[----:B------:R-:W-:Y:S02]  /*2b50*/  IADD3.X R5, PT, PT, R5, R25, R27, P1, P2 ;  /* 0x0000001905057210 */ /* 0x000fe40000fe441b */
[----:B------:R-:W2:Y:S01]  /*2b60*/  LDS.128 R24, [UR4+0x80] ;  /* 0x00008004ff187984 */ /* 0x000ea20008000c00 */
[----:B-1----:R-:W-:-:S04]  /*2b70*/  IADD3 R3, P1, P2, R20, R3, R6 ;  /* 0x0000000314037210 */ /* 0x002fc80007a3e006 */
[----:B---3--:R-:W-:Y:S02]  /*2b80*/  IADD3 R3, P3, P4, R16, R3, R22 ;  /* 0x0000000310037210 */ /* 0x008fe40007c7e016 */
[----:B------:R-:W-:Y:S02]  /*2b90*/  IADD3.X R7, PT, PT, R21, R5, R7, P1, P2 ;  /* 0x0000000515077210 */ /* 0x000fe40000fe4407 */
[----:B----4-:R-:W-:Y:S02]  /*2ba0*/  IADD3 R3, P1, P2, R12, R3, R18 ;  /* 0x000000030c037210 */ /* 0x010fe40007a3e012 */
[----:B------:R-:W-:-:S04]  /*2bb0*/  IADD3.X R17, PT, PT, R17, R7, R23, P3, P4 ;  /* 0x0000000711117210 */ /* 0x000fc80001fe8417 */
[----:B------:R-:W-:Y:S02]  /*2bc0*/  IADD3.X R13, PT, PT, R13, R17, R19, P1, P2 ;  /* 0x000000110d0d7210 */ /* 0x000fe40000fe4413 */
[----:B0-----:R-:W-:-:S04]  /*2bd0*/  IADD3 R3, P3, P4, R8, R3, R14 ;  /* 0x0000000308037210 */ /* 0x001fc80007c7e00e */
[----:B--2---:R-:W-:Y:S02]  /*2be0*/  IADD3 R3, P1, P2, R24, R3, R10 ;  /* 0x0000000318037210 */ /* 0x004fe40007a3e00a */
[----:B------:R-:W-:Y:S02]  /*2bf0*/  IADD3.X R9, PT, PT, R9, R13, R15, P3, P4 ;  /* 0x0000000d09097210 */ /* 0x000fe40001fe840f */
[----:B------:R-:W-:Y:S02]  /*2c00*/  IADD3 R2, P3, PT, R3, R26, RZ ;  /* 0x0000001a03027210 */ /* 0x000fe40007f7e0ff */
[----:B------:R-:W-:-:S05]  /*2c10*/  IADD3.X R3, PT, PT, R25, R9, R11, P1, P2 ;  /* 0x0000000919037210 */ /* 0x000fca0000fe440b */
[----:B------:R-:W-:-:S07]  /*2c20*/  IMAD.X R3, R3, 0x1, R27, P3 ;  /* 0x0000000103037824 */ /* 0x000fce00018e061b */
.L_x_389:
[----:B------:R-:W-:Y:S05]  /*2c30*/  BSYNC.RECONVERGENT B0 ;  /* 0x0000000000007941 */ /* 0x000fea0003800200 */
.L_x_373:
[----:B------:R-:W-:Y:S05]  /*2c40*/  @P0 EXIT ;  /* 0x000000000000094d */ /* 0x000fea0003800000 */
[----:B------:R-:W3:Y:S02]  /*2c50*/  LDC.64 R4, c[0x0][0x388] ;  /* 0x0000e200ff047b82 */ /* 0x000ee40000000a00 */
[----:B---3--:R-:W-:-:S05]  /*2c60*/  IMAD.WIDE.U32 R4, R0, 0x8, R4 ;  /* 0x0000000800047825 */ /* 0x008fca00078e0004 */
[----:B------:R-:W-:Y:S01]  /*2c70*/  STG.E.64 desc[UR6][R4.64], R2 ;  /* 0x0000000204007986 */ /* 0x000fe2000c101b06 */
[----:B------:R-:W-:Y:S05]  /*2c80*/  EXIT ;  /* 0x000000000000794d */ /* 0x000fea0003800000 */
.L_x_403:
        /* <DEDUP_REMOVED lines=15> */
.L_x_621:


//--------------------- .text._ZN3cub18CUB_300001_SM_10006detail6reduce28DeviceReduceSingleTileKernelINS2_10policy_hubIljN4cuda3std3__44plusIlEEE10Policy1000EN6thrust24THRUST_300001_SM_1000_NS6detail15normal_iteratorINSD_10device_ptrIlEEEEPljS9_llNS7_10__identityEEEvT0_T1_T2_T3_T4_T6_ --------------------------
	.section	.text._ZN3cub18CUB_300001_SM_10006detail6reduce28DeviceReduceSingleTileKernelINS2_10policy_hubIljN4cuda3std3__44plusIlEEE10Policy1000EN6thrust24THRUST_300001_SM_1000_NS6detail15normal_iteratorINSD_10device_ptrIlEEEEPljS9_llNS7_10__identityEEEvT0_T1_T2_T3_T4_T6_,"ax",@progbits
	.align	128
        .global         _ZN3cub18CUB_300001_SM_10006detail6reduce28DeviceReduceSingleTileKernelINS2_10policy_hubIljN4cuda3std3__44plusIlEEE10Policy1000EN6thrust24THRUST_300001_SM_1000_NS6detail15normal_iteratorINSD_10device_ptrIlEEEEPljS9_llNS7_10__identityEEEvT0_T1_T2_T3_T4_T6_
        .type           _ZN3cub18CUB_300001_SM_10006detail6reduce28DeviceReduceSingleTileKernelINS2_10policy_hubIljN4cuda3std3__44plusIlEEE10Policy1000EN6thrust24THRUST_300001_SM_1000_NS6detail15normal_iteratorINSD_10device_ptrIlEEEEPljS9_llNS7_10__identityEEEvT0_T1_T2_T3_T4_T6_,@function
        .size           _ZN3cub18CUB_300001_SM_10006detail6reduce28DeviceReduceSingleTileKernelINS2_10policy_hubIljN4cuda3std3__44plusIlEEE10Policy1000EN6thrust24THRUST_300001_SM_1000_NS6detail15normal_iteratorINSD_10device_ptrIlEEEEPljS9_llNS7_10__identityEEEvT0_T1_T2_T3_T4_T6_,(.L_x_622 - _ZN3cub18CUB_300001_SM_10006detail6reduce28DeviceReduceSingleTileKernelINS2_10policy_hubIljN4cuda3std3__44plusIlEEE10Policy1000EN6thrust24THRUST_300001_SM_1000_NS6detail15normal_iteratorINSD_10device_ptrIlEEEEPljS9_llNS7_10__identityEEEvT0_T1_T2_T3_T4_T6_)
        .other          _ZN3cub18CUB_300001_SM_10006detail6reduce28DeviceReduceSingleTileKernelINS2_10policy_hubIljN4cuda3std3__44plusIlEEE10Policy1000EN6thrust24THRUST_300001_SM_1000_NS6detail15normal_iteratorINSD_10device_ptrIlEEEEPljS9_llNS7_10__identityEEEvT0_T1_T2_T3_T4_T6_,@"STO_CUDA_ENTRY STV_DEFAULT"
_ZN3cub18CUB_300001_SM_10006detail6reduce28DeviceReduceSingleTileKernelINS2_10policy_hubIljN4cuda3std3__44plusIlEEE10Policy1000EN6thrust24THRUST_300001_SM_1000_NS6detail15normal_iteratorINSD_10device_ptrIlEEEEPljS9_llNS7_10__identityEEEvT0_T1_T2_T3_T4_T6_:
.text._ZN3cub18CUB_300001_SM_10006detail6reduce28DeviceReduceSingleTileKernelINS2_10policy_hubIljN4cuda3std3__44plusIlEEE10Policy1000EN6thrust24THRUST_300001_SM_1000_NS6detail15normal_iteratorINSD_10device_ptrIlEEEEPljS9_llNS7_10__identityEEEvT0_T1_T2_T3_T4_T6_:
        /* <DEDUP_REMOVED lines=13> */
.L_x_404:
[----:B------:R-:W-:Y:S01]  /*00d0*/  ISETP.GT.U32.AND P0, PT, R5, 0xdff, PT ;  /* 0x00000dff0500780c */ /* 0x000fe20003f04070 */
[----:B------:R-:W-:-:S12]  /*00e0*/  BSSY.RECONVERGENT B0, `(.L_x_405) ;  /* 0x0000271000007945 */ /* 0x000fd80003800200 */
        /* <DEDUP_REMOVED lines=11> */
.L_x_408:
[----:B------:R-:W-:Y:S05]  /*01a0*/  BSYNC.RECONVERGENT B1 ;  /* 0x0000000000017941 */ /* 0x000fea0003800200 */
.L_x_407:
        /* <DEDUP_REMOVED lines=17> */
.L_x_413:
        /* <DEDUP_REMOVED lines=38> */
.L_x_412:
[----:B------:R-:W-:Y:S05]  /*0520*/  BSYNC.RECONVERGENT B2 ;  /* 0x0000000000027941 */ /* 0x000fea0003800200 */
.L_x_411:
[----:B------:R-:W-:Y:S05]  /*0530*/  @!P0 BRA `(.L_x_410) ;  /* 0x0000000000ec8947 */ /* 0x000fea0003800000 */
[----:B------:R-:W-:Y:S01]  /*0540*/  ISETP.GE.U32.AND P1, PT, R42, 0x8, PT ;  /* 0x000000082a00780c */ /* 0x000fe20003f26070 */
[----:B------:R-:W-:Y:S01]  /*0550*/  BSSY.RECONVERGENT B2, `(.L_x_414) ;  /* 0x0000017000027945 */ /* 0x000fe20003800200 */
[----:B------:R-:W-:-:S04]  /*0560*/  LOP3.LUT R24, R40, 0x7, RZ, 0xc0, !PT ;  /* 0x0000000728187812 */ /* 0x000fc800078ec0ff */
[----:B------:R-:W-:-:S07]  /*0570*/  ISETP.NE.AND P0, PT, R24, RZ, PT ;  /* 0x000000ff1800720c */ /* 0x000fce0003f05270 */
[----:B------:R-:W-:Y:S06]  /*0580*/  @!P1 BRA `(.L_x_415) ;  /* 0x00000000004c9947 */ /* 0x000fec0003800000 */
[----:B------:R-:W0:Y:S02]  /*0590*/  LDC.64 R6, c[0x0][0x380] ;  /* 0x0000e000ff067b82 */ /* 0x000e240000000a00 */
[----:B0-----:R-:W-:-:S05]  /*05a0*/  IMAD.WIDE.U32 R22, R4, 0x8, R6 ;  /* 0x0000000804167825 */ /* 0x001fca00078e0006 */
        /* <DEDUP_REMOVED lines=17> */
.L_x_415:
[----:B------:R-:W-:Y:S05]  /*06c0*/  BSYNC.RECONVERGENT B2 ;  /* 0x0000000000027941 */ /* 0x000fea0003800200 */
.L_x_414:
        /* <DEDUP_REMOVED lines=17> */
.L_x_417:
[----:B------:R-:W-:Y:S05]  /*07e0*/  BSYNC.RECONVERGENT B2 ;  /* 0x0000000000027941 */ /* 0x000fea0003800200 */
.L_x_416:
[----:B------:R-:W-:Y:S05]  /*07f0*/  @!P1 BRA `(.L_x_410) ;  /* 0x00000000003c9947 */ /* 0x000fea0003800000 */
[----:B------:R-:W0:Y:S02]  /*0800*/  LDC.64 R6, c[0x0][0x380] ;  /* 0x0000e000ff067b82 */ /* 0x000e240000000a00 */
[----:B0-----:R-:W-:-:S04]  /*0810*/  IMAD.WIDE.U32 R6, R4, 0x8, R6 ;  /* 0x0000000804067825 */ /* 0x001fc800078e0006 */
[----:B------:R-:W-:Y:S02]  /*0820*/  IMAD.MOV R4, RZ, RZ, -R40 ;  /* 0x000000ffff047224 */ /* 0x000fe400078e0a28 */
[----:B------:R-:W-:Y:S02]  /*0830*/  IMAD.MOV.U32 R8, RZ, RZ, R6 ;  /* 0x000000ffff087224 */ /* 0x000fe400078e0006 */
[----:B------:R-:W-:-:S07]  /*0840*/  IMAD.MOV.U32 R9, RZ, RZ, R7 ;  /* 0x000000ffff097224 */ /* 0x000fce00078e0007 */
.L_x_418:
[----:B------:R-:W-:Y:S02]  /*0850*/  IMAD.MOV.U32 R6, RZ, RZ, R8 ;  /* 0x000000ffff067224 */ /* 0x000fe400078e0008 */
[----:B------:R-:W-:-:S06]  /*0860*/  IMAD.MOV.U32 R7, RZ, RZ, R9 ;  /* 0x000000ffff077224 */ /* 0x000fcc00078e0009 */
[----:B------:R-:W2:Y:S01]  /*0870*/  LDG.E.64 R6, desc[UR6][R6.64] ;  /* 0x0000000606067981 */ /* 0x000ea2000c1e1b00 */
[----:B------:R-:W-:Y:S01]  /*0880*/  VIADD R4, R4, 0x1 ;  /* 0x0000000104047836 */ /* 0x000fe20000000000 */
[----:B------:R-:W-:-:S04]  /*0890*/  IADD3 R8, P2, PT, R8, 0x1000, RZ ;  /* 0x0000100008087810 */ /* 0x000fc80007f5e0ff */
[----:B------:R-:W-:Y:S01]  /*08a0*/  ISETP.NE.AND P0, PT, R4, RZ, PT ;  /* 0x000000ff0400720c */ /* 0x000fe20003f05270 */
[----:B------:R-:W-:Y:S01]  /*08b0*/  IMAD.X R9, RZ, RZ, R9, P2 ;  /* 0x000000ffff097224 */ /* 0x000fe200010e0609 */
[----:B--2--5:R-:W-:-:S05]  /*08c0*/  IADD3 R2, P1, PT, R6, R2, RZ ;  /* 0x0000000206027210 */ /* 0x024fca0007f3e0ff */
[----:B------:R-:W-:-:S06]  /*08d0*/  IMAD.X R3, R7, 0x1, R3, P1 ;  /* 0x0000000107037824 */ /* 0x000fcc00008e0603 */
[----:B------:R-:W-:Y:S05]  /*08e0*/  @P0 BRA `(.L_x_418) ;  /* 0xfffffffc00d80947 */ /* 0x000fea000383ffff */
.L_x_410:
[----:B------:R-:W-:Y:S05]  /*08f0*/  BSYNC.RECONVERGENT B1 ;  /* 0x0000000000017941 */ /* 0x000fea0003800200 */
.L_x_409:
        /* <DEDUP_REMOVED lines=77> */
.L_x_419:
[----:B------:R-:W-:Y:S01]  /*0dd0*/  LOP3.LUT R4, R0, 0x3e0, RZ, 0xc0, !PT ;  /* 0x000003e000047812 */ /* 0x000fe200078ec0ff */
[----:B------:R-:W0:Y:S04]  /*0de0*/  S2R R13, SR_LANEID ;  /* 0x00000000000d7919 */ /* 0x000e280000000000 */
[----:B------:R-:W-:Y:S01]  /*0df0*/  VIADD R6, R4, 0x20 ;  /* 0x0000002004067836 */ /* 0x000fe20000000000 */
[----:B------:R-:W-:-:S04]  /*0e00*/  LOP3.LUT R4, RZ, R4, RZ, 0x33, !PT ;  /* 0x00000004ff047212 */ /* 0x000fc800078e33ff */
[----:B------:R-:W-:Y:S01]  /*0e10*/  ISETP.GT.U32.AND P0, PT, R6, R5, PT ;  /* 0x000000050600720c */ /* 0x000fe20003f04070 */
[----:B------:R-:W-:-:S05]  /*0e20*/  IMAD.IADD R4, R4, 0x1, R5 ;  /* 0x0000000104047824 */ /* 0x000fca00078e0205 */
[----:B------:R-:W-:-:S05]  /*0e30*/  SEL R4, R4, 0x1f, P0 ;  /* 0x0000001f04047807 */ /* 0x000fca0000000000 */
[----:B-----5:R-:W1:Y:S04]  /*0e40*/  SHFL.DOWN PT, R6, R2, 0x1, R4 ;  /* 0x0820000002067989 */ /* 0x020e6800000e0004 */
[----:B------:R-:W2:Y:S01]  /*0e50*/  SHFL.DOWN PT, R7, R3, 0x1, R4 ;  /* 0x0820000003077989 */ /* 0x000ea200000e0004 */
[C---:B0-----:R-:W-:Y:S01]  /*0e60*/  ISETP.GE.AND P0, PT, R13.reuse, R4, PT ;  /* 0x000000040d00720c */ /* 0x041fe20003f06270 */
[C---:B------:R-:W-:Y:S01]  /*0e70*/  VIADD R9, R13.reuse, 0x2 ;  /* 0x000000020d097836 */ /* 0x040fe20000000000 */
[----:B------:R-:W-:Y:S02]  /*0e80*/  ISETP.NE.AND P2, PT, R13, RZ, PT ;  /* 0x000000ff0d00720c */ /* 0x000fe40003f45270 */
[----:B-1----:R-:W-:-:S11]  /*0e90*/  SEL R11, R6, RZ, !P0 ;  /* 0x000000ff060b7207 */ /* 0x002fd60004000000 */
[----:B------:R-:W0:Y:S01]  /*0ea0*/  @!P2 S2R R15, SR_CgaCtaId ;  /* 0x00000000000fa919 */ /* 0x000e220000008800 */
[----:B--2---:R-:W-:Y:S02]  /*0eb0*/  SEL R10, R7, RZ, !P0 ;  /* 0x000000ff070a7207 */ /* 0x004fe40004000000 */
[----:B------:R-:W-:-:S05]  /*0ec0*/  IADD3 R11, P0, PT, R2, R11, RZ ;  /* 0x0000000b020b7210 */ /* 0x000fca0007f1e0ff */
[----:B------:R-:W-:Y:S01]  /*0ed0*/  IMAD.X R10, R3, 0x1, R10, P0 ;  /* 0x00000001030a7824 */ /* 0x000fe200000e060a */
[----:B------:R-:W1:Y:S01]  /*0ee0*/  SHFL.DOWN PT, R6, R11, 0x2, R4 ;  /* 0x084000000b067989 */ /* 0x000e6200000e0004 */
[----:B------:R-:W-:-:S03]  /*0ef0*/  ISETP.GT.AND P0, PT, R9, R4, PT ;  /* 0x000000040900720c */ /* 0x000fc60003f04270 */
[----:B------:R-:W2:Y:S01]  /*0f00*/  SHFL.DOWN PT, R7, R10, 0x2, R4 ;  /* 0x084000000a077989 */ /* 0x000ea200000e0004 */
[----:B-1----:R-:W-:-:S04]  /*0f10*/  SEL R6, R6, RZ, !P0 ;  /* 0x000000ff06067207 */ /* 0x002fc80004000000 */
[----:B------:R-:W-:Y:S02]  /*0f20*/  IADD3 R9, P1, PT, R6, R11, RZ ;  /* 0x0000000b06097210 */ /* 0x000fe40007f3e0ff */
[----:B--2---:R-:W-:-:S03]  /*0f30*/  SEL R7, R7, RZ, !P0 ;  /* 0x000000ff07077207 */ /* 0x004fc60004000000 */
[----:B------:R-:W1:Y:S02]  /*0f40*/  SHFL.DOWN PT, R2, R9, 0x4, R4 ;  /* 0x0880000009027989 */ /* 0x000e6400000e0004 */
[----:B------:R-:W-:Y:S02]  /*0f50*/  IMAD.X R8, R7, 0x1, R10, P1 ;  /* 0x0000000107087824 */ /* 0x000fe400008e060a */
[----:B------:R-:W-:-:S03]  /*0f60*/  VIADD R7, R13, 0x4 ;  /* 0x000000040d077836 */ /* 0x000fc60000000000 */
[----:B------:R-:W2:Y:S02]  /*0f70*/  SHFL.DOWN PT, R3, R8, 0x4, R4 ;  /* 0x0880000008037989 */ /* 0x000ea400000e0004 */
[----:B------:R-:W-:Y:S01]  /*0f80*/  ISETP.GT.AND P0, PT, R7, R4, PT ;  /* 0x000000040700720c */ /* 0x000fe20003f04270 */
[----:B------:R-:W-:-:S03]  /*0f90*/  VIADD R7, R13, 0x8 ;  /* 0x000000080d077836 */ /* 0x000fc60000000000 */
        /* <DEDUP_REMOVED lines=10> */
[----:B--2---:R-:W-:-:S03]  /*1040*/  SEL R3, R3, RZ, !P0 ;  /* 0x000000ff03037207 */ /* 0x004fc60004000000 */
[----:B------:R-:W1:Y:S01]  /*1050*/  SHFL.DOWN PT, R2, R9, 0x10, R4 ;  /* 0x0a00000009027989 */ /* 0x000e6200000e0004 */
[----:B------:R-:W-:Y:S02]  /*1060*/  ISETP.GT.AND P0, PT, R7, R4, PT ;  /* 0x000000040700720c */ /* 0x000fe40003f04270 */
[----:B------:R-:W-:Y:S01]  /*1070*/  @!P2 SHF.R.U32.HI R7, RZ, 0x2, R0 ;  /* 0x00000002ff07a819 */ /* 0x000fe20000011600 */
[----:B------:R-:W-:Y:S01]  /*1080*/  IMAD.X R8, R3, 0x1, R6, P1 ;  /* 0x0000000103087824 */ /* 0x000fe200008e0606 */
[----:B------:R-:W-:-:S04]  /*1090*/  @!P2 MOV R6, 0x400 ;  /* 0x000004000006a802 */ /* 0x000fc80000000f00 */
[----:B------:R-:W2:Y:S01]  /*10a0*/  SHFL.DOWN PT, R3, R8, 0x10, R4 ;  /* 0x0a00000008037989 */ /* 0x000ea200000e0004 */
[----:B0-----:R-:W-:Y:S02]  /*10b0*/  @!P2 LEA R15, R15, R6, 0x18 ;  /* 0x000000060f0fa211 */ /* 0x001fe400078ec0ff */
[----:B-1----:R-:W-:-:S04]  /*10c0*/  SEL R2, R2, RZ, !P0 ;  /* 0x000000ff02027207 */ /* 0x002fc80004000000 */
[----:B------:R-:W-:Y:S02]  /*10d0*/  IADD3 R6, P1, PT, R2, R9, RZ ;  /* 0x0000000902067210 */ /* 0x000fe40007f3e0ff */
[----:B------:R-:W-:Y:S02]  /*10e0*/  @!P2 LOP3.LUT R2, R7, 0xf8, RZ, 0xc0, !PT ;  /* 0x000000f80702a812 */ /* 0x000fe400078ec0ff */
[----:B--2---:R-:W-:Y:S02]  /*10f0*/  SEL R3, R3, RZ, !P0 ;  /* 0x000000ff03037207 */ /* 0x004fe40004000000 */
[----:B------:R-:W-:Y:S01]  /*1100*/  ISETP.NE.AND P0, PT, R0, RZ, PT ;  /* 0x000000ff0000720c */ /* 0x000fe20003f05270 */
[----:B------:R-:W-:Y:S02]  /*1110*/  @!P2 IMAD.IADD R15, R2, 0x1, R15 ;  /* 0x00000001020fa824 */ /* 0x000fe400078e020f */
        /* <DEDUP_REMOVED lines=9> */
[----:B------:R-:W-:Y:S01]  /*11b0*/  ISETP.GT.U32.AND P6, PT, R5, 0x1a0, PT ;  /* 0x000001a00500780c */ /* 0x000fe20003fc4070 */
[----:B-1----:R-:W-:-:S09]  /*11c0*/  ULEA UR4, UR5, UR4, 0x18 ;  /* 0x0000000405047291 */ /* 0x002fd2000f8ec0ff */
[----:B------:R-:W1:Y:S04]  /*11d0*/  LDS.64 R2, [UR4+0x18] ;  /* 0x00001804ff027984 */ /* 0x000e680008000a00 */
[----:B------:R-:W2:Y:S04]  /*11e0*/  LDS.128 R8, [UR4+0x20] ;  /* 0x00002004ff087984 */ /* 0x000ea80008000c00 */
[----:B0-----:R-:W0:Y:S04]  /*11f0*/  LDS.128 R12, [UR4+0x30] ;  /* 0x00003004ff0c7984 */ /* 0x001e280008000c00 */
[----:B------:R-:W3:Y:S04]  /*1200*/  LDS.128 R16, [UR4+0x40] ;  /* 0x00004004ff107984 */ /* 0x000ee80008000c00 */
[----:B------:R-:W4:Y:S04]  /*1210*/  LDS.128 R20, [UR4+0x50] ;  /* 0x00005004ff147984 */ /* 0x000f280008000c00 */
[----:B------:R-:W5:Y:S04]  /*1220*/  LDS.128 R24, [UR4+0x60] ;  /* 0x00006004ff187984 */ /* 0x000f680008000c00 */
[----:B------:R-:W5:Y:S04]  /*1230*/  LDS.128 R32, [UR4+0x70] ;  /* 0x00007004ff207984 */ /* 0x000f680008000c00 */
[----:B------:R-:W5:Y:S01]  /*1240*/  LDS.128 R28, [UR4+0x80] ;  /* 0x00008004ff1c7984 */ /* 0x000f620008000c00 */
[----:B-1----:R-:W-:-:S02]  /*1250*/  SEL R4, R3, RZ, P1 ;  /* 0x000000ff03047207 */ /* 0x002fc40000800000 */
[----:B------:R-:W-:Y:S02]  /*1260*/  SEL R0, R2, RZ, P1 ;  /* 0x000000ff02007207 */ /* 0x000fe40000800000 */
[----:B--2---:R-:W-:Y:S02]  /*1270*/  SEL R3, R8, RZ, P2 ;  /* 0x000000ff08037207 */ /* 0x004fe40001000000 */
[----:B------:R-:W-:Y:S02]  /*1280*/  SEL R8, R9, RZ, P2 ;  /* 0x000000ff09087207 */ /* 0x000fe40001000000 */
[C---:B------:R-:W-:Y:S02]  /*1290*/  ISETP.GT.U32.AND P1, PT, R5.reuse, 0x60, PT ;  /* 0x000000600500780c */ /* 0x040fe40003f24070 */
[----:B------:R-:W-:Y:S02]  /*12a0*/  ISETP.GT.U32.AND P2, PT, R5, 0x80, PT ;  /* 0x000000800500780c */ /* 0x000fe40003f44070 */
[----:B------:R-:W-:-:S02]  /*12b0*/  IADD3 R0, P3, P4, R3, R0, R6 ;  /* 0x0000000003007210 */ /* 0x000fc40007c7e006 */
[----:B------:R-:W-:Y:S02]  /*12c0*/  SEL R3, R10, RZ, P1 ;  /* 0x000000ff0a037207 */ /* 0x000fe40000800000 */
[----:B------:R-:W-:Y:S02]  /*12d0*/  SEL R11, R11, RZ, P1 ;  /* 0x000000ff0b0b7207 */ /* 0x000fe40000800000 */
[----:B0-----:R-:W-:Y:S02]  /*12e0*/  SEL R2, R12, RZ, P2 ;  /* 0x000000ff0c027207 */ /* 0x001fe40001000000 */
[----:B------:R-:W-:Y:S02]  /*12f0*/  SEL R6, R13, RZ, P2 ;  /* 0x000000ff0d067207 */ /* 0x000fe40001000000 */
[C---:B------:R-:W-:Y:S02]  /*1300*/  ISETP.GT.U32.AND P1, PT, R5.reuse, 0xa0, PT ;  /* 0x000000a00500780c */ /* 0x040fe40003f24070 */
[----:B------:R-:W-:-:S02]  /*1310*/  ISETP.GT.U32.AND P2, PT, R5, 0xc0, PT ;  /* 0x000000c00500780c */ /* 0x000fc40003f44070 */
[----:B------:R-:W-:Y:S02]  /*1320*/  IADD3.X R7, PT, PT, R8, R4, R7, P3, P4 ;  /* 0x0000000408077210 */ /* 0x000fe40001fe8407 */
[----:B------:R-:W-:Y:S02]  /*1330*/  IADD3 R2, P3, P4, R2, R0, R3 ;  /* 0x0000000002027210 */ /* 0x000fe40007c7e003 */
[----:B------:R-:W-:Y:S02]  /*1340*/  SEL R3, R14, RZ, P1 ;  /* 0x000000ff0e037207 */ /* 0x000fe40000800000 */
[----:B---3--:R-:W-:Y:S02]  /*1350*/  SEL R0, R16, RZ, P2 ;  /* 0x000000ff10007207 */ /* 0x008fe40001000000 */
[----:B------:R-:W-:Y:S02]  /*1360*/  SEL R15, R15, RZ, P1 ;  /* 0x000000ff0f0f7207 */ /* 0x000fe40000800000 */
[----:B------:R-:W-:-:S02]  /*1370*/  IADD3.X R6, PT, PT, R6, R7, R11, P3, P4 ;  /* 0x0000000706067210 */ /* 0x000fc40001fe840b */
[----:B------:R-:W-:Y:S02]  /*1380*/  ISETP.GT.U32.AND P1, PT, R5, 0xe0, PT ;  /* 0x000000e00500780c */ /* 0x000fe40003f24070 */
[----:B------:R-:W-:Y:S02]  /*1390*/  SEL R4, R17, RZ, P2 ;  /* 0x000000ff11047207 */ /* 0x000fe40001000000 */
[----:B------:R-:W-:Y:S02]  /*13a0*/  IADD3 R0, P3, P4, R0, R2, R3 ;  /* 0x0000000200007210 */ /* 0x000fe40007c7e003 */
[----:B------:R-:W-:Y:S02]  /*13b0*/  ISETP.GT.U32.AND P2, PT, R5, 0x100, PT ;  /* 0x000001000500780c */ /* 0x000fe40003f44070 */
[----:B------:R-:W-:Y:S02]  /*13c0*/  SEL R3, R18, RZ, P1 ;  /* 0x000000ff12037207 */ /* 0x000fe40000800000 */
[----:B------:R-:W-:-:S02]  /*13d0*/  SEL R19, R19, RZ, P1 ;  /* 0x000000ff13137207 */ /* 0x000fc40000800000 */
[----:B------:R-:W-:Y:S02]  /*13e0*/  IADD3.X R4, PT, PT, R4, R6, R15, P3, P4 ;  /* 0x0000000604047210 */ /* 0x000fe40001fe840f */
[----:B------:R-:W-:Y:S02]  /*13f0*/  ISETP.GT.U32.AND P1, PT, R5, 0x120, PT ;  /* 0x000001200500780c */ /* 0x000fe40003f24070 */
[----:B----4-:R-:W-:Y:S02]  /*1400*/  SEL R2, R20, RZ, P2 ;  /* 0x000000ff14027207 */ /* 0x010fe40001000000 */
[----:B------:R-:W-:Y:S02]  /*1410*/  SEL R6, R21, RZ, P2 ;  /* 0x000000ff15067207 */ /* 0x000fe40001000000 */
[----:B------:R-:W-:Y:S02]  /*1420*/  ISETP.GT.U32.AND P2, PT, R5, 0x140, PT ;  /* 0x000001400500780c */ /* 0x000fe40003f44070 */
[----:B------:R-:W-:-:S02]  /*1430*/  SEL R7, R22, RZ, P1 ;  /* 0x000000ff16077207 */ /* 0x000fc40000800000 */
[----:B------:R-:W-:Y:S02]  /*1440*/  SEL R23, R23, RZ, P1 ;  /* 0x000000ff17177207 */ /* 0x000fe40000800000 */
[----:B------:R-:W-:Y:S02]  /*1450*/  IADD3 R2, P3, P4, R2, R0, R3 ;  /* 0x0000000002027210 */ /* 0x000fe40007c7e003 */
[----:B------:R-:W-:Y:S02]  /*1460*/  ISETP.GT.U32.AND P1, PT, R5, 0x160, PT ;  /* 0x000001600500780c */ /* 0x000fe40003f24070 */
[----:B-----5:R-:W-:Y:S02]  /*1470*/  SEL R0, R24, RZ, P2 ;  /* 0x000000ff18007207 */ /* 0x020fe40001000000 */
[----:B------:R-:W-:Y:S02]  /*1480*/  IADD3.X R6, PT, PT, R6, R4, R19, P3, P4 ;  /* 0x0000000406067210 */ /* 0x000fe40001fe8413 */
[----:B------:R-:W-:-:S02]  /*1490*/  SEL R3, R26, RZ, P1 ;  /* 0x000000ff1a037207 */ /* 0x000fc40000800000 */
[----:B------:R-:W-:Y:S02]  /*14a0*/  SEL R27, R27, RZ, P1 ;  /* 0x000000ff1b1b7207 */ /* 0x000fe40000800000 */
[----:B------:R-:W-:Y:S02]  /*14b0*/  SEL R4, R25, RZ, P2 ;  /* 0x000000ff19047207 */ /* 0x000fe40001000000 */
[----:B------:R-:W-:Y:S02]  /*14c0*/  IADD3 R0, P1, P3, R0, R2, R7 ;  /* 0x0000000200007210 */ /* 0x000fe40007b3e007 */
[----:B------:R-:W-:Y:S02]  /*14d0*/  SEL R2, R32, RZ, P5 ;  /* 0x000000ff20027207 */ /* 0x000fe40002800000 */
[----:B------:R-:W-:Y:S02]  /*14e0*/  ISETP.GT.U32.AND P2, PT, R5, 0x1c0, PT ;  /* 0x000001c00500780c */ /* 0x000fe40003f44070 */
[----:B------:R-:W-:-:S02]  /*14f0*/  IADD3.X R4, PT, PT, R4, R6, R23, P1, P3 ;  /* 0x0000000604047210 */ /* 0x000fc40000fe6417 */
[----:B------:R-:W-:Y:S02]  /*1500*/  IADD3 R2, P3, P4, R2, R0, R3 ;  /* 0x0000000002027210 */ /* 0x000fe40007c7e003 */
[----:B------:R-:W-:Y:S02]  /*1510*/  SEL R0, R34, RZ, P6 ;  /* 0x000000ff22007207 */ /* 0x000fe40003000000 */
[----:B------:R-:W-:Y:S02]  /*1520*/  SEL R3, R28, RZ, P2 ;  /* 0x000000ff1c037207 */ /* 0x000fe40001000000 */
[----:B------:R-:W-:Y:S02]  /*1530*/  ISETP.GT.U32.AND P1, PT, R5, 0x1e0, PT ;  /* 0x000001e00500780c */ /* 0x000fe40003f24070 */
        /* <DEDUP_REMOVED lines=11> */
.L_x_406:
        /* <DEDUP_REMOVED lines=10> */
[----:B------:R-:W-:-:S02]  /*1690*/  VIADD R9, R5, 0xfffff200 ;  /* 0xfffff20005097836 */ /* 0x000fc40000000000 */
[----:B------:R-:W-:Y:S01]  /*16a0*/  IMAD.MOV.U32 R4, RZ, RZ, 0xe00 ;  /* 0x00000e00ff047424 */ /* 0x000fe200078e00ff */
        /* <DEDUP_REMOVED lines=9> */
[----:B------:R-:W-:-:S07]  /*1740*/  IMAD.MOV.U32 R4, RZ, RZ, 0xe00 ;  /* 0x00000e00ff047424 */ /* 0x000fce00078e00ff */
.L_x_423:
[----:B------:R-:W-:-:S05]  /*1750*/  IMAD.WIDE.U32 R10, R4, 0x8, R6 ;  /* 0x00000008040a7825 */ /* 0x000fca00078e0006 */
[----:B------:R-:W2:Y:S04]  /*1760*/  LDG.E.64 R12, desc[UR6][R10.64] ;  /* 0x000000060a0c7981 */ /* 0x000ea8000c1e1b00 */
[----:B------:R-:W2:Y:S04]  /*1770*/  LDG.E.64 R14, desc[UR6][R10.64+0x1000] ;  /* 0x001000060a0e7981 */ /* 0x000ea8000c1e1b00 */
[----:B------:R-:W3:Y:S04]  /*1780*/  LDG.E.64 R16, desc[UR6][R10.64+0x2000] ;  /* 0x002000060a107981 */ /* 0x000ee8000c1e1b00 */
[----:B------:R-:W3:Y:S04]  /*1790*/  LDG.E.64 R18, desc[UR6][R10.64+0x3000] ;  /* 0x003000060a127981 */ /* 0x000ee8000c1e1b00 */
[----:B------:R-:W4:Y:S04]  /*17a0*/  LDG.E.64 R20, desc[UR6][R10.64+0x4000] ;  /* 0x004000060a147981 */ /* 0x000f28000c1e1b00 */
[----:B------:R-:W4:Y:S04]  /*17b0*/  LDG.E.64 R22, desc[UR6][R10.64+0x5000] ;  /* 0x005000060a167981 */ /* 0x000f28000c1e1b00 */
[----:B------:R-:W5:Y:S01]  /*17c0*/  LDG.E.64 R24, desc[UR6][R10.64+0x6000] ;  /* 0x006000060a187981 */ /* 0x000f62000c1e1b00 */
[----:B--2---:R-:W-:Y:S01]  /*17d0*/  IADD3 R27, P0, P1, R14, R12, R0 ;  /* 0x0000000c0e1b7210 */ /* 0x004fe2000791e000 */
[----:B0-----:R-:W-:-:S03]  /*17e0*/  IMAD.IADD R0, R5, 0x1, -R4 ;  /* 0x0000000105007824 */ /* 0x001fc600078e0a04 */
[----:B------:R-:W-:Y:S02]  /*17f0*/  IADD3.X R15, PT, PT, R15, R13, R41, P0, P1 ;  /* 0x0000000d0f0f7210 */ /* 0x000fe400007e2429 */
[----:B------:R-:W-:Y:S02]  /*1800*/  ISETP.GE.U32.AND P0, PT, R0, 0xe00, PT ;  /* 0x00000e000000780c */ /* 0x000fe40003f06070 */
[----:B---3--:R-:W-:-:S04]  /*1810*/  IADD3 R27, P2, P3, R18, R16, R27 ;  /* 0x00000010121b7210 */ /* 0x008fc80007b5e01b */
[----:B------:R-:W-:Y:S02]  /*1820*/  IADD3.X R17, PT, PT, R19, R17, R15, P2, P3 ;  /* 0x0000001113117210 */ /* 0x000fe400017e640f */
[----:B----4-:R-:W-:-:S04]  /*1830*/  IADD3 R13, P1, P4, R22, R20, R27 ;  /* 0x00000014160d7210 */ /* 0x010fc80007c3e01b */
[----:B-----5:R-:W-:Y:S02]  /*1840*/  IADD3 R0, P2, PT, R24, R13, RZ ;  /* 0x0000000d18007210 */ /* 0x020fe40007f5e0ff */
[----:B------:R-:W-:-:S05]  /*1850*/  IADD3.X R21, PT, PT, R23, R21, R17, P1, P4 ;  /* 0x0000001517157210 */ /* 0x000fca0000fe8411 */
[----:B------:R-:W-:Y:S01]  /*1860*/  IMAD.X R41, R25, 0x1, R21, P2 ;  /* 0x0000000119297824 */ /* 0x000fe200010e0615 */
[----:B------:R-:W-:Y:S06]  /*1870*/  @!P0 BRA `(.L_x_422) ;  /* 0x0000000800b48947 */ /* 0x000fec0003800000 */
[----:B------:R-:W-:-:S05]  /*1880*/  VIADD R4, R4, 0xe00 ;  /* 0x00000e0004047836 */ /* 0x000fca0000000000 */
[----:B------:R-:W-:-:S13]  /*1890*/  ISETP.GT.U32.AND P0, PT, R4, R9, PT ;  /* 0x000000090400720c */ /* 0x000fda0003f04070 */
[----:B------:R-:W-:Y:S05]  /*18a0*/  @!P0 BRA `(.L_x_423) ;  /* 0xfffffffc00a88947 */ /* 0x000fea000383ffff */
.L_x_421:
[----:B------:R-:W-:Y:S01]  /*18b0*/  IMAD.IADD R2, R5, 0x1, -R4 ;  /* 0x0000000105027824 */ /* 0x000fe200078e0a04 */
[----:B------:R-:W-:Y:S04]  /*18c0*/  BSSY.RECONVERGENT B1, `(.L_x_422) ;  /* 0x00000a8000017945 */ /* 0x000fe80003800200 */
[----:B------:R-:W-:-:S04]  /*18d0*/  ISETP.GE.AND P0, PT, R3, R2, PT ;  /* 0x000000020300720c */ /* 0x000fc80003f06270 */
[----:B------:R-:W-:-:S13]  /*18e0*/  ISETP.GE.U32.OR P0, PT, R4, R5, P0 ;  /* 0x000000050400720c */ /* 0x000fda0000706470 */
[----:B------:R-:W-:Y:S05]  /*18f0*/  @P0 BRA `(.L_x_424) ;  /* 0x0000000800900947 */ /* 0x000fea0003800000 */
[----:B------:R-:W-:Y:S01]  /*1900*/  LOP3.LUT R2, RZ, R3, RZ, 0x33, !PT ;  /* 0x00000003ff027212 */ /* 0x000fe200078e33ff */
[----:B------:R-:W-:Y:S03]  /*1910*/  BSSY.RECONVERGENT B2, `(.L_x_425) ;  /* 0x0000053000027945 */ /* 0x000fe60003800200 */
[----:B------:R-:W-:Y:S01]  /*1920*/  IADD3 R2, PT, PT, -R4, R5, R2 ;  /* 0x0000000504027210 */ /* 0x000fe20007ffe102 */
[----:B------:R-:W-:-:S03]  /*1930*/  IMAD.MOV.U32 R5, RZ, RZ, R3 ;  /* 0x000000ffff057224 */ /* 0x000fc600078e0003 */
[C---:B------:R-:W-:Y:S02]  /*1940*/  ISETP.GE.U32.AND P0, PT, R2.reuse, 0x1e00, PT ;  /* 0x00001e000200780c */ /* 0x040fe40003f06070 */
[----:B------:R-:W-:-:S04]  /*1950*/  LEA.HI R6, R2, 0x1, RZ, 0x17 ;  /* 0x0000000102067811 */ /* 0x000fc800078fb8ff */
[----:B------:R-:W-:-:S07]  /*1960*/  LOP3.LUT R7, R6, 0xf, RZ, 0xc0, !PT ;  /* 0x0000000f06077812 */ /* 0x000fce00078ec0ff */
[----:B------:R-:W-:Y:S05]  /*1970*/  @!P0 BRA `(.L_x_426) ;  /* 0x0000000400308947 */ /* 0x000fea0003800000 */
[----:B------:R-:W-:Y:S01]  /*1980*/  LOP3.LUT R2, R6, 0xfffff0, RZ, 0xc0, !PT ;  /* 0x00fffff006027812 */ /* 0x000fe200078ec0ff */
[----:B------:R-:W-:Y:S01]  /*1990*/  BSSY.RECONVERGENT B3, `(.L_x_427) ;  /* 0x0000049000037945 */ /* 0x000fe20003800200 */
[C---:B------:R-:W-:Y:S01]  /*19a0*/  LOP3.LUT R40, R3.reuse, 0x1000, RZ, 0xfc, !PT ;  /* 0x0000100003287812 */ /* 0x040fe200078efcff */
[----:B------:R-:W-:Y:S02]  /*19b0*/  IMAD.IADD R5, R3, 0x1, R4 ;  /* 0x0000000103057824 */ /* 0x000fe400078e0204 */
[----:B------:R-:W-:-:S07]  /*19c0*/  IMAD.MOV R2, RZ, RZ, -R2 ;  /* 0x000000ffff027224 */ /* 0x000fce00078e0a02 */
.L_x_428:
[----:B------:R-:W0:Y:S01]  /*19d0*/  LDC.64 R38, c[0x0][0x380] ;  /* 0x0000e000ff267b82 */ /* 0x000e220000000a00 */
[C---:B------:R-:W-:Y:S02]  /*19e0*/  VIADD R11, R5.reuse, 0x200 ;  /* 0x00000200050b7836 */ /* 0x040fe40000000000 */
[C---:B------:R-:W-:Y:S02]  /*19f0*/  VIADD R13, R5.reuse, 0x400 ;  /* 0x00000400050d7836 */ /* 0x040fe40000000000 */
[C---:B------:R-:W-:Y:S02]  /*1a00*/  VIADD R15, R5.reuse, 0x600 ;  /* 0x00000600050f7836 */ /* 0x040fe40000000000 */
[C---:B------:R-:W-:Y:S02]  /*1a10*/  VIADD R17, R5.reuse, 0x800 ;  /* 0x0000080005117836 */ /* 0x040fe40000000000 */
[C---:B------:R-:W-:Y:S02]  /*1a20*/  VIADD R19, R5.reuse, 0xa00 ;  /* 0x00000a0005137836 */ /* 0x040fe40000000000 */
[----:B------:R-:W-:-:S02]  /*1a30*/  VIADD R21, R5, 0xc00 ;  /* 0x00000c0005157836 */ /* 0x000fc40000000000 */
        /* <DEDUP_REMOVED lines=11> */
[--C-:B------:R-:W-:Y:S02]  /*1af0*/  IMAD.WIDE.U32 R14, R15, 0x8, R38.reuse ;  /* 0x000000080f0e7825 */ /* 0x100fe400078e0026 */
[----:B------:R-:W3:Y:S02]  /*1b00*/  LDG.E.64 R12, desc[UR6][R12.64] ;  /* 0x000000060c0c7981 */ /* 0x000ee4000c1e1b00 */
[----:B------:R-:W-:-:S02]  /*1b10*/  IMAD.WIDE.U32 R16, R17, 0x8, R38 ;  /* 0x0000000811107825 */ /* 0x000fc400078e0026 */
[----:B------:R-:W3:Y:S02]  /*1b20*/  LDG.E.64 R14, desc[UR6][R14.64] ;  /* 0x000000060e0e7981 */ /* 0x000ee4000c1e1b00 */
[--C-:B------:R-:W-:Y:S02]  /*1b30*/  IMAD.WIDE.U32 R18, R19, 0x8, R38.reuse ;  /* 0x0000000813127825 */ /* 0x100fe400078e0026 */
[----:B------:R-:W4:Y:S02]  /*1b40*/  LDG.E.64 R16, desc[UR6][R16.64] ;  /* 0x0000000610107981 */ /* 0x000f24000c1e1b00 */
[--C-:B------:R-:W-:Y:S02]  /*1b50*/  IMAD.WIDE.U32 R20, R21, 0x8, R38.reuse ;  /* 0x0000000815147825 */ /* 0x100fe400078e0026 */
[----:B------:R-:W4:Y:S02]  /*1b60*/  LDG.E.64 R18, desc[UR6][R18.64] ;  /* 0x0000000612127981 */ /* 0x000f24000c1e1b00 */
[----:B------:R-:W-:-:S02]  /*1b70*/  IMAD.WIDE.U32 R22, R23, 0x8, R38 ;  /* 0x0000000817167825 */ /* 0x000fc400078e0026 */
[----:B------:R-:W5:Y:S02]  /*1b80*/  LDG.E.64 R20, desc[UR6][R20.64] ;  /* 0x0000000614147981 */ /* 0x000f64000c1e1b00 */
[--C-:B------:R-:W-:Y:S02]  /*1b90*/  IMAD.WIDE.U32 R24, R25, 0x8, R38.reuse ;  /* 0x0000000819187825 */ /* 0x100fe400078e0026 */
[----:B------:R-:W5:Y:S02]  /*1ba0*/  LDG.E.64 R22, desc[UR6][R22.64] ;  /* 0x0000000616167981 */ /* 0x000f64000c1e1b00 */
[----:B------:R-:W-:Y:S02]  /*1bb0*/  IMAD.WIDE.U32 R26, R27, 0x8, R38 ;  /* 0x000000081b1a7825 */ /* 0x000fe400078e0026 */
[----:B------:R-:W5:Y:S02]  /*1bc0*/  LDG.E.64 R24, desc[UR6][R24.64] ;  /* 0x0000000618187981 */ /* 0x000f64000c1e1b00 */
[----:B------:R-:W-:-:S02]  /*1bd0*/  VIADD R31, R5, 0x1a00 ;  /* 0x00001a00051f7836 */ /* 0x000fc40000000000 */
[----:B------:R-:W5:Y:S01]  /*1be0*/  LDG.E.64 R26, desc[UR6][R26.64] ;  /* 0x000000061a1a7981 */ /* 0x000f62000c1e1b00 */
[----:B------:R-:W-:-:S04]  /*1bf0*/  IMAD.WIDE.U32 R32, R33, 0x8, R38 ;  /* 0x0000000821207825 */ /* 0x000fc800078e0026 */
[--C-:B------:R-:W-:Y:S02]  /*1c00*/  IMAD.WIDE.U32 R34, R35, 0x8, R38.reuse ;  /* 0x0000000823227825 */ /* 0x100fe400078e0026 */
[----:B------:R-:W5:Y:S02]  /*1c10*/  LDG.E.64 R32, desc[UR6][R32.64] ;  /* 0x0000000620207981 */ /* 0x000f64000c1e1b00 */
[C---:B------:R-:W-:Y:S02]  /*1c20*/  VIADD R37, R5.reuse, 0x1c00 ;  /* 0x00001c0005257836 */ /* 0x040fe40000000000 */
[----:B------:R-:W-:Y:S01]  /*1c30*/  VIADD R43, R5, 0x1e00 ;  /* 0x00001e00052b7836 */ /* 0x000fe20000000000 */
[----:B------:R-:W5:Y:S01]  /*1c40*/  LDG.E.64 R34, desc[UR6][R34.64] ;  /* 0x0000000622227981 */ /* 0x000f62000c1e1b00 */
[----:B------:R-:W-:-:S04]  /*1c50*/  IMAD.WIDE.U32 R28, R29, 0x8, R38 ;  /* 0x000000081d1c7825 */ /* 0x000fc800078e0026 */
[--C-:B------:R-:W-:Y:S02]  /*1c60*/  IMAD.WIDE.U32 R30, R31, 0x8, R38.reuse ;  /* 0x000000081f1e7825 */ /* 0x100fe400078e0026 */
[----:B------:R-:W5:Y:S02]  /*1c70*/  LDG.E.64 R28, desc[UR6][R28.64] ;  /* 0x000000061c1c7981 */ /* 0x000f64000c1e1b00 */
[--C-:B------:R-:W-:Y:S02]  /*1c80*/  IMAD.WIDE.U32 R36, R37, 0x8, R38.reuse ;  /* 0x0000000825247825 */ /* 0x100fe400078e0026 */
[----:B------:R-:W5:Y:S02]  /*1c90*/  LDG.E.64 R30, desc[UR6][R30.64] ;  /* 0x000000061e1e7981 */ /* 0x000f64000c1e1b00 */
[----:B------:R-:W-:Y:S02]  /*1ca0*/  IMAD.WIDE.U32 R38, R43, 0x8, R38 ;  /* 0x000000082b267825 */ /* 0x000fe400078e0026 */
[----:B------:R-:W5:Y:S04]  /*1cb0*/  LDG.E.64 R36, desc[UR6][R36.64] ;  /* 0x0000000624247981 */ /* 0x000f68000c1e1b00 */
[----:B------:R-:W5:Y:S01]  /*1cc0*/  LDG.E.64 R38, desc[UR6][R38.64] ;  /* 0x0000000626267981 */ /* 0x000f62000c1e1b00 */
[----:B------:R-:W-:-:S02]  /*1cd0*/  VIADD R2, R2, 0x10 ;  /* 0x0000001002027836 */ /* 0x000fc40000000000 */
[----:B------:R-:W-:Y:S02]  /*1ce0*/  VIADD R40, R40, 0x2000 ;  /* 0x0000200028287836 */ /* 0x000fe40000000000 */
        /* <DEDUP_REMOVED lines=11> */
[----:B------:R-:W-:Y:S02]  /*1da0*/  ISETP.NE.AND P0, PT, R2, RZ, PT ;  /* 0x000000ff0200720c */ /* 0x000fe40003f05270 */
[----:B------:R-:W-:-:S04]  /*1db0*/  IADD3 R9, P2, P3, R34, R32, R9 ;  /* 0x0000002022097210 */ /* 0x000fc80007b5e009 */
[----:B------:R-:W-:Y:S02]  /*1dc0*/  IADD3.X R33, PT, PT, R35, R33, R25, P2, P3 ;  /* 0x0000002123217210 */ /* 0x000fe400017e6419 */
[----:B------:R-:W-:-:S04]  /*1dd0*/  IADD3 R9, P1, P4, R30, R28, R9 ;  /* 0x0000001c1e097210 */ /* 0x000fc80007c3e009 */
[----:B------:R-:W-:Y:S02]  /*1de0*/  IADD3.X R29, PT, PT, R31, R29, R33, P1, P4 ;  /* 0x0000001d1f1d7210 */ /* 0x000fe40000fe8421 */
[----:B------:R-:W-:-:S04]  /*1df0*/  IADD3 R0, P2, P3, R38, R36, R9 ;  /* 0x0000002426007210 */ /* 0x000fc80007b5e009 */
[----:B------:R-:W-:Y:S01]  /*1e00*/  IADD3.X R41, PT, PT, R39, R37, R29, P2, P3 ;  /* 0x0000002527297210 */ /* 0x000fe200017e641d */
[----:B------:R-:W-:Y:S08]  /*1e10*/  @P0 BRA `(.L_x_428) ;  /* 0xfffffff800ec0947 */ /* 0x000ff0000383ffff */
[----:B------:R-:W-:Y:S05]  /*1e20*/  BSYNC.RECONVERGENT B3 ;  /* 0x0000000000037941 */ /* 0x000fea0003800200 */
.L_x_427:
[----:B------:R-:W-:-:S07]  /*1e30*/  VIADD R5, R40, 0xfffff000 ;  /* 0xfffff00028057836 */ /* 0x000fce0000000000 */
.L_x_426:
[----:B------:R-:W-:Y:S05]  /*1e40*/  BSYNC.RECONVERGENT B2 ;  /* 0x0000000000027941 */ /* 0x000fea0003800200 */
.L_x_425:
        /* <DEDUP_REMOVED lines=10> */
[C---:B------:R-:W-:Y:S02]  /*1ef0*/  VIADD R15, R7.reuse, 0x400 ;  /* 0x00000400070f7836 */ /* 0x040fe40000000000 */
[C---:B------:R-:W-:Y:S02]  /*1f00*/  VIADD R17, R7.reuse, 0x600 ;  /* 0x0000060007117836 */ /* 0x040fe40000000000 */
[C---:B------:R-:W-:Y:S02]  /*1f10*/  VIADD R21, R7.reuse, 0xa00 ;  /* 0x00000a0007157836 */ /* 0x040fe40000000000 */
[C---:B------:R-:W-:Y:S02]  /*1f20*/  VIADD R19, R7.reuse, 0x800 ;  /* 0x0000080007137836 */ /* 0x040fe40000000000 */
[----:B------:R-:W-:-:S02]  /*1f30*/  VIADD R23, R7, 0xc00 ;  /* 0x00000c0007177836 */ /* 0x000fc40000000000 */
[C---:B------:R-:W-:Y:S02]  /*1f40*/  VIADD R25, R7.reuse, 0xe00 ;  /* 0x00000e0007197836 */ /* 0x040fe40000000000 */
        /* <DEDUP_REMOVED lines=11> */
[----:B------:R-:W-:-:S04]  /*2000*/  IMAD.WIDE.U32 R22, R23, 0x8, R10 ;  /* 0x0000000817167825 */ /* 0x000fc800078e000a */
[----:B------:R-:W-:Y:S02]  /*2010*/  IMAD.WIDE.U32 R24, R25, 0x8, R10 ;  /* 0x0000000819187825 */ /* 0x000fe400078e000a */
        /* <DEDUP_REMOVED lines=12> */
.L_x_430:
[----:B------:R-:W-:Y:S05]  /*20e0*/  BSYNC.RECONVERGENT B2 ;  /* 0x0000000000027941 */ /* 0x000fea0003800200 */
.L_x_429:
        /* <DEDUP_REMOVED lines=20> */
[----:B--2---:R-:W-:-:S04]  /*2230*/  IADD3 R15, P0, P2, R10, R8, R0 ;  /* 0x000000080a0f7210 */ /* 0x004fc80007a1e000 */
[----:B------:R-:W-:Y:S02]  /*2240*/  IADD3.X R41, PT, PT, R11, R9, R41, P0, P2 ;  /* 0x000000090b297210 */ /* 0x000fe400007e4429 */
[----:B---3--:R-:W-:-:S04]  /*2250*/  IADD3 R0, P3, P4, R6, R12, R15 ;  /* 0x0000000c06007210 */ /* 0x008fc80007c7e00f */
[----:B------:R-:W-:-:S09]  /*2260*/  IADD3.X R41, PT, PT, R7, R13, R41, P3, P4 ;  /* 0x0000000d07297210 */ /* 0x000fd20001fe8429 */
.L_x_432:
[----:B------:R-:W-:Y:S05]  /*2270*/  BSYNC.RECONVERGENT B2 ;  /* 0x0000000000027941 */ /* 0x000fea0003800200 */
.L_x_431:
[----:B------:R-:W-:Y:S05]  /*2280*/  @!P1 BRA `(.L_x_424) ;  /* 0x00000000002c9947 */ /* 0x000fea0003800000 */
[----:B------:R-:W0:Y:S01]  /*2290*/  LDC.64 R6, c[0x0][0x380] ;  /* 0x0000e000ff067b82 */ /* 0x000e220000000a00 */
[----:B------:R-:W-:Y:S02]  /*22a0*/  IMAD.IADD R9, R5, 0x1, R4 ;  /* 0x0000000105097824 */ /* 0x000fe400078e0204 */
[----:B------:R-:W-:-:S07]  /*22b0*/  IMAD.MOV R2, RZ, RZ, -R14 ;  /* 0x000000ffff027224 */ /* 0x000fce00078e0a0e */
.L_x_433:
        /* <DEDUP_REMOVED lines=8> */
.L_x_424:
[----:B------:R-:W-:Y:S05]  /*2340*/  BSYNC.RECONVERGENT B1 ;  /* 0x0000000000017941 */ /* 0x000fea0003800200 */
.L_x_422:
        /* <DEDUP_REMOVED lines=18> */
[----:B------:R-:W-:Y:S01]  /*2470*/  IMAD.X R9, R4, 0x1, R11, P0 ;  /* 0x0000000104097824 */ /* 0x000fe200000e060b */
[----:B------:R-:W-:-:S04]  /*2480*/  @!P2 SHF.R.U32.HI R4, RZ, 0x2, R3 ;  /* 0x00000002ff04a819 */ /* 0x000fc80000011603 */
[----:B------:R-:W1:Y:S01]  /*2490*/  SHFL.DOWN PT, R2, R9, 0x4, 0x1f ;  /* 0x08801f0009027f89 */ /* 0x000e6200000e0000 */
[----:B------:R-:W-:Y:S02]  /*24a0*/  @!P2 LOP3.LUT R4, R4, 0xf8, RZ, 0xc0, !PT ;  /* 0x000000f80404a812 */ /* 0x000fe400078ec0ff */
        /* <DEDUP_REMOVED lines=12> */
[----:B------:R-:W-:Y:S01]  /*2570*/  @!P2 MOV R6, 0x400 ;  /* 0x000004000006a802 */ /* 0x000fe20000000f00 */
[----:B------:R-:W-:-:S03]  /*2580*/  IMAD.X R9, R2, 0x1, R11, P0 ;  /* 0x0000000102097824 */ /* 0x000fc600000e060b */
[----:B--2---:R-:W-:Y:S02]  /*2590*/  @!P2 LEA R13, R13, R6, 0x18 ;  /* 0x000000060d0da211 */ /* 0x004fe400078ec0ff */
[----:B------:R-:W1:Y:S03]  /*25a0*/  SHFL.DOWN PT, R2, R9, 0x10, 0x1f ;  /* 0x0a001f0009027f89 */ /* 0x000e6600000e0000 */
        /* <DEDUP_REMOVED lines=36> */
.L_x_420:
[----:B------:R-:W-:Y:S05]  /*27f0*/  BSYNC.RECONVERGENT B0 ;  /* 0x0000000000007941 */ /* 0x000fea0003800200 */
.L_x_405:
[----:B------:R-:W-:Y:S05]  /*2800*/  @P0 EXIT ;  /* 0x000000000000094d */ /* 0x000fea0003800000 */
[----:B------:R-:W0:Y:S01]  /*2810*/  LDCU.64 UR4, c[0x0][0x398] ;  /* 0x00007300ff0477ac */ /* 0x000e220008000a00 */
[----:B------:R-:W3:Y:S01]  /*2820*/  LDC.64 R2, c[0x0][0x388] ;  /* 0x0000e200ff027b82 */ /* 0x000ee20000000a00 */
[----:B012---:R-:W-:-:S04]  /*2830*/  IADD3 R6, P0, PT, R6, UR4, RZ ;  /* 0x0000000406067c10 */ /* 0x007fc8000ff1e0ff */
[----:B------:R-:W-:-:S05]  /*2840*/  IADD3.X R7, PT, PT, R7, UR5, RZ, P0, !PT ;  /* 0x0000000507077c10 */ /* 0x000fca00087fe4ff */
[----:B---3--:R-:W-:Y:S01]  /*2850*/  STG.E.64 desc[UR6][R2.64], R6 ;  /* 0x0000000602007986 */ /* 0x008fe2000c101b06 */
[----:B------:R-:W-:Y:S05]  /*2860*/  EXIT ;  /* 0x000000000000794d */ /* 0x000fea0003800000 */
.L_x_434:
        /* <DEDUP_REMOVED lines=9> */
.L_x_622:


//--------------------- .text._ZN3cub18CUB_300001_SM_10006detail8for_each13static_kernelINS2_12policy_hub_t12policy_500_tEmN6thrust24THRUST_300001_SM_1000_NS8cuda_cub20__uninitialized_fill7functorINS7_10device_ptrIlEElEEEEvT0_T1_ --------------------------
	.section	.text._ZN3cub18CUB_300001_SM_10006detail8for_each13static_kernelINS2_12policy_hub_t12policy_500_tEmN6thrust24THRUST_300001_SM_1000_NS8cuda_cub20__uninitialized_fill7functorINS7_10device_ptrIlEElEEEEvT0_T1_,"ax",@progbits
	.align	128
        .global         _ZN3cub18CUB_300001_SM_10006detail8for_each13static_kernelINS2_12policy_hub_t12policy_500_tEmN6thrust24THRUST_300001_SM_1000_NS8cuda_cub20__uninitialized_fill7functorINS7_10device_ptrIlEElEEEEvT0_T1_
        .type           _ZN3cub18CUB_300001_SM_10006detail8for_each13static_kernelINS2_12policy_hub_t12policy_500_tEmN6thrust24THRUST_300001_SM_1000_NS8cuda_cub20__uninitialized_fill7functorINS7_10device_ptrIlEElEEEEvT0_T1_,@function
        .size           _ZN3cub18CUB_300001_SM_10006detail8for_each13static_kernelINS2_12policy_hub_t12policy_500_tEmN6thrust24THRUST_300001_SM_1000_NS8cuda_cub20__uninitialized_fill7functorINS7_10device_ptrIlEElEEEEvT0_T1_,(.L_x_623 - _ZN3cub18CUB_300001_SM_10006detail8for_each13static_kernelINS2_12policy_hub_t12policy_500_tEmN6thrust24THRUST_300001_SM_1000_NS8cuda_cub20__uninitialized_fill7functorINS7_10device_ptrIlEElEEEEvT0_T1_)
        .other          _ZN3cub18CUB_300001_SM_10006detail8for_each13static_kernelINS2_12policy_hub_t12policy_500_tEmN6thrust24THRUST_300001_SM_1000_NS8cuda_cub20__uninitialized_fill7functorINS7_10device_ptrIlEElEEEEvT0_T1_,@"STO_CUDA_ENTRY STV_DEFAULT"
_ZN3cub18CUB_300001_SM_10006detail8for_each13static_kernelINS2_12policy_hub_t12policy_500_tEmN6thrust24THRUST_300001_SM_1000_NS8cuda_cub20__uninitialized_fill7functorINS7_10device_ptrIlEElEEEEvT0_T1_:
.text._ZN3cub18CUB_300001_SM_10006detail8for_each13static_kernelINS2_12policy_hub_t12policy_500_tEmN6thrust24THRUST_300001_SM_1000_NS8cuda_cub20__uninitialized_fill7functorINS7_10device_ptrIlEElEEEEvT0_T1_:
[----:B------:R-:W-:Y:S08]  /*0000*/  LDC R1, c[0x0][0x37c] ;  /* 0x0000df00ff017b82 */ /* 0x000ff00000000800 */
[----:B------:R-:W0:Y:S01]  /*0010*/  S2UR UR4, SR_CTAID.X ;  /* 0x00000000000479c3 */ /* 0x000e220000002500 */
[----:B------:R-:W1:Y:S01]  /*0020*/  LDCU.64 UR6, c[0x0][0x380] ;  /* 0x00007000ff0677ac */ /* 0x000e620008000a00 */
[----:B------:R-:W2:Y:S01]  /*0030*/  LDCU.64 UR8, c[0x0][0x358] ;  /* 0x00006b00ff0877ac */ /* 0x000ea20008000a00 */
[----:B0-----:R-:W-:-:S04]  /*0040*/  UIMAD.WIDE.U32 UR4, UR4, 0x200, URZ ;  /* 0x00000200040478a5 */ /* 0x001fc8000f8e00ff */
[----:B-1----:R-:W-:-:S04]  /*0050*/  UIADD3 UR6, UP0, UPT, -UR4, UR6, URZ ;  /* 0x0000000604067290 */ /* 0x002fc8000ff1e1ff */
[----:B------:R-:W-:Y:S02]  /*0060*/  UIADD3.X UR7, UPT, UPT, ~UR5, UR7, URZ, UP0, !UPT ;  /* 0x0000000705077290 */ /* 0x000fe400087fe5ff */
[----:B------:R-:W-:-:S04]  /*0070*/  UISETP.GE.U32.AND UP0, UPT, UR6, 0x200, UPT ;  /* 0x000002000600788c */ /* 0x000fc8000bf06070 */
[----:B------:R-:W-:-:S09]  /*0080*/  UISETP.GE.U32.AND.EX UP0, UPT, UR7, URZ, UPT, UP0 ;  /* 0x000000ff0700728c */ /* 0x000fd2000bf06100 */
[----:B--2---:R-:W-:Y:S05]  /*0090*/  BRA.U !UP0, `(.L_x_435) ;  /* 0x0000000108287547 */ /* 0x004fea000b800000 */
[----:B------:R-:W0:Y:S01]  /*00a0*/  S2R R0, SR_TID.X ;  /* 0x0000000000007919 */ /* 0x000e220000002100 */
[----:B------:R-:W1:Y:S01]  /*00b0*/  LDCU.64 UR6, c[0x0][0x388] ;  /* 0x00007100ff0677ac */ /* 0x000e620008000a00 */
[----:B------:R-:W2:Y:S01]  /*00c0*/  LDC.64 R4, c[0x0][0x390] ;  /* 0x0000e400ff047b82 */ /* 0x000ea20000000a00 */
[----:B0-----:R-:W-:-:S05]  /*00d0*/  IADD3 R0, P0, PT, R0, UR4, RZ ;  /* 0x0000000400007c10 */ /* 0x001fca000ff1e0ff */
[----:B------:R-:W-:Y:S01]  /*00e0*/  IMAD.X R3, RZ, RZ, UR5, P0 ;  /* 0x00000005ff037e24 */ /* 0x000fe200080e06ff */
[----:B-1----:R-:W-:-:S04]  /*00f0*/  LEA R2, P0, R0, UR6, 0x3 ;  /* 0x0000000600027c11 */ /* 0x002fc8000f8018ff */
[----:B------:R-:W-:-:S05]  /*0100*/  LEA.HI.X R3, R0, UR7, R3, 0x3, P0 ;  /* 0x0000000700037c11 */ /* 0x000fca00080f1c03 */
[----:B--2---:R-:W-:Y:S04]  /*0110*/  STG.E.64 desc[UR8][R2.64], R4 ;  /* 0x0000000402007986 */ /* 0x004fe8000c101b08 */
[----:B------:R-:W-:Y:S01]  /*0120*/  STG.E.64 desc[UR8][R2.64+0x800], R4 ;  /* 0x0008000402007986 */ /* 0x000fe2000c101b08 */
[----:B------:R-:W-:Y:S05]  /*0130*/  EXIT ;  /* 0x000000000000794d */ /* 0x000fea0003800000 */
.L_x_435:
[----:B------:R-:W0:Y:S01]  /*0140*/  S2R R0, SR_TID.X ;  /* 0x0000000000007919 */ /* 0x000e220000002100 */
[----:B------:R-:W-:Y:S01]  /*0150*/  IMAD.U32 R2, RZ, RZ, UR7 ;  /* 0x00000007ff027e24 */ /* 0x000fe2000f8e00ff */
[----:B------:R-:W1:Y:S01]  /*0160*/  LDCU.64 UR10, c[0x0][0x388] ;  /* 0x00007100ff0a77ac */ /* 0x000e620008000a00 */
[----:B------:R-:W-:Y:S01]  /*0170*/  IMAD.U32 R6, RZ, RZ, UR7 ;  /* 0x00000007ff067e24 */ /* 0x000fe2000f8e00ff */
[----:B0-----:R-:W-:-:S04]  /*0180*/  ISETP.LT.U32.AND P0, PT, R0, UR6, PT ;  /* 0x0000000600007c0c */ /* 0x001fc8000bf01070 */
[----:B------:R-:W-:Y:S01]  /*0190*/  ISETP.GT.U32.AND.EX P0, PT, R2, RZ, PT, P0 ;  /* 0x000000ff0200720c */ /* 0x000fe20003f04100 */
[C---:B------:R-:W-:Y:S01]  /*01a0*/  VIADD R2, R0.reuse, 0x100 ;  /* 0x0000010000027836 */ /* 0x040fe20000000000 */
[----:B------:R-:W-:-:S04]  /*01b0*/  IADD3 R0, P2, PT, R0, UR4, RZ ;  /* 0x0000000400007c10 */ /* 0x000fc8000ff5e0ff */
[----:B------:R-:W-:Y:S01]  /*01c0*/  ISETP.LT.U32.AND P1, PT, R2, UR6, PT ;  /* 0x0000000602007c0c */ /* 0x000fe2000bf21070 */
[----:B------:R-:W-:Y:S01]  /*01d0*/  IMAD.X R3, RZ, RZ, UR5, P2 ;  /* 0x00000005ff037e24 */ /* 0x000fe200090e06ff */
[----:B-1----:R-:W-:Y:S02]  /*01e0*/  LEA R2, P2, R0, UR10, 0x3 ;  /* 0x0000000a00027c11 */ /* 0x002fe4000f8418ff */
[----:B------:R-:W-:Y:S02]  /*01f0*/  ISETP.GT.U32.AND.EX P1, PT, R6, RZ, PT, P1 ;  /* 0x000000ff0600720c */ /* 0x000fe40003f24110 */
[----:B------:R-:W-:Y:S01]  /*0200*/  LEA.HI.X R3, R0, UR11, R3, 0x3, P2 ;  /* 0x0000000b00037c11 */ /* 0x000fe200090f1c03 */
[----:B------:R-:W0:Y:S04]  /*0210*/  @P0 LDC.64 R4, c[0x0][0x390] ;  /* 0x0000e400ff040b82 */ /* 0x000e280000000a00 */
[----:B0-----:R0:W-:Y:S06]  /*0220*/  @P0 STG.E.64 desc[UR8][R2.64], R4 ;  /* 0x0000000402000986 */ /* 0x0011ec000c101b08 */
[----:B------:R-:W-:Y:S05]  /*0230*/  @!P1 EXIT ;  /* 0x000000000000994d */ /* 0x000fea0003800000 */
[----:B0-----:R-:W0:Y:S02]  /*0240*/  LDC.64 R4, c[0x0][0x390] ;  /* 0x0000e400ff047b82 */ /* 0x001e240000000a00 */
[----:B0-----:R-:W-:Y:S01]  /*0250*/  STG.E.64 desc[UR8][R2.64+0x800], R4 ;  /* 0x0008000402007986 */ /* 0x001fe2000c101b08 */
[----:B------:R-:W-:Y:S05]  /*0260*/  EXIT ;  /* 0x000000000000794d */ /* 0x000fea0003800000 */
.L_x_436:
        /* <DEDUP_REMOVED lines=9> */
.L_x_623:


//--------------------- .text._ZN3cub18CUB_300001_SM_10006detail11EmptyKernelIvEEvv --------------------------
	.section	.text._ZN3cub18CUB_300001_SM_10006detail11EmptyKernelIvEEvv,"ax",@progbits
	.align	128
        .global         _ZN3cub18CUB_300001_SM_10006detail11EmptyKernelIvEEvv
        .type           _ZN3cub18CUB_300001_SM_10006detail11EmptyKernelIvEEvv,@function
        .size           _ZN3cub18CUB_300001_SM_10006detail11EmptyKernelIvEEvv,(.L_x_624 - _ZN3cub18CUB_300001_SM_10006detail11EmptyKernelIvEEvv)
        .other          _ZN3cub18CUB_300001_SM_10006detail11EmptyKernelIvEEvv,@"STO_CUDA_ENTRY STV_DEFAULT"
_ZN3cub18CUB_300001_SM_10006detail11EmptyKernelIvEEvv:
.text._ZN3cub18CUB_300001_SM_10006detail11EmptyKernelIvEEvv:
[----:B------:R-:W-:Y:S01]  /*0000*/  LDC R1, c[0x0][0x37c] ;  /* 0x0000df00ff017b82 */ /* 0x000fe20000000800 */
[----:B------:R-:W-:Y:S05]  /*0010*/  EXIT ;  /* 0x000000000000794d */ /* 0x000fea0003800000 */
.L_x_437:
        /* <DEDUP_REMOVED lines=14> */
.L_x_624:


//--------------------- .text._ZN6thrust24THRUST_300001_SM_1000_NS8cuda_cub4core6detail13_kernel_agentINS1_8__unique11UniqueAgentINS0_6detail15normal_iteratorINS0_10device_ptrIlEEEESB_N4cuda3std3__48equal_toIlEEiPiEEJSB_SB_SG_SH_iN3cub18CUB_300001_SM_100013ScanTileStateIiLb1EEEmEEEvDpT0_ --------------------------
	.section	.text._ZN6thrust24THRUST_300001_SM_1000_NS8cuda_cub4core6detail13_kernel_agentINS1_8__unique11UniqueAgentINS0_6detail15normal_iteratorINS0_10device_ptrIlEEEESB_N4cuda3std3__48equal_toIlEEiPiEEJSB_SB_SG_SH_iN3cub18CUB_300001_SM_100013ScanTileStateIiLb1EEEmEEEvDpT0_,"ax",@progbits
	.align	128
        .global         _ZN6thrust24THRUST_300001_SM_1000_NS8cuda_cub4core6detail13_kernel_agentINS1_8__unique11UniqueAgentINS0_6detail15normal_iteratorINS0_10device_ptrIlEEEESB_N4cuda3std3__48equal_toIlEEiPiEEJSB_SB_SG_SH_iN3cub18CUB_300001_SM_100013ScanTileStateIiLb1EEEmEEEvDpT0_
        .type           _ZN6thrust24THRUST_300001_SM_1000_NS8cuda_cub4core6detail13_kernel_agentINS1_8__unique11UniqueAgentINS0_6detail15normal_iteratorINS0_10device_ptrIlEEEESB_N4cuda3std3__48equal_toIlEEiPiEEJSB_SB_SG_SH_iN3cub18CUB_300001_SM_100013ScanTileStateIiLb1EEEmEEEvDpT0_,@function
        .size           _ZN6thrust24THRUST_300001_SM_1000_NS8cuda_cub4core6detail13_kernel_agentINS1_8__unique11UniqueAgentINS0_6detail15normal_iteratorINS0_10device_ptrIlEEEESB_N4cuda3std3__48equal_toIlEEiPiEEJSB_SB_SG_SH_iN3cub18CUB_300001_SM_100013ScanTileStateIiLb1EEEmEEEvDpT0_,(.L_x_625 - _ZN6thrust24THRUST_300001_SM_1000_NS8cuda_cub4core6detail13_kernel_agentINS1_8__unique11UniqueAgentINS0_6detail15normal_iteratorINS0_10device_ptrIlEEEESB_N4cuda3std3__48equal_toIlEEiPiEEJSB_SB_SG_SH_iN3cub18CUB_300001_SM_100013ScanTileStateIiLb1EEEmEEEvDpT0_)
        .other          _ZN6thrust24THRUST_300001_SM_1000_NS8cuda_cub4core6detail13_kernel_agentINS1_8__unique11UniqueAgentINS0_6detail15normal_iteratorINS0_10device_ptrIlEEEESB_N4cuda3std3__48equal_toIlEEiPiEEJSB_SB_SG_SH_iN3cub18CUB_300001_SM_100013ScanTileStateIiLb1EEEmEEEvDpT0_,@"STO_CUDA_ENTRY STV_DEFAULT"
_ZN6thrust24THRUST_300001_SM_1000_NS8cuda_cub4core6detail13_kernel_agentINS1_8__unique11UniqueAgentINS0_6detail15normal_iteratorINS0_10device_ptrIlEEEESB_N4cuda3std3__48equal_toIlEEiPiEEJSB_SB_SG_SH_iN3cub18CUB_300001_SM_100013ScanTileStateIiLb1EEEmEEEvDpT0_:
.text._ZN6thrust24THRUST_300001_SM_1000_NS8cuda_cub4core6detail13_kernel_agentINS1_8__unique11UniqueAgentINS0_6detail15normal_iteratorINS0_10device_ptrIlEEEESB_N4cuda3std3__48equal_toIlEEiPiEEJSB_SB_SG_SH_iN3cub18CUB_300001_SM_100013ScanTileStateIiLb1EEEmEEEvDpT0_:
[----:B------:R-:W-:Y:S01]  /*0000*/  LDC R1, c[0x0][0x37c] ;  /* 0x0000df00ff017b82 */ /* 0x000fe20000000800 */
[----:B------:R-:W0:Y:S01]  /*0010*/  S2R R0, SR_CTAID.X ;  /* 0x0000000000007919 */ /* 0x000e220000002500 */
[----:B------:R-:W1:Y:S01]  /*0020*/  LDCU UR4, c[0x0][0x3b0] ;  /* 0x00007600ff0477ac */ /* 0x000e620008000800 */
[----:B------:R-:W2:Y:S01]  /*0030*/  LDCU.64 UR8, c[0x0][0x358] ;  /* 0x00006b00ff0877ac */ /* 0x000ea20008000a00 */
[----:B-1----:R-:W-:-:S06]  /*0040*/  UIADD3 UR4, UPT, UPT, UR4, -0x1, URZ ;  /* 0xffffffff04047890 */ /* 0x002fcc000fffe0ff */
[C---:B0-----:R-:W-:Y:S01]  /*0050*/  ISETP.GE.AND P0, PT, R0.reuse, UR4, PT ;  /* 0x0000000400007c0c */ /* 0x041fe2000bf06270 */
[----:B------:R-:W-:-:S12]  /*0060*/  IMAD R7, R0, 0x140, RZ ;  /* 0x0000014000077824 */ /* 0x000fd800078e02ff */
[----:B--2---:R-:W-:Y:S05]  /*0070*/  @P0 BRA `(.L_x_438) ;  /* 0x0000002400fc0947 */ /* 0x004fea0003800000 */
[----:B------:R-:W-:-:S13]  /*0080*/  ISETP.NE.AND P0, PT, R0, RZ, PT ;  /* 0x000000ff0000720c */ /* 0x000fda0003f05270 */
[----:B------:R-:W-:Y:S05]  /*0090*/  @P0 BRA `(.L_x_439) ;  /* 0x0000000c00ac0947 */ /* 0x000fea0003800000 */
[----:B------:R-:W0:Y:S01]  /*00a0*/  S2R R0, SR_TID.X ;  /* 0x0000000000007919 */ /* 0x000e220000002100 */
[----:B------:R-:W1:Y:S01]  /*00b0*/  LDC.64 R2, c[0x0][0x380] ;  /* 0x0000e000ff027b82 */ /* 0x000e620000000a00 */
[C---:B0-----:R-:W-:Y:S02]  /*00c0*/  LOP3.LUT R4, R0.reuse, 0x1f, RZ, 0xc0, !PT ;  /* 0x0000001f00047812 */ /* 0x041fe400078ec0ff */
[----:B------:R-:W-:-:S03]  /*00d0*/  LOP3.LUT R5, R0, 0x3e0, RZ, 0xc0, !PT ;  /* 0x000003e000057812 */ /* 0x000fc600078ec0ff */
[----:B------:R-:W-:-:S04]  /*00e0*/  IMAD.IADD R4, R7, 0x1, R4 ;  /* 0x0000000107047824 */ /* 0x000fc800078e0204 */
[----:B------:R-:W-:-:S04]  /*00f0*/  IMAD R5, R5, 0x5, R4 ;  /* 0x0000000505057824 */ /* 0x000fc800078e0204 */
[----:B-1----:R-:W-:-:S05]  /*0100*/  IMAD.WIDE.U32 R2, R5, 0x8, R2 ;  /* 0x0000000805027825 */ /* 0x002fca00078e0002 */
[----:B------:R-:W2:Y:S04]  /*0110*/  LDG.E.64.CONSTANT R6, desc[UR8][R2.64] ;  /* 0x0000000802067981 */ /* 0x000ea8000c1e9b00 */
[----:B------:R-:W3:Y:S04]  /*0120*/  LDG.E.64.CONSTANT R12, desc[UR8][R2.64+0x100] ;  /* 0x00010008020c7981 */ /* 0x000ee8000c1e9b00 */
[----:B------:R-:W4:Y:S04]  /*0130*/  LDG.E.64.CONSTANT R16, desc[UR8][R2.64+0x200] ;  /* 0x0002000802107981 */ /* 0x000f28000c1e9b00 */
[----:B------:R-:W5:Y:S04]  /*0140*/  LDG.E.64.CONSTANT R18, desc[UR8][R2.64+0x300] ;  /* 0x0003000802127981 */ /* 0x000f68000c1e9b00 */
[----:B------:R-:W5:Y:S01]  /*0150*/  LDG.E.64.CONSTANT R20, desc[UR8][R2.64+0x400] ;  /* 0x0004000802147981 */ /* 0x000f62000c1e9b00 */
[----:B------:R-:W0:Y:S01]  /*0160*/  S2UR UR5, SR_CgaCtaId ;  /* 0x00000000000579c3 */ /* 0x000e220000008800 */
[----:B------:R-:W-:Y:S01]  /*0170*/  SHF.R.U32.HI R5, RZ, 0x5, R0 ;  /* 0x00000005ff057819 */ /* 0x000fe20000011600 */
[----:B------:R-:W-:Y:S01]  /*0180*/  UMOV UR4, 0x400 ;  /* 0x0000040000047882 */ /* 0x000fe20000000000 */
[----:B------:R-:W1:Y:S01]  /*0190*/  S2R R4, SR_LANEID ;  /* 0x0000000000047919 */ /* 0x000e620000000000 */
[C---:B------:R-:W-:Y:S01]  /*01a0*/  ISETP.NE.AND P3, PT, R0.reuse, RZ, PT ;  /* 0x000000ff0000720c */ /* 0x040fe20003f65270 */
[----:B------:R-:W-:Y:S01]  /*01b0*/  BSSY.RECONVERGENT B0, `(.L_x_440) ;  /* 0x00000d7000007945 */ /* 0x000fe20003800200 */
[----:B------:R-:W-:-:S02]  /*01c0*/  ISETP.NE.AND P6, PT, R0, RZ, PT ;  /* 0x000000ff0000720c */ /* 0x000fc40003fc5270 */
[----:B------:R-:W-:Y:S01]  /*01d0*/  ISETP.GE.U32.AND P5, PT, R0, 0x20, PT ;  /* 0x000000200000780c */ /* 0x000fe20003fa6070 */
[----:B0-----:R-:W-:-:S06]  /*01e0*/  ULEA UR4, UR5, UR4, 0x18 ;  /* 0x0000000405047291 */ /* 0x001fcc000f8ec0ff */
[----:B------:R-:W-:Y:S01]  /*01f0*/  LEA R15, R0, UR4, 0x3 ;  /* 0x00000004000f7c11 */ /* 0x000fe2000f8e18ff */
[----:B-1----:R-:W-:Y:S01]  /*0200*/  IMAD R8, R5, 0xa0, R4 ;  /* 0x000000a005087824 */ /* 0x002fe200078e0204 */
[----:B------:R-:W-:-:S04]  /*0210*/  ISETP.NE.AND P4, PT, R4, RZ, PT ;  /* 0x000000ff0400720c */ /* 0x000fc80003f85270 */
[----:B------:R-:W-:-:S05]  /*0220*/  LEA R23, R8, UR4, 0x3 ;  /* 0x0000000408177c11 */ /* 0x000fca000f8e18ff */
[----:B------:R-:W-:Y:S01]  /*0230*/  IMAD R14, R4, 0x20, R23 ;  /* 0x00000020040e7824 */ /* 0x000fe200078e0217 */
[----:B--2---:R-:W-:Y:S04]  /*0240*/  STS.64 [R23], R6 ;  /* 0x0000000617007388 */ /* 0x004fe80000000a00 */
[----:B---3--:R-:W-:Y:S04]  /*0250*/  STS.64 [R23+0x100], R12 ;  /* 0x0001000c17007388 */ /* 0x008fe80000000a00 */
[----:B----4-:R-:W-:Y:S04]  /*0260*/  STS.64 [R23+0x200], R16 ;  /* 0x0002001017007388 */ /* 0x010fe80000000a00 */
[----:B-----5:R-:W-:Y:S04]  /*0270*/  STS.64 [R23+0x300], R18 ;  /* 0x0003001217007388 */ /* 0x020fe80000000a00 */
[----:B------:R0:W-:Y:S01]  /*0280*/  STS.64 [R23+0x400], R20 ;  /* 0x0004001417007388 */ /* 0x0001e20000000a00 */
[----:B------:R-:W-:-:S03]  /*0290*/  NOP ;  /* 0x0000000000007918 */ /* 0x000fc60000000000 */
[----:B------:R-:W1:Y:S04]  /*02a0*/  LDS.64 R2, [R14+0x20] ;  /* 0x000020000e027984 */ /* 0x000e680000000a00 */
[----:B------:R-:W-:Y:S01]  /*02b0*/  LDS.64 R10, [R14] ;  /* 0x000000000e0a7984 */ /* 0x000fe20000000a00 */
[----:B0-----:R-:W-:-:S03]  /*02c0*/  IMAD.MOV.U32 R21, RZ, RZ, 0x1 ;  /* 0x00000001ff157424 */ /* 0x001fc600078e00ff */
[----:B------:R-:W0:Y:S04]  /*02d0*/  LDS.64 R8, [R14+0x8] ;  /* 0x000008000e087984 */ /* 0x000e280000000a00 */
[----:B------:R-:W2:Y:S04]  /*02e0*/  LDS.64 R6, [R14+0x10] ;  /* 0x000010000e067984 */ /* 0x000ea80000000a00 */
[----:B------:R-:W-:Y:S01]  /*02f0*/  LDS.64 R12, [R14+0x18] ;  /* 0x000018000e0c7984 */ /* 0x000fe20000000a00 */
[----:B------:R-:W-:Y:S06]  /*0300*/  BAR.SYNC.DEFER_BLOCKING 0x0 ;  /* 0x0000000000007b1d */ /* 0x000fec0000010000 */
[----:B-1----:R-:W-:Y:S02]  /*0310*/  STS.64 [R15+0x230], R2 ;  /* 0x000230020f007388 */ /* 0x002fe40000000a00 */
[----:B------:R-:W-:Y:S01]  /*0320*/  BAR.SYNC.DEFER_BLOCKING 0x0 ;  /* 0x0000000000007b1d */ /* 0x000fe20000010000 */
[----:B0-----:R-:W-:-:S02]  /*0330*/  ISETP.NE.U32.AND P1, PT, R10, R8, PT ;  /* 0x000000080a00720c */ /* 0x001fc40003f25070 */
[----:B--2---:R-:W-:Y:S02]  /*0340*/  ISETP.NE.U32.AND P2, PT, R8, R6, PT ;  /* 0x000000060800720c */ /* 0x004fe40003f45070 */
[----:B------:R-:W-:Y:S01]  /*0350*/  ISETP.NE.AND.EX P1, PT, R11, R9, PT, P1 ;  /* 0x000000090b00720c */ /* 0x000fe20003f25310 */
[----:B------:R-:W0:Y:S02]  /*0360*/  @P3 LDS.64 R16, [R15+0x228] ;  /* 0x000228000f103984 */ /* 0x000e240000000a00 */
[----:B------:R-:W-:Y:S01]  /*0370*/  BAR.SYNC.DEFER_BLOCKING 0x0 ;  /* 0x0000000000007b1d */ /* 0x000fe20000010000 */
[----:B0-----:R-:W-:-:S04]  /*0380*/  @P3 ISETP.NE.U32.AND P0, PT, R16, R10, PT ;  /* 0x0000000a1000320c */ /* 0x001fc80003f05070 */
[----:B------:R-:W-:-:S04]  /*0390*/  @P3 ISETP.NE.AND.EX P0, PT, R17, R11, PT, P0 ;  /* 0x0000000b1100320c */ /* 0x000fc80003f05300 */
[----:B------:R-:W-:Y:S02]  /*03a0*/  @P3 SEL R21, RZ, 0x1, !P0 ;  /* 0x00000001ff153807 */ /* 0x000fe40004000000 */
[----:B------:R-:W-:Y:S02]  /*03b0*/  ISETP.NE.AND.EX P0, PT, R9, R7, PT, P2 ;  /* 0x000000070900720c */ /* 0x000fe40003f05320 */
[CC--:B------:R-:W-:Y:S01]  /*03c0*/  ISETP.NE.U32.AND P2, PT, R6.reuse, R12.reuse, PT ;  /* 0x0000000c0600720c */ /* 0x0c0fe20003f45070 */
[----:B------:R-:W-:Y:S01]  /*03d0*/  VIADD R22, R21, 0x1 ;  /* 0x0000000115167836 */ /* 0x000fe20000000000 */
[----:B------:R-:W-:Y:S01]  /*03e0*/  ISETP.NE.U32.AND P3, PT, R6, R12, PT ;  /* 0x0000000c0600720c */ /* 0x000fe20003f65070 */
[----:B------:R-:W-:Y:S01]  /*03f0*/  @!P1 IMAD.MOV R22, RZ, RZ, R21 ;  /* 0x000000ffff169224 */ /* 0x000fe200078e0215 */
[CC--:B------:R-:W-:Y:S02]  /*0400*/  ISETP.NE.AND.EX P1, PT, R7.reuse, R13.reuse, PT, P2 ;  /* 0x0000000d0700720c */ /* 0x0c0fe40003f25320 */
[----:B------:R-:W-:Y:S01]  /*0410*/  ISETP.NE.U32.AND P2, PT, R12, R2, PT ;  /* 0x000000020c00720c */ /* 0x000fe20003f45070 */
[----:B------:R-:W-:Y:S01]  /*0420*/  VIADD R20, R22, 0x1 ;  /* 0x0000000116147836 */ /* 0x000fe20000000000 */
[----:B------:R-:W-:-:S03]  /*0430*/  ISETP.NE.AND.EX P3, PT, R7, R13, PT, P3 ;  /* 0x0000000d0700720c */ /* 0x000fc60003f65330 */
[----:B------:R-:W-:Y:S01]  /*0440*/  @!P0 IMAD.MOV R20, RZ, RZ, R22 ;  /* 0x000000ffff148224 */ /* 0x000fe200078e0216 */
[CC--:B------:R-:W-:Y:S02]  /*0450*/  ISETP.NE.AND.EX P0, PT, R13.reuse, R3.reuse, PT, P2 ;  /* 0x000000030d00720c */ /* 0x0c0fe40003f05320 */
[----:B------:R-:W-:Y:S01]  /*0460*/  ISETP.NE.U32.AND P2, PT, R12, R2, PT ;  /* 0x000000020c00720c */ /* 0x000fe20003f45070 */
[----:B------:R-:W-:Y:S02]  /*0470*/  VIADD R14, R20, 0x1 ;  /* 0x00000001140e7836 */ /* 0x000fe40000000000 */
[----:B------:R-:W-:Y:S01]  /*0480*/  @!P1 IMAD.MOV R14, RZ, RZ, R20 ;  /* 0x000000ffff0e9224 */ /* 0x000fe200078e0214 */
[----:B------:R-:W-:Y:S01]  /*0490*/  ISETP.NE.AND P1, PT, R4, 0x1f, PT ;  /* 0x0000001f0400780c */ /* 0x000fe20003f25270 */
[----:B------:R-:W-:Y:S01]  /*04a0*/  @!P6 IMAD.MOV.U32 R4, RZ, RZ, 0x65 ;  /* 0x00000065ff04e424 */ /* 0x000fe200078e00ff */
[----:B------:R-:W-:Y:S01]  /*04b0*/  ISETP.NE.AND.EX P2, PT, R13, R3, PT, P2 ;  /* 0x000000030d00720c */ /* 0x000fe20003f45320 */
        /* <DEDUP_REMOVED lines=8> */
[----:B0-----:R-:W-:Y:S02]  /*0540*/  @P0 IMAD.IADD R24, R17, 0x1, R24 ;  /* 0x0000000111180824 */ /* 0x001fe400078e0218 */
[----:B------:R-:W0:Y:S03]  /*0550*/  @!P6 LDC.64 R16, c[0x0][0x3a8] ;  /* 0x0000ea00ff10eb82 */ /* 0x000e260000000a00 */
[----:B------:R-:W1:Y:S02]  /*0560*/  SHFL.UP P0, R25, R24, 0x8, RZ ;  /* 0x0500000018197989 */ /* 0x000e6400000000ff */
[----:B-1----:R-:W-:-:S05]  /*0570*/  @P0 IMAD.IADD R25, R24, 0x1, R25 ;  /* 0x0000000118190824 */ /* 0x002fca00078e0219 */
[----:B------:R-:W1:Y:S02]  /*0580*/  SHFL.UP P0, R26, R25, 0x10, RZ ;  /* 0x06000000191a7989 */ /* 0x000e6400000000ff */
[----:B-1----:R-:W-:Y:S01]  /*0590*/  @P0 IMAD.IADD R26, R25, 0x1, R26 ;  /* 0x00000001191a0824 */ /* 0x002fe200078e021a */
[----:B------:R-:W-:-:S03]  /*05a0*/  ISETP.NE.U32.AND P0, PT, R8, R6, PT ;  /* 0x000000060800720c */ /* 0x000fc60003f05070 */
[----:B------:R-:W-:Y:S01]  /*05b0*/  IMAD.IADD R23, R26, 0x1, -R23 ;  /* 0x000000011a177824 */ /* 0x000fe200078e0a17 */
[----:B------:R-:W-:Y:S01]  /*05c0*/  @!P1 STS [R5], R26 ;  /* 0x0000001a05009388 */ /* 0x000fe20000000800 */
[----:B------:R-:W-:Y:S01]  /*05d0*/  BAR.SYNC.DEFER_BLOCKING 0x0 ;  /* 0x0000000000007b1d */ /* 0x000fe20000010000 */
[----:B------:R-:W-:Y:S02]  /*05e0*/  ISETP.NE.U32.AND P1, PT, R10, R8, PT ;  /* 0x000000080a00720c */ /* 0x000fe40003f25070 */
[----:B------:R-:W-:Y:S02]  /*05f0*/  ISETP.NE.AND.EX P0, PT, R9, R7, PT, P0 ;  /* 0x000000070900720c */ /* 0x000fe40003f05300 */
[----:B------:R-:W-:Y:S02]  /*0600*/  ISETP.NE.AND.EX P1, PT, R11, R9, PT, P1 ;  /* 0x000000090b00720c */ /* 0x000fe40003f25310 */
[----:B------:R-:W-:Y:S02]  /*0610*/  SEL R24, R23, RZ, P4 ;  /* 0x000000ff17187207 */ /* 0x000fe40002000000 */
[----:B------:R-:W-:Y:S01]  /*0620*/  ISETP.NE.AND P4, PT, R21, RZ, PT ;  /* 0x000000ff1500720c */ /* 0x000fe20003f85270 */
[----:B------:R-:W1:Y:S02]  /*0630*/  LDS.64 R18, [UR4] ;  /* 0x00000004ff127984 */ /* 0x000e640008000a00 */
[C---:B-1----:R-:W-:Y:S01]  /*0640*/  IMAD.IADD R5, R18.reuse, 0x1, R19 ;  /* 0x0000000112057824 */ /* 0x042fe200078e0213 */
[----:B------:R-:W-:-:S04]  /*0650*/  SEL R23, R18, RZ, P5 ;  /* 0x000000ff12177207 */ /* 0x000fc80002800000 */
[----:B0-----:R0:W-:Y:S01]  /*0660*/  @!P6 ST.E.64.STRONG.GPU desc[UR8][R16.64+0x100], R4 ;  /* 0x000100041000e985 */ /* 0x0011e2000c10fb08 */
[----:B------:R-:W-:-:S04]  /*0670*/  IMAD.IADD R23, R23, 0x1, R24 ;  /* 0x0000000117177824 */ /* 0x000fc800078e0218 */
[C---:B------:R-:W-:Y:S01]  /*0680*/  @P1 IMAD.IADD R21, R23.reuse, 0x1, R21 ;  /* 0x0000000117151824 */ /* 0x040fe200078e0215 */
[----:B------:R-:W-:Y:S01]  /*0690*/  @P4 LEA R19, R23, UR4, 0x3 ;  /* 0x0000000417134c11 */ /* 0x000fe2000f8e18ff */
[----:B------:R-:W-:Y:S01]  /*06a0*/  BAR.SYNC.DEFER_BLOCKING 0x0 ;  /* 0x0000000000007b1d */ /* 0x000fe20000010000 */
[--C-:B------:R-:W-:Y:S02]  /*06b0*/  @P0 IMAD.IADD R22, R22, 0x1, R23.reuse ;  /* 0x0000000116160824 */ /* 0x100fe400078e0217 */
[--C-:B------:R-:W-:Y:S01]  /*06c0*/  @P3 IMAD.IADD R20, R20, 0x1, R23.reuse ;  /* 0x0000000114143824 */ /* 0x100fe200078e0217 */
[----:B------:R-:W-:Y:S01]  /*06d0*/  @P1 LEA R21, R21, UR4, 0x3 ;  /* 0x0000000415151c11 */ /* 0x000fe2000f8e18ff */
[----:B------:R-:W-:Y:S01]  /*06e0*/  @P2 IMAD.IADD R14, R14, 0x1, R23 ;  /* 0x000000010e0e2824 */ /* 0x000fe200078e0217 */
[----:B------:R-:W-:Y:S02]  /*06f0*/  @P0 LEA R23, R22, UR4, 0x3 ;  /* 0x0000000416170c11 */ /* 0x000fe4000f8e18ff */
[----:B------:R-:W-:-:S02]  /*0700*/  @P3 LEA R25, R20, UR4, 0x3 ;  /* 0x0000000414193c11 */ /* 0x000fc4000f8e18ff */
[----:B------:R-:W-:Y:S01]  /*0710*/  @P2 LEA R27, R14, UR4, 0x3 ;  /* 0x000000040e1b2c11 */ /* 0x000fe2000f8e18ff */
[----:B------:R0:W-:Y:S04]  /*0720*/  @P4 STS.64 [R19], R10 ;  /* 0x0000000a13004388 */ /* 0x0001e80000000a00 */
[----:B------:R0:W-:Y:S04]  /*0730*/  @P1 STS.64 [R21], R8 ;  /* 0x0000000815001388 */ /* 0x0001e80000000a00 */
[----:B------:R0:W-:Y:S01]  /*0740*/  @P0 STS.64 [R23], R6 ;  /* 0x0000000617000388 */ /* 0x0001e20000000a00 */
[----:B------:R-:W-:-:S03]  /*0750*/  ISETP.GE.AND P0, PT, R0, R5, PT ;  /* 0x000000050000720c */ /* 0x000fc60003f06270 */
[----:B------:R0:W-:Y:S04]  /*0760*/  @P3 STS.64 [R25], R12 ;  /* 0x0000000c19003388 */ /* 0x0001e80000000a00 */
[----:B------:R0:W-:Y:S01]  /*0770*/  @P2 STS.64 [R27], R2 ;  /* 0x000000021b002388 */ /* 0x0001e20000000a00 */
[----:B------:R-:W-:Y:S06]  /*0780*/  BAR.SYNC.DEFER_BLOCKING 0x0 ;  /* 0x0000000000007b1d */ /* 0x000fec0000010000 */
[----:B------:R-:W-:Y:S05]  /*0790*/  @P0 BRA `(.L_x_441) ;  /* 0x0000000400e00947 */ /* 0x000fea0003800000 */
[----:B0-----:R-:W-:Y:S01]  /*07a0*/  LOP3.LUT R2, RZ, R0, RZ, 0x33, !PT ;  /* 0x00000000ff027212 */ /* 0x001fe200078e33ff */
[----:B------:R-:W-:Y:S04]  /*07b0*/  BSSY.RECONVERGENT B1, `(.L_x_442) ;  /* 0x000001a000017945 */ /* 0x000fe80003800200 */
[----:B------:R-:W-:-:S05]  /*07c0*/  IMAD.IADD R4, R5, 0x1, R2 ;  /* 0x0000000105047824 */ /* 0x000fca00078e0202 */
[C---:B------:R-:W-:Y:S02]  /*07d0*/  LOP3.LUT R2, R4.reuse, 0xc0, RZ, 0xc0, !PT ;  /* 0x000000c004027812 */ /* 0x040fe400078ec0ff */
[----:B------:R-:W-:Y:S02]  /*07e0*/  ISETP.GE.U32.AND P1, PT, R4, 0xc0, PT ;  /* 0x000000c00400780c */ /* 0x000fe40003f26070 */
[----:B------:R-:W-:-:S13]  /*07f0*/  ISETP.NE.AND P0, PT, R2, 0xc0, PT ;  /* 0x000000c00200780c */ /* 0x000fda0003f05270 */
[----:B------:R-:W-:Y:S05]  /*0800*/  @!P0 BRA `(.L_x_443) ;  /* 0x0000000000508947 */ /* 0x000fea0003800000 */
[----:B------:R-:W0:Y:S01]  /*0810*/  LDC.64 R2, c[0x0][0x388] ;  /* 0x0000e200ff027b82 */ /* 0x000e220000000a00 */
[----:B------:R-:W-:-:S05]  /*0820*/  LEA.HI R4, R4, 0x1, RZ, 0x1a ;  /* 0x0000000104047811 */ /* 0x000fca00078fd0ff */
[C---:B------:R-:W-:Y:S01]  /*0830*/  IMAD.SHL.U32 R6, R4.reuse, 0x40, RZ ;  /* 0x0000004004067824 */ /* 0x040fe200078e00ff */
[----:B------:R-:W-:-:S04]  /*0840*/  LOP3.LUT R4, R4, 0x3, RZ, 0xc0, !PT ;  /* 0x0000000304047812 */ /* 0x000fc800078ec0ff */
[----:B------:R-:W-:Y:S01]  /*0850*/  LOP3.LUT R7, R6, 0xc0, RZ, 0xc0, !PT ;  /* 0x000000c006077812 */ /* 0x000fe200078ec0ff */
[----:B------:R-:W-:Y:S02]  /*0860*/  IMAD.MOV R4, RZ, RZ, -R4 ;  /* 0x000000ffff047224 */ /* 0x000fe400078e0a04 */
[----:B0-----:R-:W-:-:S04]  /*0870*/  IMAD.WIDE.U32 R2, R0, 0x8, R2 ;  /* 0x0000000800027825 */ /* 0x001fc800078e0002 */
[----:B------:R-:W-:Y:S02]  /*0880*/  IMAD.MOV.U32 R8, RZ, RZ, R2 ;  /* 0x000000ffff087224 */ /* 0x000fe400078e0002 */
[----:B------:R-:W-:Y:S02]  /*0890*/  IMAD.MOV.U32 R9, RZ, RZ, R3 ;  /* 0x000000ffff097224 */ /* 0x000fe400078e0003 */
[----:B------:R-:W-:-:S07]  /*08a0*/  IMAD.IADD R0, R0, 0x1, R7 ;  /* 0x0000000100007824 */ /* 0x000fce00078e0207 */
.L_x_444:
[----:B0-----:R0:W1:Y:S01]  /*08b0*/  LDS.64 R2, [R15] ;  /* 0x000000000f027984 */ /* 0x0010620000000a00 */
[----:B------:R-:W-:Y:S01]  /*08c0*/  IMAD.MOV.U32 R6, RZ, RZ, R8 ;  /* 0x000000ffff067224 */ /* 0x000fe200078e0008 */
[----:B------:R-:W-:Y:S01]  /*08d0*/  IADD3 R8, P2, PT, R8, 0x200, RZ ;  /* 0x0000020008087810 */ /* 0x000fe20007f5e0ff */
[--C-:B------:R-:W-:Y:S02]  /*08e0*/  IMAD.MOV.U32 R7, RZ, RZ, R9.reuse ;  /* 0x000000ffff077224 */ /* 0x100fe400078e0009 */
[----:B------:R-:W-:Y:S02]  /*08f0*/  VIADD R4, R4, 0x1 ;  /* 0x0000000104047836 */ /* 0x000fe40000000000 */
[----:B------:R-:W-:Y:S02]  /*0900*/  IMAD.X R9, RZ, RZ, R9, P2 ;  /* 0x000000ffff097224 */ /* 0x000fe400010e0609 */
[----:B0-----:R-:W-:Y:S01]  /*0910*/  VIADD R15, R15, 0x200 ;  /* 0x000002000f0f7836 */ /* 0x001fe20000000000 */
[----:B------:R-:W-:Y:S01]  /*0920*/  ISETP.NE.AND P0, PT, R4, RZ, PT ;  /* 0x000000ff0400720c */ /* 0x000fe20003f05270 */
[----:B-1----:R0:W-:-:S12]  /*0930*/  STG.E.64 desc[UR8][R6.64], R2 ;  /* 0x0000000206007986 */ /* 0x0021d8000c101b08 */
[----:B------:R-:W-:Y:S05]  /*0940*/  @P0 BRA `(.L_x_444) ;  /* 0xfffffffc00d80947 */ /* 0x000fea000383ffff */
.L_x_443:
[----:B------:R-:W-:Y:S05]  /*0950*/  BSYNC.RECONVERGENT B1 ;  /* 0x0000000000017941 */ /* 0x000fea0003800200 */
.L_x_442:
[----:B------:R-:W-:Y:S05]  /*0960*/  @!P1 BRA `(.L_x_441) ;  /* 0x00000004006c9947 */ /* 0x000fea0003800000 */
[----:B0-----:R-:W0:Y:S01]  /*0970*/  LDC.64 R2, c[0x0][0x388] ;  /* 0x0000e200ff027b82 */ /* 0x001e220000000a00 */
[----:B------:R-:W-:Y:S01]  /*0980*/  IMAD.IADD R4, R5, 0x1, -R0 ;  /* 0x0000000105047824 */ /* 0x000fe200078e0a00 */
[----:B------:R-:W-:Y:S04]  /*0990*/  BSSY.RECONVERGENT B1, `(.L_x_445) ;  /* 0x0000033000017945 */ /* 0x000fe80003800200 */
[----:B------:R-:W-:Y:S02]  /*09a0*/  ISETP.GT.AND P1, PT, R4, 0x300, PT ;  /* 0x000003000400780c */ /* 0x000fe40003f24270 */
[----:B------:R-:W-:-:S05]  /*09b0*/  LEA R4, R0, UR4, 0x3 ;  /* 0x0000000400047c11 */ /* 0x000fca000f8e18ff */
[----:B------:R-:W-:Y:S02]  /*09c0*/  VIADD R4, R4, 0x400 ;  /* 0x0000040004047836 */ /* 0x000fe40000000000 */
[----:B0-----:R-:W-:-:S03]  /*09d0*/  IMAD.WIDE.U32 R2, R0, 0x8, R2 ;  /* 0x0000000800027825 */ /* 0x001fc600078e0002 */
[----:B------:R-:W-:-:S05]  /*09e0*/  IADD3 R2, P0, PT, R2, 0x400, RZ ;  /* 0x0000040002027810 */ /* 0x000fca0007f1e0ff */
[----:B------:R-:W-:Y:S01]  /*09f0*/  IMAD.X R3, RZ, RZ, R3, P0 ;  /* 0x000000ffff037224 */ /* 0x000fe200000e0603 */
[----:B------:R-:W-:Y:S01]  /*0a00*/  PLOP3.LUT P0, PT, PT, PT, PT, 0x80, 0x8 ;  /* 0x000000000008781c */ /* 0x000fe20003f0f070 */
[----:B------:R-:W-:-:S12]  /*0a10*/  @!P1 BRA `(.L_x_446) ;  /* 0x0000000000a89947 */ /* 0x000fd80003800000 */
[----:B------:R-:W-:Y:S01]  /*0a20*/  PLOP3.LUT P0, PT, PT, PT, PT, 0x8, 0x80 ;  /* 0x000000000080781c */ /* 0x000fe20003f0e170 */
[----:B------:R-:W-:-:S12]  /*0a30*/  VIADD R35, R5, 0xfffffd00 ;  /* 0xfffffd0005237836 */ /* 0x000fd80000000000 */
.L_x_447:
[----:B------:R-:W0:Y:S01]  /*0a40*/  LDS.64 R26, [R4+-0x400] ;  /* 0xfffc0000041a7984 */ /* 0x000e220000000a00 */
[----:B------:R-:W-:-:S03]  /*0a50*/  VIADD R0, R0, 0x400 ;  /* 0x0000040000007836 */ /* 0x000fc60000000000 */
[----:B------:R-:W1:Y:S02]  /*0a60*/  LDS.64 R28, [R4+-0x200] ;  /* 0xfffe0000041c7984 */ /* 0x000e640000000a00 */
[----:B------:R-:W-:Y:S02]  /*0a70*/  ISETP.GE.AND P1, PT, R0, R35, PT ;  /* 0x000000230000720c */ /* 0x000fe40003f26270 */
[----:B------:R-:W2:Y:S04]  /*0a80*/  LDS.64 R6, [R4] ;  /* 0x0000000004067984 */ /* 0x000ea80000000a00 */
[----:B------:R-:W3:Y:S04]  /*0a90*/  LDS.64 R8, [R4+0x200] ;  /* 0x0002000004087984 */ /* 0x000ee80000000a00 */
[----:B------:R-:W4:Y:S04]  /*0aa0*/  LDS.64 R10, [R4+0x400] ;  /* 0x00040000040a7984 */ /* 0x000f280000000a00 */
[----:B------:R-:W5:Y:S04]  /*0ab0*/  LDS.64 R12, [R4+0x600] ;  /* 0x00060000040c7984 */ /* 0x000f680000000a00 */
[----:B------:R-:W5:Y:S04]  /*0ac0*/  LDS.64 R14, [R4+0x800] ;  /* 0x00080000040e7984 */ /* 0x000f680000000a00 */
[----:B------:R-:W5:Y:S04]  /*0ad0*/  LDS.64 R16, [R4+0xa00] ;  /* 0x000a000004107984 */ /* 0x000f680000000a00 */
[----:B------:R-:W5:Y:S04]  /*0ae0*/  LDS.64 R18, [R4+0xc00] ;  /* 0x000c000004127984 */ /* 0x000f680000000a00 */
[----:B------:R-:W5:Y:S04]  /*0af0*/  LDS.64 R20, [R4+0xe00] ;  /* 0x000e000004147984 */ /* 0x000f680000000a00 */
[----:B0-----:R-:W-:Y:S04]  /*0b00*/  STG.E.64 desc[UR8][R2.64+-0x400], R26 ;  /* 0xfffc001a02007986 */ /* 0x001fe8000c101b08 */
[----:B-1----:R-:W-:Y:S04]  /*0b10*/  STG.E.64 desc[UR8][R2.64+-0x200], R28 ;  /* 0xfffe001c02007986 */ /* 0x002fe8000c101b08 */
[----:B------:R-:W0:Y:S04]  /*0b20*/  LDS.64 R22, [R4+0x1000] ;  /* 0x0010000004167984 */ /* 0x000e280000000a00 */
[----:B------:R-:W1:Y:S04]  /*0b30*/  LDS.64 R24, [R4+0x1200] ;  /* 0x0012000004187984 */ /* 0x000e680000000a00 */
[----:B------:R-:W1:Y:S04]  /*0b40*/  LDS.64 R26, [R4+0x1400] ;  /* 0x00140000041a7984 */ /* 0x000e680000000a00 */
[----:B------:R-:W1:Y:S04]  /*0b50*/  LDS.64 R28, [R4+0x1600] ;  /* 0x00160000041c7984 */ /* 0x000e680000000a00 */
[----:B------:R-:W1:Y:S04]  /*0b60*/  LDS.64 R30, [R4+0x1800] ;  /* 0x00180000041e7984 */ /* 0x000e680000000a00 */
[----:B------:R4:W1:Y:S04]  /*0b70*/  LDS.64 R32, [R4+0x1a00] ;  /* 0x001a000004207984 */ /* 0x0008680000000a00 */
[----:B--2---:R2:W-:Y:S04]  /*0b80*/  STG.E.64 desc[UR8][R2.64], R6 ;  /* 0x0000000602007986 */ /* 0x0045e8000c101b08 */
[----:B---3--:R-:W-:Y:S01]  /*0b90*/  STG.E.64 desc[UR8][R2.64+0x200], R8 ;  /* 0x0002000802007986 */ /* 0x008fe2000c101b08 */
[----:B----4-:R-:W-:-:S03]  /*0ba0*/  VIADD R4, R4, 0x2000 ;  /* 0x0000200004047836 */ /* 0x010fc60000000000 */
[----:B------:R-:W-:Y:S04]  /*0bb0*/  STG.E.64 desc[UR8][R2.64+0x400], R10 ;  /* 0x0004000a02007986 */ /* 0x000fe8000c101b08 */
[----:B-----5:R-:W-:Y:S01]  /*0bc0*/  STG.E.64 desc[UR8][R2.64+0x600], R12 ;  /* 0x0006000c02007986 */ /* 0x020fe2000c101b08 */
[----:B--2---:R-:W-:-:S03]  /*0bd0*/  IADD3 R6, P2, PT, R2, 0x2000, RZ ;  /* 0x0000200002067810 */ /* 0x004fc60007f5e0ff */
[----:B------:R-:W-:Y:S02]  /*0be0*/  STG.E.64 desc[UR8][R2.64+0x800], R14 ;  /* 0x0008000e02007986 */ /* 0x000fe4000c101b08 */
[----:B------:R-:W-:Y:S02]  /*0bf0*/  IMAD.X R7, RZ, RZ, R3, P2 ;  /* 0x000000ffff077224 */ /* 0x000fe400010e0603 */
[----:B------:R-:W-:Y:S04]  /*0c00*/  STG.E.64 desc[UR8][R2.64+0xa00], R16 ;  /* 0x000a001002007986 */ /* 0x000fe8000c101b08 */
[----:B------:R-:W-:Y:S04]  /*0c10*/  STG.E.64 desc[UR8][R2.64+0xc00], R18 ;  /* 0x000c001202007986 */ /* 0x000fe8000c101b08 */
[----:B------:R-:W-:Y:S04]  /*0c20*/  STG.E.64 desc[UR8][R2.64+0xe00], R20 ;  /* 0x000e001402007986 */ /* 0x000fe8000c101b08 */
[----:B0-----:R-:W-:Y:S04]  /*0c30*/  STG.E.64 desc[UR8][R2.64+0x1000], R22 ;  /* 0x0010001602007986 */ /* 0x001fe8000c101b08 */
[----:B-1----:R-:W-:Y:S04]  /*0c40*/  STG.E.64 desc[UR8][R2.64+0x1200], R24 ;  /* 0x0012001802007986 */ /* 0x002fe8000c101b08 */
[----:B------:R-:W-:Y:S04]  /*0c50*/  STG.E.64 desc[UR8][R2.64+0x1400], R26 ;  /* 0x0014001a02007986 */ /* 0x000fe8000c101b08 */
[----:B------:R-:W-:Y:S04]  /*0c60*/  STG.E.64 desc[UR8][R2.64+0x1600], R28 ;  /* 0x0016001c02007986 */ /* 0x000fe8000c101b08 */
[----:B------:R-:W-:Y:S04]  /*0c70*/  STG.E.64 desc[UR8][R2.64+0x1800], R30 ;  /* 0x0018001e02007986 */ /* 0x000fe8000c101b08 */
[----:B------:R0:W-:Y:S02]  /*0c80*/  STG.E.64 desc[UR8][R2.64+0x1a00], R32 ;  /* 0x001a002002007986 */ /* 0x0001e4000c101b08 */
[----:B0-----:R-:W-:-:S02]  /*0c90*/  IMAD.MOV.U32 R2, RZ, RZ, R6 ;  /* 0x000000ffff027224 */ /* 0x001fc400078e0006 */
[----:B------:R-:W-:Y:S01]  /*0ca0*/  IMAD.MOV.U32 R3, RZ, RZ, R7 ;  /* 0x000000ffff037224 */ /* 0x000fe200078e0007 */
[----:B------:R-:W-:Y:S06]  /*0cb0*/  @!P1 BRA `(.L_x_447) ;  /* 0xfffffffc00609947 */ /* 0x000fec000383ffff */
.L_x_446:
[----:B------:R-:W-:Y:S05]  /*0cc0*/  BSYNC.RECONVERGENT B1 ;  /* 0x0000000000017941 */ /* 0x000fea0003800200 */
.L_x_445:
[----:B------:R-:W-:Y:S01]  /*0cd0*/  IMAD.IADD R6, R5, 0x1, -R0 ;  /* 0x0000000105067824 */ /* 0x000fe200078e0a00 */
[----:B------:R-:W-:Y:S04]  /*0ce0*/  BSSY.RECONVERGENT B1, `(.L_x_448) ;  /* 0x000001a000017945 */ /* 0x000fe80003800200 */
[----:B------:R-:W-:-:S13]  /*0cf0*/  ISETP.GT.AND P1, PT, R6, 0x100, PT ;  /* 0x000001000600780c */ /* 0x000fda0003f24270 */
[----:B------:R-:W-:Y:S05]  /*0d00*/  @!P1 BRA `(.L_x_449) ;  /* 0x00000000005c9947 */ /* 0x000fea0003800000 */
[----:B------:R-:W0:Y:S01]  /*0d10*/  LDS.64 R6, [R4+-0x400] ;  /* 0xfffc000004067984 */ /* 0x000e220000000a00 */
[----:B------:R-:W-:Y:S01]  /*0d20*/  IADD3 R22, P1, PT, R2, 0x1000, RZ ;  /* 0x0000100002167810 */ /* 0x000fe20007f3e0ff */
[----:B------:R-:W-:Y:S01]  /*0d30*/  VIADD R0, R0, 0x200 ;  /* 0x0000020000007836 */ /* 0x000fe20000000000 */
[----:B------:R-:W-:Y:S01]  /*0d40*/  PLOP3.LUT P0, PT, PT, PT, PT, 0x8, 0x80 ;  /* 0x000000000080781c */ /* 0x000fe20003f0e170 */
[----:B------:R-:W1:Y:S02]  /*0d50*/  LDS.64 R8, [R4+-0x200] ;  /* 0xfffe000004087984 */ /* 0x000e640000000a00 */
[----:B------:R-:W-:Y:S02]  /*0d60*/  IMAD.X R23, RZ, RZ, R3, P1 ;  /* 0x000000ffff177224 */ /* 0x000fe400008e0603 */
[----:B------:R-:W2:Y:S04]  /*0d70*/  LDS.64 R10, [R4] ;  /* 0x00000000040a7984 */ /* 0x000ea80000000a00 */
[----:B------:R-:W3:Y:S04]  /*0d80*/  LDS.64 R12, [R4+0x200] ;  /* 0x00020000040c7984 */ /* 0x000ee80000000a00 */
[----:B------:R-:W4:Y:S04]  /*0d90*/  LDS.64 R14, [R4+0x400] ;  /* 0x00040000040e7984 */ /* 0x000f280000000a00 */
[----:B------:R-:W5:Y:S04]  /*0da0*/  LDS.64 R16, [R4+0x600] ;  /* 0x0006000004107984 */ /* 0x000f680000000a00 */
[----:B------:R-:W5:Y:S04]  /*0db0*/  LDS.64 R18, [R4+0x800] ;  /* 0x0008000004127984 */ /* 0x000f680000000a00 */
[----:B------:R0:W5:Y:S02]  /*0dc0*/  LDS.64 R20, [R4+0xa00] ;  /* 0x000a000004147984 */ /* 0x0001640000000a00 */
[----:B0-----:R-:W-:-:S02]  /*0dd0*/  VIADD R4, R4, 0x1000 ;  /* 0x0000100004047836 */ /* 0x001fc40000000000 */
[----:B------:R-:W-:Y:S04]  /*0de0*/  STG.E.64 desc[UR8][R2.64+-0x400], R6 ;  /* 0xfffc000602007986 */ /* 0x000fe8000c101b08 */
[----:B-1----:R-:W-:Y:S04]  /*0df0*/  STG.E.64 desc[UR8][R2.64+-0x200], R8 ;  /* 0xfffe000802007986 */ /* 0x002fe8000c101b08 */
[----:B--2---:R-:W-:Y:S04]  /*0e00*/  STG.E.64 desc[UR8][R2.64], R10 ;  /* 0x0000000a02007986 */ /* 0x004fe8000c101b08 */
[----:B---3--:R-:W-:Y:S04]  /*0e10*/  STG.E.64 desc[UR8][R2.64+0x200], R12 ;  /* 0x0002000c02007986 */ /* 0x008fe8000c101b08 */
[----:B----4-:R-:W-:Y:S04]  /*0e20*/  STG.E.64 desc[UR8][R2.64+0x400], R14 ;  /* 0x0004000e02007986 */ /* 0x010fe8000c101b08 */
[----:B-----5:R-:W-:Y:S04]  /*0e30*/  STG.E.64 desc[UR8][R2.64+0x600], R16 ;  /* 0x0006001002007986 */ /* 0x020fe8000c101b08 */
[----:B------:R-:W-:Y:S04]  /*0e40*/  STG.E.64 desc[UR8][R2.64+0x800], R18 ;  /* 0x0008001202007986 */ /* 0x000fe8000c101b08 */
[----:B------:R0:W-:Y:S02]  /*0e50*/  STG.E.64 desc[UR8][R2.64+0xa00], R20 ;  /* 0x000a001402007986 */ /* 0x0001e4000c101b08 */
[----:B0-----:R-:W-:-:S02]  /*0e60*/  IMAD.MOV.U32 R2, RZ, RZ, R22 ;  /* 0x000000ffff027224 */ /* 0x001fc400078e0016 */
[----:B------:R-:W-:-:S07]  /*0e70*/  IMAD.MOV.U32 R3, RZ, RZ, R23 ;  /* 0x000000ffff037224 */ /* 0x000fce00078e0017 */
.L_x_449:
[----:B------:R-:W-:Y:S05]  /*0e80*/  BSYNC.RECONVERGENT B1 ;  /* 0x0000000000017941 */ /* 0x000fea0003800200 */
.L_x_448:
[----:B------:R-:W-:-:S13]  /*0e90*/  ISETP.LT.OR P0, PT, R0, R5, P0 ;  /* 0x000000050000720c */ /* 0x000fda0000701670 */
[----:B------:R-:W0:Y:S04]  /*0ea0*/  @P0 LDS.64 R6, [R4+-0x400] ;  /* 0xfffc000004060984 */ /* 0x000e280000000a00 */
[----:B------:R-:W1:Y:S04]  /*0eb0*/  @P0 LDS.64 R8, [R4+-0x200] ;  /* 0xfffe000004080984 */ /* 0x000e680000000a00 */
[----:B------:R-:W2:Y:S04]  /*0ec0*/  @P0 LDS.64 R10, [R4] ;  /* 0x00000000040a0984 */ /* 0x000ea80000000a00 */
[----:B------:R-:W3:Y:S04]  /*0ed0*/  @P0 LDS.64 R12, [R4+0x200] ;  /* 0x00020000040c0984 */ /* 0x000ee80000000a00 */
[----:B0-----:R4:W-:Y:S04]  /*0ee0*/  @P0 STG.E.64 desc[UR8][R2.64+-0x400], R6 ;  /* 0xfffc000602000986 */ /* 0x0019e8000c101b08 */
[----:B-1----:R4:W-:Y:S04]  /*0ef0*/  @P0 STG.E.64 desc[UR8][R2.64+-0x200], R8 ;  /* 0xfffe000802000986 */ /* 0x0029e8000c101b08 */
[----:B--2---:R4:W-:Y:S04]  /*0f00*/  @P0 STG.E.64 desc[UR8][R2.64], R10 ;  /* 0x0000000a02000986 */ /* 0x0049e8000c101b08 */
[----:B---3--:R4:W-:Y:S02]  /*0f10*/  @P0 STG.E.64 desc[UR8][R2.64+0x200], R12 ;  /* 0x0002000c02000986 */ /* 0x0089e4000c101b08 */
.L_x_441:
[----:B------:R-:W-:Y:S05]  /*0f20*/  BSYNC.RECONVERGENT B0 ;  /* 0x0000000000007941 */ /* 0x000fea0003800200 */
.L_x_440:
[----:B------:R-:W-:Y:S06]  /*0f30*/  BAR.SYNC.DEFER_BLOCKING 0x0 ;  /* 0x0000000000007b1d */ /* 0x000fec0000010000 */
[----:B------:R-:W-:Y:S05]  /*0f40*/  EXIT ;  /* 0x000000000000794d */ /* 0x000fea0003800000 */
.L_x_439:
        /* <DEDUP_REMOVED lines=11> */
[----:B------:R0:W5:Y:S01]  /*1000*/  LDG.E.64.CONSTANT R26, desc[UR8][R2.64+0x400] ;  /* 0x00040008021a7981 */ /* 0x000162000c1e9b00 */
[----:B------:R-:W-:-:S06]  /*1010*/  IMAD.WIDE R24, R7, 0x8, R24 ;  /* 0x0000000807187825 */ /* 0x000fcc00078e0218 */
[----:B------:R-:W5:Y:S01]  /*1020*/  LDG.E.64.CONSTANT R24, desc[UR8][R24.64+-0x8] ;  /* 0xfffff80818187981 */ /* 0x000f62000c1e9b00 */
[----:B------:R-:W1:Y:S01]  /*1030*/  S2UR UR5, SR_CgaCtaId ;  /* 0x00000000000579c3 */ /* 0x000e620000008800 */
[----:B------:R-:W-:Y:S01]  /*1040*/  SHF.R.U32.HI R6, RZ, 0x5, R0 ;  /* 0x00000005ff067819 */ /* 0x000fe20000011600 */
[----:B------:R-:W-:Y:S01]  /*1050*/  UMOV UR4, 0x400 ;  /* 0x0000040000047882 */ /* 0x000fe20000000000 */
[----:B------:R-:W0:Y:S01]  /*1060*/  S2R R33, SR_LANEID ;  /* 0x0000000000217919 */ /* 0x000e220000000000 */
[----:B------:R-:W-:Y:S01]  /*1070*/  ISETP.NE.AND P0, PT, R0, RZ, PT ;  /* 0x000000ff0000720c */ /* 0x000fe20003f05270 */
[----:B-1----:R-:W-:-:S06]  /*1080*/  ULEA UR4, UR5, UR4, 0x18 ;  /* 0x0000000405047291 */ /* 0x002fcc000f8ec0ff */
[----:B------:R-:W-:Y:S01]  /*1090*/  LEA R29, R0, UR4, 0x3 ;  /* 0x00000004001d7c11 */ /* 0x000fe2000f8e18ff */
[----:B0-----:R-:W-:-:S05]  /*10a0*/  IMAD R7, R6, 0xa0, R33 ;  /* 0x000000a006077824 */ /* 0x001fca00078e0221 */
[----:B------:R-:W-:-:S05]  /*10b0*/  LEA R7, R7, UR4, 0x3 ;  /* 0x0000000407077c11 */ /* 0x000fca000f8e18ff */
[----:B------:R-:W-:Y:S01]  /*10c0*/  IMAD R3, R33, 0x20, R7 ;  /* 0x0000002021037824 */ /* 0x000fe200078e0207 */
[----:B--2---:R-:W-:Y:S04]  /*10d0*/  STS.64 [R7], R4 ;  /* 0x0000000407007388 */ /* 0x004fe80000000a00 */
[----:B---3--:R-:W-:Y:S04]  /*10e0*/  STS.64 [R7+0x100], R8 ;  /* 0x0001000807007388 */ /* 0x008fe80000000a00 */
[----:B----4-:R-:W-:Y:S04]  /*10f0*/  STS.64 [R7+0x200], R10 ;  /* 0x0002000a07007388 */ /* 0x010fe80000000a00 */
[----:B-----5:R-:W-:Y:S04]  /*1100*/  STS.64 [R7+0x300], R12 ;  /* 0x0003000c07007388 */ /* 0x020fe80000000a00 */
[----:B------:R-:W-:Y:S01]  /*1110*/  STS.64 [R7+0x400], R26 ;  /* 0x0004001a07007388 */ /* 0x000fe20000000a00 */
[----:B------:R-:W-:-:S03]  /*1120*/  NOP ;  /* 0x0000000000007918 */ /* 0x000fc60000000000 */
[----:B------:R-:W0:Y:S04]  /*1130*/  LDS.64 R22, [R3+0x20] ;  /* 0x0000200003167984 */ /* 0x000e280000000a00 */
[----:B------:R-:W-:Y:S04]  /*1140*/  LDS.64 R20, [R3] ;  /* 0x0000000003147984 */ /* 0x000fe80000000a00 */
[----:B------:R-:W1:Y:S04]  /*1150*/  LDS.64 R18, [R3+0x8] ;  /* 0x0000080003127984 */ /* 0x000e680000000a00 */
[----:B------:R-:W2:Y:S04]  /*1160*/  LDS.64 R16, [R3+0x10] ;  /* 0x0000100003107984 */ /* 0x000ea80000000a00 */
[----:B------:R-:W-:Y:S01]  /*1170*/  LDS.64 R14, [R3+0x18] ;  /* 0x00001800030e7984 */ /* 0x000fe20000000a00 */
[----:B------:R-:W-:Y:S06]  /*1180*/  BAR.SYNC.DEFER_BLOCKING 0x0 ;  /* 0x0000000000007b1d */ /* 0x000fec0000010000 */
[----:B0-----:R-:W-:Y:S02]  /*1190*/  STS.64 [R29+0x230], R22 ;  /* 0x000230161d007388 */ /* 0x001fe40000000a00 */
[----:B------:R-:W-:Y:S01]  /*11a0*/  BAR.SYNC.DEFER_BLOCKING 0x0 ;  /* 0x0000000000007b1d */ /* 0x000fe20000010000 */
[----:B-1----:R-:W-:-:S02]  /*11b0*/  ISETP.NE.U32.AND P1, PT, R20, R18, PT ;  /* 0x000000121400720c */ /* 0x002fc40003f25070 */
[----:B--2---:R-:W-:Y:S02]  /*11c0*/  ISETP.NE.U32.AND P2, PT, R18, R16, PT ;  /* 0x000000101200720c */ /* 0x004fe40003f45070 */
[----:B------:R-:W-:Y:S01]  /*11d0*/  ISETP.NE.AND.EX P1, PT, R21, R19, PT, P1 ;  /* 0x000000131500720c */ /* 0x000fe20003f25310 */
[----:B------:R-:W0:Y:S02]  /*11e0*/  @P0 LDS.64 R24, [R29+0x228] ;  /* 0x000228001d180984 */ /* 0x000e240000000a00 */
[----:B------:R-:W-:Y:S01]  /*11f0*/  BAR.SYNC.DEFER_BLOCKING 0x0 ;  /* 0x0000000000007b1d */ /* 0x000fe20000010000 */
[----:B0-----:R-:W-:-:S04]  /*1200*/  ISETP.NE.U32.AND P0, PT, R24, R20, PT ;  /* 0x000000141800720c */ /* 0x001fc80003f05070 */
[----:B------:R-:W-:-:S04]  /*1210*/  ISETP.NE.AND.EX P0, PT, R25, R21, PT, P0 ;  /* 0x000000151900720c */ /* 0x000fc80003f05300 */
[----:B------:R-:W-:Y:S02]  /*1220*/  SEL R2, RZ, 0x1, !P0 ;  /* 0x00000001ff027807 */ /* 0x000fe40004000000 */
[----:B------:R-:W-:Y:S02]  /*1230*/  ISETP.NE.AND.EX P0, PT, R19, R17, PT, P2 ;  /* 0x000000111300720c */ /* 0x000fe40003f05320 */
[----:B------:R-:W-:Y:S01]  /*1240*/  ISETP.NE.U32.AND P2, PT, R16, R14, PT ;  /* 0x0000000e1000720c */ /* 0x000fe20003f45070 */
[----:B------:R-:W-:Y:S02]  /*1250*/  VIADD R4, R2, 0x1 ;  /* 0x0000000102047836 */ /* 0x000fe40000000000 */
[----:B------:R-:W-:Y:S01]  /*1260*/  @!P1 IMAD.MOV R4, RZ, RZ, R2 ;  /* 0x000000ffff049224 */ /* 0x000fe200078e0202 */
[----:B------:R-:W-:Y:S02]  /*1270*/  ISETP.NE.AND.EX P1, PT, R17, R15, PT, P2 ;  /* 0x0000000f1100720c */ /* 0x000fe40003f25320 */
[----:B------:R-:W-:Y:S01]  /*1280*/  ISETP.NE.U32.AND P2, PT, R14, R22, PT ;  /* 0x000000160e00720c */ /* 0x000fe20003f45070 */
[----:B------:R-:W-:-:S04]  /*1290*/  VIADD R3, R4, 0x1 ;  /* 0x0000000104037836 */ /* 0x000fc80000000000 */
[----:B------:R-:W-:Y:S01]  /*12a0*/  @!P0 IMAD.MOV R3, RZ, RZ, R4 ;  /* 0x000000ffff038224 */ /* 0x000fe200078e0204 */
[----:B------:R-:W-:-:S03]  /*12b0*/  ISETP.NE.AND.EX P0, PT, R15, R23, PT, P2 ;  /* 0x000000170f00720c */ /* 0x000fc60003f05320 */
        /* <DEDUP_REMOVED lines=16> */
[----:B------:R-:W-:-:S03]  /*13c0*/  ISETP.NE.AND P0, PT, R33, RZ, PT ;  /* 0x000000ff2100720c */ /* 0x000fc60003f05270 */
[----:B------:R-:W-:Y:S01]  /*13d0*/  IMAD.IADD R5, R12, 0x1, -R5 ;  /* 0x000000010c057824 */ /* 0x000fe200078e0a05 */
[----:B------:R-:W-:Y:S01]  /*13e0*/  @!P1 STS [R11], R12 ;  /* 0x0000000c0b009388 */ /* 0x000fe20000000800 */
[----:B------:R-:W-:Y:S01]  /*13f0*/  BAR.SYNC.DEFER_BLOCKING 0x0 ;  /* 0x0000000000007b1d */ /* 0x000fe20000010000 */
[C---:B------:R-:W-:Y:S02]  /*1400*/  ISETP.GT.U32.AND P1, PT, R0.reuse, 0x1f, PT ;  /* 0x0000001f0000780c */ /* 0x040fe40003f24070 */
[----:B------:R-:W-:Y:S02]  /*1410*/  SEL R9, R5, RZ, P0 ;  /* 0x000000ff05097207 */ /* 0x000fe40000000000 */
[----:B------:R-:W-:Y:S01]  /*1420*/  ISETP.GE.U32.AND P0, PT, R0, 0x20, PT ;  /* 0x000000200000780c */ /* 0x000fe20003f06070 */
[----:B------:R-:W0:Y:S02]  /*1430*/  LDS.64 R6, [UR4] ;  /* 0x00000004ff067984 */ /* 0x000e240008000a00 */
[----:B0-----:R-:W-:-:S02]  /*1440*/  IMAD.IADD R8, R6, 0x1, R9 ;  /* 0x0000000106087824 */ /* 0x001fc400078e0209 */
[----:B------:R-:W-:-:S03]  /*1450*/  IMAD.IADD R7, R6, 0x1, R7 ;  /* 0x0000000106077824 */ /* 0x000fc600078e0207 */
[----:B------:R-:W-:Y:S01]  /*1460*/  SEL R32, R5, R8, !P0 ;  /* 0x0000000805207207 */ /* 0x000fe20004000000 */
[----:B------:R-:W-:Y:S06]  /*1470*/  @P1 BRA `(.L_x_450) ;  /* 0x0000000800441947 */ /* 0x000fec0003800000 */
[----:B------:R-:W0:Y:S01]  /*1480*/  S2R R28, SR_CTAID.X ;  /* 0x00000000001c7919 */ /* 0x000e220000002500 */
[----:B------:R-:W0:Y:S01]  /*1490*/  LDC.64 R34, c[0x0][0x3a8] ;  /* 0x0000ea00ff227b82 */ /* 0x000e220000000a00 */
[----:B------:R-:W-:Y:S02]  /*14a0*/  ISETP.NE.AND P0, PT, R0, RZ, PT ;  /* 0x000000ff0000720c */ /* 0x000fe40003f05270 */
[----:B------:R-:W-:-:S05]  /*14b0*/  LOP3.LUT R29, RZ, R0, RZ, 0x33, !PT ;  /* 0x00000000ff1d7212 */ /* 0x000fca00078e33ff */
[----:B------:R-:W1:Y:S06]  /*14c0*/  LDC R5, c[0x0][0x370] ;  /* 0x0000dc00ff057b82 */ /* 0x000e6c0000000800 */
[----:B------:R-:W-:Y:S01]  /*14d0*/  @!P0 IMAD.MOV.U32 R6, RZ, RZ, 0x64 ;  /* 0x00000064ff068424 */ /* 0x000fe200078e00ff */
[----:B------:R2:W-:Y:S01]  /*14e0*/  @!P0 STS [UR4+0x2c], R7 ;  /* 0x00002c07ff008988 */ /* 0x0005e20008000804 */
[----:B0-----:R-:W-:Y:S01]  /*14f0*/  IMAD.WIDE.U32 R34, R28, 0x8, R34 ;  /* 0x000000081c227825 */ /* 0x001fe200078e0022 */
[----:B-1----:R-:W-:-:S04]  /*1500*/  ISETP.GT.U32.AND P1, PT, R5, 0x1f3, PT ;  /* 0x000001f30500780c */ /* 0x002fc80003f24070 */
[----:B------:R2:W-:Y:S09]  /*1510*/  @!P0 ST.E.64.STRONG.GPU desc[UR8][R34.64+0x100], R6 ;  /* 0x0001000622008985 */ /* 0x0005f2000c10fb08 */
[----:B------:R-:W-:Y:S05]  /*1520*/  @P1 BRA `(.L_x_451) ;  /* 0x0000000000081947 */ /* 0x000fea0003800000 */
[----:B------:R0:W-:Y:S06]  /*1530*/  MEMBAR.SC.CTA ;  /* 0x0000000000007992 */ /* 0x0001ec0000000000 */
[----:B0-----:R-:W-:Y:S05]  /*1540*/  BRA `(.L_x_452) ;  /* 0x0000000000087947 */ /* 0x001fea0003800000 */
.L_x_451:
[----:B------:R-:W-:Y:S05]  /*1550*/  NANOSLEEP 0x1c2 ;  /* 0x000001c20000795d */ /* 0x000fea0003800000 */
[----:B------:R-:W-:Y:S01]  /*1560*/  NOP ;  /* 0x0000000000007918 */ /* 0x000fe20000000000 */
.L_x_452:
[----:B------:R-:W-:-:S05]  /*1570*/  IMAD.WIDE R8, R29, 0x8, R34 ;  /* 0x000000081d087825 */ /* 0x000fca00078e0222 */
[----:B------:R-:W3:Y:S01]  /*1580*/  LD.E.64.STRONG.GPU R26, desc[UR8][R8.64+0x100] ;  /* 0x00010008081a7980 */ /* 0x000ee2000c10fb00 */
[----:B------:R-:W-:Y:S01]  /*1590*/  UMOV UR5, 0xffffffff ;  /* 0xffffffff00057882 */ /* 0x000fe20000000000 */
[----:B---3--:R-:W-:Y:S02]  /*15a0*/  ISETP.NE.AND P0, PT, R26, 0x63, PT ;  /* 0x000000631a00780c */ /* 0x008fe40003f05270 */
[----:B------:R-:W-:Y:S11]  /*15b0*/  BRA.DIV UR5, `(.L_x_453) ;  /* 0x0000003e058c7947 */ /* 0x000ff6000b800000 */
[----:B------:R-:W-:-:S13]  /*15c0*/  VOTE.ANY P0, !P0 ;  /* 0x0000000000ff7806 */ /* 0x000fda0004000100 */
.L_x_522:
[----:B------:R-:W-:Y:S05]  /*15d0*/  @!P0 BRA `(.L_x_454) ;  /* 0x0000000000308947 */ /* 0x000fea0003800000 */
.L_x_458:
[----:B------:R-:W-:Y:S05]  /*15e0*/  YIELD ;  /* 0x0000000000007946 */ /* 0x000fea0003800000 */
[----:B------:R-:W-:Y:S05]  /*15f0*/  @P1 BRA `(.L_x_455) ;  /* 0x0000000000081947 */ /* 0x000fea0003800000 */
[----:B------:R0:W-:Y:S06]  /*1600*/  MEMBAR.SC.CTA ;  /* 0x0000000000007992 */ /* 0x0001ec0000000000 */
[----:B0-----:R-:W-:Y:S05]  /*1610*/  BRA `(.L_x_456) ;  /* 0x0000000000087947 */ /* 0x001fea0003800000 */
.L_x_455:
[----:B------:R-:W-:Y:S05]  /*1620*/  NANOSLEEP 0x15e ;  /* 0x0000015e0000795d */ /* 0x000fea0003800000 */
[----:B------:R-:W-:Y:S01]  /*1630*/  NOP ;  /* 0x0000000000007918 */ /* 0x000fe20000000000 */
.L_x_456:
[----:B------:R-:W3:Y:S01]  /*1640*/  LD.E.64.STRONG.GPU R26, desc[UR8][R8.64+0x100] ;  /* 0x00010008081a7980 */ /* 0x000ee2000c10fb00 */
[----:B------:R-:W-:Y:S01]  /*1650*/  UMOV UR5, 0xffffffff ;  /* 0xffffffff00057882 */ /* 0x000fe20000000000 */
[----:B---3--:R-:W-:Y:S02]  /*1660*/  ISETP.NE.AND P0, PT, R26, 0x63, PT ;  /* 0x000000631a00780c */ /* 0x008fe40003f05270 */
[----:B------:R-:W-:Y:S11]  /*1670*/  BRA.DIV UR5, `(.L_x_457) ;  /* 0x0000003e057c7947 */ /* 0x000ff6000b800000 */
[----:B------:R-:W-:-:S13]  /*1680*/  VOTE.ANY P0, !P0 ;  /* 0x0000000000ff7806 */ /* 0x000fda0004000100 */
.L_x_525:
[----:B------:R-:W-:Y:S05]  /*1690*/  @P0 BRA `(.L_x_458) ;  /* 0xfffffffc00d00947 */ /* 0x000fea000383ffff */
.L_x_454:
[----:B------:R-:W-:Y:S01]  /*16a0*/  UMOV UR5, 0xffffffff ;  /* 0xffffffff00057882 */ /* 0x000fe20000000000 */
[----:B------:R-:W-:Y:S02]  /*16b0*/  ISETP.NE.AND P6, PT, R26, 0x65, PT ;  /* 0x000000651a00780c */ /* 0x000fe40003fc5270 */
[----:B------:R-:W-:Y:S11]  /*16c0*/  BRA.DIV UR5, `(.L_x_459) ;  /* 0x0000003e05887947 */ /* 0x000ff6000b800000 */
[----:B------:R-:W0:Y:S01]  /*16d0*/  S2R R36, SR_GEMASK ;  /* 0x0000000000247919 */ /* 0x000e220000003c00 */
[----:B------:R-:W-:Y:S01]  /*16e0*/  VOTE.ANY R30, PT, !P6 ;  /* 0x00000000001e7806 */ /* 0x000fe200070e0100 */
[C---:B------:R-:W-:Y:S01]  /*16f0*/  VIADD R8, R33.reuse, 0x2 ;  /* 0x0000000221087836 */ /* 0x040fe20000000000 */
[----:B------:R-:W1:Y:S01]  /*1700*/  LDC.64 R12, c[0x0][0x3a8] ;  /* 0x0000ea00ff0c7b82 */ /* 0x000e620000000a00 */
[C---:B------:R-:W-:Y:S01]  /*1710*/  VIADD R9, R33.reuse, 0x4 ;  /* 0x0000000421097836 */ /* 0x040fe20000000000 */
[----:B------:R-:W3:Y:S01]  /*1720*/  S2R R37, SR_CTAID.X ;  /* 0x0000000000257919 */ /* 0x000ee20000002500 */
[----:B------:R-:W-:Y:S01]  /*1730*/  VIADD R10, R33, 0x8 ;  /* 0x00000008210a7836 */ /* 0x000fe20000000000 */
[----:B0-----:R-:W-:-:S05]  /*1740*/  LOP3.LUT R30, R30, 0x80000000, R36, 0xec, !PT ;  /* 0x800000001e1e7812 */ /* 0x001fca00078eec24 */
[----:B------:R-:W-:Y:S02]  /*1750*/  VIADD R5, R30, 0xffffffff ;  /* 0xffffffff1e057836 */ /* 0x000fe40000000000 */
[----:B---3--:R-:W-:-:S03]  /*1760*/  IMAD.IADD R29, R29, 0x1, R37 ;  /* 0x000000011d1d7824 */ /* 0x008fc600078e0225 */
[----:B------:R-:W-:-:S06]  /*1770*/  LOP3.LUT R5, R30, R5, RZ, 0xc, !PT ;  /* 0x000000051e057212 */ /* 0x000fcc00078e0cff */
[----:B------:R-:W0:Y:S02]  /*1780*/  POPC R5, R5 ;  /* 0x0000000500057309 */ /* 0x000e240000000000 */
[----:B0-----:R-:W2:Y:S01]  /*1790*/  SHFL.DOWN PT, R31, R27, 0x1, R5 ;  /* 0x082000001b1f7989 */ /* 0x001ea200000e0005 */
[----:B------:R-:W-:-:S04]  /*17a0*/  ISETP.GE.AND P0, PT, R33, R5, PT ;  /* 0x000000052100720c */ /* 0x000fc80003f06270 */
[----:B--2---:R-:W-:Y:S02]  /*17b0*/  SEL R6, R31, RZ, !P0 ;  /* 0x000000ff1f067207 */ /* 0x004fe40004000000 */
        /* <DEDUP_REMOVED lines=11> */
[----:B------:R-:W-:Y:S01]  /*1870*/  IMAD.IADD R28, R11, 0x1, R28 ;  /* 0x000000010b1c7824 */ /* 0x000fe200078e021c */
[----:B-1----:R-:W-:-:S04]  /*1880*/  IADD3 R11, P3, PT, R12, 0x100, RZ ;  /* 0x000001000c0b7810 */ /* 0x002fc80007f7e0ff */
[----:B------:R-:W0:Y:S02]  /*1890*/  SHFL.DOWN PT, R31, R28, 0x8, R5 ;  /* 0x090000001c1f7989 */ /* 0x000e2400000e0005 */
[----:B0-----:R-:W-:Y:S02]  /*18a0*/  SEL R27, R31, RZ, !P0 ;  /* 0x000000ff1f1b7207 */ /* 0x001fe40004000000 */
[----:B------:R-:W-:-:S03]  /*18b0*/  ISETP.NE.AND P0, PT, R26, 0x65, PT ;  /* 0x000000651a00780c */ /* 0x000fc60003f05270 */
[----:B------:R-:W-:Y:S02]  /*18c0*/  IMAD.IADD R27, R28, 0x1, R27 ;  /* 0x000000011c1b7824 */ /* 0x000fe400078e021b */
[----:B------:R-:W-:-:S03]  /*18d0*/  IMAD.X R28, RZ, RZ, R13, P3 ;  /* 0x000000ffff1c7224 */ /* 0x000fc600018e060d */
[----:B------:R-:W0:Y:S05]  /*18e0*/  SHFL.DOWN PT, R31, R27, 0x10, R5 ;  /* 0x0a0000001b1f7989 */ /* 0x000e2a00000e0005 */
[----:B------:R-:W-:Y:S02]  /*18f0*/  VOTE.ALL P0, P0 ;  /* 0x0000000000ff7806 */ /* 0x000fe40000000000 */
[----:B0-----:R-:W-:-:S05]  /*1900*/  SEL R12, R31, RZ, !P2 ;  /* 0x000000ff1f0c7207 */ /* 0x001fca0005000000 */
[----:B------:R-:W-:-:S07]  /*1910*/  IMAD.IADD R5, R27, 0x1, R12 ;  /* 0x000000011b057824 */ /* 0x000fce00078e020c */
.L_x_534:
[----:B------:R-:W-:Y:S05]  /*1920*/  @!P0 BRA `(.L_x_460) ;  /* 0x0000000000d88947 */ /* 0x000fea0003800000 */
.L_x_468:
        /* <DEDUP_REMOVED lines=9> */
.L_x_537:
[----:B------:R-:W-:Y:S05]  /*19c0*/  @!P0 BRA `(.L_x_462) ;  /* 0x0000000000308947 */ /* 0x000fea0003800000 */
.L_x_466:
[----:B------:R-:W-:Y:S05]  /*19d0*/  YIELD ;  /* 0x0000000000007946 */ /* 0x000fea0003800000 */
[----:B------:R-:W-:Y:S05]  /*19e0*/  @P1 BRA `(.L_x_463) ;  /* 0x0000000000081947 */ /* 0x000fea0003800000 */
[----:B------:R0:W-:Y:S06]  /*19f0*/  MEMBAR.SC.CTA ;  /* 0x0000000000007992 */ /* 0x0001ec0000000000 */
[----:B0-----:R-:W-:Y:S05]  /*1a00*/  BRA `(.L_x_464) ;  /* 0x0000000000087947 */ /* 0x001fea0003800000 */
.L_x_463:
[----:B------:R-:W-:Y:S05]  /*1a10*/  NANOSLEEP 0x15e ;  /* 0x0000015e0000795d */ /* 0x000fea0003800000 */
[----:B------:R-:W-:Y:S01]  /*1a20*/  NOP ;  /* 0x0000000000007918 */ /* 0x000fe20000000000 */
.L_x_464:
[----:B------:R-:W2:Y:S01]  /*1a30*/  LD.E.64.STRONG.GPU R26, desc[UR8][R12.64+-0x100] ;  /* 0xffff00080c1a7980 */ /* 0x000ea2000c10fb00 */
[----:B------:R-:W-:Y:S01]  /*1a40*/  UMOV UR5, 0xffffffff ;  /* 0xffffffff00057882 */ /* 0x000fe20000000000 */
[----:B--2---:R-:W-:Y:S02]  /*1a50*/  ISETP.NE.AND P0, PT, R26, 0x63, PT ;  /* 0x000000631a00780c */ /* 0x004fe40003f05270 */
[----:B------:R-:W-:Y:S11]  /*1a60*/  BRA.DIV UR5, `(.L_x_465) ;  /* 0x0000003e05c87947 */ /* 0x000ff6000b800000 */
[----:B------:R-:W-:-:S13]  /*1a70*/  VOTE.ANY P0, !P0 ;  /* 0x0000000000ff7806 */ /* 0x000fda0004000100 */
.L_x_540:
[----:B------:R-:W-:Y:S05]  /*1a80*/  @P0 BRA `(.L_x_466) ;  /* 0xfffffffc00d00947 */ /* 0x000fea000383ffff */
.L_x_462:
        /* <DEDUP_REMOVED lines=10> */
[-C--:B------:R-:W-:Y:S02]  /*1b30*/  ISETP.GE.AND P0, PT, R33, R12.reuse, PT ;  /* 0x0000000c2100720c */ /* 0x080fe40003f06270 */
[-C--:B------:R-:W-:Y:S02]  /*1b40*/  ISETP.GT.AND P2, PT, R6, R12.reuse, PT ;  /* 0x0000000c0600720c */ /* 0x080fe40003f44270 */
        /* <DEDUP_REMOVED lines=13> */
[----:B------:R-:W-:-:S03]  /*1c20*/  ISETP.NE.AND P0, PT, R26, 0x65, PT ;  /* 0x000000651a00780c */ /* 0x000fc60003f05270 */
[----:B------:R-:W-:-:S05]  /*1c30*/  IMAD.IADD R37, R27, 0x1, R30 ;  /* 0x000000011b257824 */ /* 0x000fca00078e021e */
[----:B------:R-:W0:Y:S05]  /*1c40*/  SHFL.DOWN PT, R31, R37, 0x10, R12 ;  /* 0x0a000000251f7989 */ /* 0x000e2a00000e000c */
[----:B------:R-:W-:Y:S02]  /*1c50*/  VOTE.ALL P0, P0 ;  /* 0x0000000000ff7806 */ /* 0x000fe40000000000 */
[----:B0-----:R-:W-:-:S04]  /*1c60*/  SEL R26, R31, RZ, !P2 ;  /* 0x000000ff1f1a7207 */ /* 0x001fc80005000000 */
[----:B------:R-:W-:-:S07]  /*1c70*/  IADD3 R5, PT, PT, R37, R26, R5 ;  /* 0x0000001a25057210 */ /* 0x000fce0007ffe005 */
.L_x_549:
[----:B------:R-:W-:Y:S05]  /*1c80*/  @P0 BRA `(.L_x_468) ;  /* 0xfffffffc00280947 */ /* 0x000fea000383ffff */
.L_x_460:
        /* <DEDUP_REMOVED lines=16> */
.L_x_450:
[-C--:B------:R-:W-:Y:S01]  /*1d90*/  ISETP.NE.U32.AND P0, PT, R24, R20.reuse, PT ;  /* 0x000000141800720c */ /* 0x080fe20003f05070 */
[----:B------:R-:W-:Y:S05]  /*1da0*/  WARPSYNC.ALL ;  /* 0x0000000000007948 */ /* 0x000fea0003800000 */
[----:B------:R-:W-:Y:S02]  /*1db0*/  ISETP.NE.AND.EX P0, PT, R25, R21, PT, P0 ;  /* 0x000000151900720c */ /* 0x000fe40003f05300 */
[----:B------:R-:W-:Y:S02]  /*1dc0*/  ISETP.NE.AND P4, PT, R0, RZ, PT ;  /* 0x000000ff0000720c */ /* 0x000fe40003f85270 */
[----:B------:R-:W-:Y:S01]  /*1dd0*/  SEL R9, RZ, 0x1, !P0 ;  /* 0x00000001ff097807 */ /* 0x000fe20004000000 */
[----:B------:R-:W0:Y:S08]  /*1de0*/  S2UR UR5, SR_CgaCtaId ;  /* 0x00000000000579c3 */ /* 0x000e300000008800 */
[----:B------:R-:W-:Y:S01]  /*1df0*/  BAR.SYNC.DEFER_BLOCKING 0x0 ;  /* 0x0000000000007b1d */ /* 0x000fe20000010000 */
[----:B------:R-:W-:-:S02]  /*1e00*/  ISETP.NE.U32.AND P0, PT, R24, R20, PT ;  /* 0x000000141800720c */ /* 0x000fc40003f05070 */
[----:B------:R-:W-:Y:S02]  /*1e10*/  ISETP.NE.U32.AND P1, PT, R20, R18, PT ;  /* 0x000000121400720c */ /* 0x000fe40003f25070 */
[----:B------:R-:W-:Y:S01]  /*1e20*/  ISETP.NE.AND.EX P0, PT, R25, R21, PT, P0 ;  /* 0x000000151900720c */ /* 0x000fe20003f05300 */
[----:B------:R-:W-:Y:S01]  /*1e30*/  UMOV UR4, 0x400 ;  /* 0x0000040000047882 */ /* 0x000fe20000000000 */
[----:B------:R-:W-:Y:S01]  /*1e40*/  ISETP.NE.U32.AND P5, PT, R18, R16, PT ;  /* 0x000000101200720c */ /* 0x000fe20003fa5070 */
[----:B------:R-:W-:Y:S01]  /*1e50*/  BSSY.RECONVERGENT B0, `(.L_x_469) ;  /* 0x000009f000007945 */ /* 0x000fe20003800200 */
[----:B------:R-:W-:Y:S02]  /*1e60*/  ISETP.NE.U32.AND P2, PT, R16, R14, PT ;  /* 0x0000000e1000720c */ /* 0x000fe40003f45070 */
[----:B------:R-:W-:Y:S02]  /*1e70*/  ISETP.NE.U32.AND P3, PT, R14, R22, PT ;  /* 0x000000160e00720c */ /* 0x000fe40003f65070 */
[----:B------:R-:W-:-:S02]  /*1e80*/  ISETP.NE.AND.EX P1, PT, R21, R19, PT, P1 ;  /* 0x000000131500720c */ /* 0x000fc40003f25310 */
[----:B------:R-:W-:Y:S02]  /*1e90*/  ISETP.NE.AND.EX P2, PT, R17, R15, PT, P2 ;  /* 0x0000000f1100720c */ /* 0x000fe40003f45320 */
[----:B------:R-:W-:Y:S01]  /*1ea0*/  ISETP.NE.AND.EX P3, PT, R15, R23, PT, P3 ;  /* 0x000000170f00720c */ /* 0x000fe20003f65330 */
[----:B0-----:R-:W-:-:S09]  /*1eb0*/  ULEA UR6, UR5, UR4, 0x18 ;  /* 0x0000000405067291 */ /* 0x001fd2000f8ec0ff */
[----:B--2---:R-:W0:Y:S04]  /*1ec0*/  @P4 LDS R7, [UR6+0xc] ;  /* 0x00000c06ff074984 */ /* 0x004e280008000800 */
[----:B------:R-:W1:Y:S04]  /*1ed0*/  LDS R33, [UR6+0x24] ;  /* 0x00002406ff217984 */ /* 0x000e680008000800 */
[----:B------:R-:W2:Y:S01]  /*1ee0*/  LDS R5, [UR6+0x2c] ;  /* 0x00002c06ff057984 */ /* 0x000ea20008000800 */
[----:B0-----:R-:W-:Y:S01]  /*1ef0*/  @P4 IMAD.IADD R8, R8, 0x1, R7 ;  /* 0x0000000108084824 */ /* 0x001fe200078e0207 */
[----:B------:R-:W-:Y:S01]  /*1f00*/  BAR.SYNC.DEFER_BLOCKING 0x0 ;  /* 0x0000000000007b1d */ /* 0x000fe20000010000 */
[----:B------:R-:W-:-:S02]  /*1f10*/  ISETP.NE.AND.EX P4, PT, R19, R17, PT, P5 ;  /* 0x000000111300720c */ /* 0x000fc40003f85350 */
[--C-:B------:R-:W-:Y:S02]  /*1f20*/  IMAD.IADD R6, R3, 0x1, R8.reuse ;  /* 0x0000000103067824 */ /* 0x100fe400078e0208 */
[----:B-1----:R-:W-:Y:S02]  /*1f30*/  @P0 IMAD.IADD R3, R8, 0x1, -R33 ;  /* 0x0000000108030824 */ /* 0x002fe400078e0a21 */
[--C-:B------:R-:W-:Y:S02]  /*1f40*/  IMAD.IADD R4, R4, 0x1, R8.reuse ;  /* 0x0000000104047824 */ /* 0x100fe400078e0208 */
[----:B------:R-:W-:Y:S01]  /*1f50*/  IMAD.IADD R10, R2, 0x1, R8 ;  /* 0x00000001020a7824 */ /* 0x000fe200078e0208 */
[----:B------:R-:W-:Y:S02]  /*1f60*/  @P0 LEA R3, R3, UR6, 0x3 ;  /* 0x0000000603030c11 */ /* 0x000fe4000f8e18ff */
[----:B------:R-:W-:Y:S02]  /*1f70*/  @P1 IADD3 R8, PT, PT, -R33, R8, R9 ;  /* 0x0000000821081210 */ /* 0x000fe40007ffe109 */
[----:B------:R-:W-:-:S02]  /*1f80*/  @P4 IMAD.IADD R2, R4, 0x1, -R33 ;  /* 0x0000000104024824 */ /* 0x000fc400078e0a21 */
[--C-:B------:R-:W-:Y:S01]  /*1f90*/  @P2 IMAD.IADD R4, R6, 0x1, -R33.reuse ;  /* 0x0000000106042824 */ /* 0x100fe200078e0a21 */
[----:B------:R-:W-:Y:S01]  /*1fa0*/  @P1 LEA R7, R8, UR6, 0x3 ;  /* 0x0000000608071c11 */ /* 0x000fe2000f8e18ff */
[----:B------:R-:W-:Y:S01]  /*1fb0*/  @P3 IMAD.IADD R6, R10, 0x1, -R33 ;  /* 0x000000010a063824 */ /* 0x000fe200078e0a21 */
[----:B------:R-:W-:Y:S02]  /*1fc0*/  @P4 LEA R9, R2, UR6, 0x3 ;  /* 0x0000000602094c11 */ /* 0x000fe4000f8e18ff */
[----:B------:R-:W-:Y:S02]  /*1fd0*/  @P2 LEA R11, R4, UR6, 0x3 ;  /* 0x00000006040b2c11 */ /* 0x000fe4000f8e18ff */
[----:B------:R-:W-:Y:S01]  /*1fe0*/  @P3 LEA R13, R6, UR6, 0x3 ;  /* 0x00000006060d3c11 */ /* 0x000fe2000f8e18ff */
[----:B------:R0:W-:Y:S01]  /*1ff0*/  @P0 STS.64 [R3], R20 ;  /* 0x0000001403000388 */ /* 0x0001e20000000a00 */
[----:B--2---:R-:W-:-:S03]  /*2000*/  ISETP.GE.AND P0, PT, R0, R5, PT ;  /* 0x000000050000720c */ /* 0x004fc60003f06270 */
[----:B------:R0:W-:Y:S04]  /*2010*/  @P1 STS.64 [R7], R18 ;  /* 0x0000001207001388 */ /* 0x0001e80000000a00 */
[----:B------:R0:W-:Y:S04]  /*2020*/  @P4 STS.64 [R9], R16 ;  /* 0x0000001009004388 */ /* 0x0001e80000000a00 */
[----:B------:R0:W-:Y:S04]  /*2030*/  @P2 STS.64 [R11], R14 ;  /* 0x0000000e0b002388 */ /* 0x0001e80000000a00 */
[----:B------:R0:W-:Y:S01]  /*2040*/  @P3 STS.64 [R13], R22 ;  /* 0x000000160d003388 */ /* 0x0001e20000000a00 */
[----:B------:R-:W-:Y:S06]  /*2050*/  BAR.SYNC.DEFER_BLOCKING 0x0 ;  /* 0x0000000000007b1d */ /* 0x000fec0000010000 */
[----:B------:R-:W-:Y:S05]  /*2060*/  @P0 BRA `(.L_x_470) ;  /* 0x0000000400f40947 */ /* 0x000fea0003800000 */
[----:B------:R-:W-:Y:S01]  /*2070*/  LOP3.LUT R2, RZ, R0, RZ, 0x33, !PT ;  /* 0x00000000ff027212 */ /* 0x000fe200078e33ff */
[----:B------:R-:W-:Y:S04]  /*2080*/  BSSY.RECONVERGENT B1, `(.L_x_471) ;  /* 0x0000017000017945 */ /* 0x000fe80003800200 */
[----:B------:R-:W-:-:S05]  /*2090*/  IMAD.IADD R2, R5, 0x1, R2 ;  /* 0x0000000105027824 */ /* 0x000fca00078e0202 */
[C---:B0-----:R-:W-:Y:S02]  /*20a0*/  LOP3.LUT R3, R2.reuse, 0xc0, RZ, 0xc0, !PT ;  /* 0x000000c002037812 */ /* 0x041fe400078ec0ff */
[----:B------:R-:W-:Y:S02]  /*20b0*/  ISETP.GE.U32.AND P1, PT, R2, 0xc0, PT ;  /* 0x000000c00200780c */ /* 0x000fe40003f26070 */
[----:B------:R-:W-:-:S13]  /*20c0*/  ISETP.NE.AND P0, PT, R3, 0xc0, PT ;  /* 0x000000c00300780c */ /* 0x000fda0003f05270 */
[----:B------:R-:W-:Y:S05]  /*20d0*/  @!P0 BRA `(.L_x_472) ;  /* 0x0000000000448947 */ /* 0x000fea0003800000 */
[----:B------:R-:W0:Y:S01]  /*20e0*/  LDC.64 R8, c[0x0][0x388] ;  /* 0x0000e200ff087b82 */ /* 0x000e220000000a00 */
[----:B------:R-:W-:Y:S01]  /*20f0*/  LEA.HI R2, R2, 0x1, RZ, 0x1a ;  /* 0x0000000102027811 */ /* 0x000fe200078fd0ff */
[C---:B------:R-:W-:Y:S01]  /*2100*/  IMAD.IADD R11, R0.reuse, 0x1, R33 ;  /* 0x00000001000b7824 */ /* 0x040fe200078e0221 */
[----:B------:R-:W-:-:S03]  /*2110*/  LEA R4, R0, UR6, 0x3 ;  /* 0x0000000600047c11 */ /* 0x000fc6000f8e18ff */
[C---:B------:R-:W-:Y:S01]  /*2120*/  IMAD.SHL.U32 R3, R2.reuse, 0x40, RZ ;  /* 0x0000004002037824 */ /* 0x040fe200078e00ff */
[----:B------:R-:W-:-:S04]  /*2130*/  LOP3.LUT R2, R2, 0x3, RZ, 0xc0, !PT ;  /* 0x0000000302027812 */ /* 0x000fc800078ec0ff */
[----:B------:R-:W-:Y:S01]  /*2140*/  LOP3.LUT R3, R3, 0xc0, RZ, 0xc0, !PT ;  /* 0x000000c003037812 */ /* 0x000fe200078ec0ff */
[----:B------:R-:W-:-:S04]  /*2150*/  IMAD.MOV R10, RZ, RZ, -R2 ;  /* 0x000000ffff0a7224 */ /* 0x000fc800078e0a02 */
[----:B------:R-:W-:-:S07]  /*2160*/  IMAD.IADD R0, R0, 0x1, R3 ;  /* 0x0000000100007824 */ /* 0x000fce00078e0203 */
.L_x_473:
[----:B-1----:R1:W2:Y:S01]  /*2170*/  LDS.64 R6, [R4] ;  /* 0x0000000004067984 */ /* 0x0022a20000000a00 */
[----:B0-----:R-:W-:-:S04]  /*2180*/  IMAD.WIDE R2, R11, 0x8, R8 ;  /* 0x000000080b027825 */ /* 0x001fc800078e0208 */
[----:B------:R-:W-:Y:S02]  /*2190*/  VIADD R10, R10, 0x1 ;  /* 0x000000010a0a7836 */ /* 0x000fe40000000000 */
[----:B------:R-:W-:Y:S02]  /*21a0*/  VIADD R11, R11, 0x40 ;  /* 0x000000400b0b7836 */ /* 0x000fe40000000000 */
[----:B-1----:R-:W-:Y:S01]  /*21b0*/  VIADD R4, R4, 0x200 ;  /* 0x0000020004047836 */ /* 0x002fe20000000000 */
[----:B------:R-:W-:Y:S01]  /*21c0*/  ISETP.NE.AND P0, PT, R10, RZ, PT ;  /* 0x000000ff0a00720c */ /* 0x000fe20003f05270 */
[----:B--2---:R1:W-:-:S12]  /*21d0*/  STG.E.64 desc[UR8][R2.64], R6 ;  /* 0x0000000602007986 */ /* 0x0043d8000c101b08 */
[----:B------:R-:W-:Y:S05]  /*21e0*/  @P0 BRA `(.L_x_473) ;  /* 0xfffffffc00e00947 */ /* 0x000fea000383ffff */
.L_x_472:
[----:B------:R-:W-:Y:S05]  /*21f0*/  BSYNC.RECONVERGENT B1 ;  /* 0x0000000000017941 */ /* 0x000fea0003800200 */
.L_x_471:
[----:B------:R-:W-:Y:S05]  /*2200*/  @!P1 BRA `(.L_x_470) ;  /* 0x00000004008c9947 */ /* 0x000fea0003800000 */
[----:B------:R-:W0:Y:S01]  /*2210*/  LDCU.64 UR4, c[0x0][0x388] ;  /* 0x00007100ff0477ac */ /* 0x000e220008000a00 */
[----:B-1----:R-:W-:Y:S01]  /*2220*/  IMAD.IADD R2, R5, 0x1, -R0 ;  /* 0x0000000105027824 */ /* 0x002fe200078e0a00 */
[C---:B------:R-:W-:Y:S01]  /*2230*/  LEA R4, R0.reuse, UR6, 0x3 ;  /* 0x0000000600047c11 */ /* 0x040fe2000f8e18ff */
[----:B------:R-:W-:Y:S01]  /*2240*/  BSSY.RECONVERGENT B1, `(.L_x_474) ;  /* 0x0000038000017945 */ /* 0x000fe20003800200 */
[----:B------:R-:W-:Y:S01]  /*2250*/  IMAD.IADD R33, R0, 0x1, R33 ;  /* 0x0000000100217824 */ /* 0x000fe200078e0221 */
[----:B------:R-:W-:Y:S02]  /*2260*/  PLOP3.LUT P0, PT, PT, PT, PT, 0x80, 0x8 ;  /* 0x000000000008781c */ /* 0x000fe40003f0f070 */
[----:B------:R-:W-:Y:S01]  /*2270*/  ISETP.GT.AND P1, PT, R2, 0x300, PT ;  /* 0x000003000200780c */ /* 0x000fe20003f24270 */
[----:B------:R-:W-:Y:S01]  /*2280*/  VIADD R4, R4, 0x400 ;  /* 0x0000040004047836 */ /* 0x000fe20000000000 */
[----:B0-----:R-:W-:-:S04]  /*2290*/  UIADD3 UR4, UP0, UPT, UR4, 0x400, URZ ;  /* 0x0000040004047890 */ /* 0x001fc8000ff1e0ff */
[----:B------:R-:W-:Y:S02]  /*22a0*/  UIADD3.X UR5, UPT, UPT, URZ, UR5, URZ, UP0, !UPT ;  /* 0x00000005ff057290 */ /* 0x000fe400087fe4ff */
[----:B------:R-:W-:-:S04]  /*22b0*/  IMAD.U32 R2, RZ, RZ, UR4 ;  /* 0x00000004ff027e24 */ /* 0x000fc8000f8e00ff */
[----:B------:R-:W-:Y:S01]  /*22c0*/  IMAD.U32 R3, RZ, RZ, UR5 ;  /* 0x00000005ff037e24 */ /* 0x000fe2000f8e00ff */
[----:B------:R-:W-:Y:S06]  /*22d0*/  @!P1 BRA `(.L_x_475) ;  /* 0x0000000000b89947 */ /* 0x000fec0003800000 */
[----:B------:R-:W-:Y:S01]  /*22e0*/  PLOP3.LUT P0, PT, PT, PT, PT, 0x8, 0x80 ;  /* 0x000000000080781c */ /* 0x000fe20003f0e170 */
[----:B------:R-:W-:-:S12]  /*22f0*/  VIADD R35, R5, 0xfffffd00 ;  /* 0xfffffd0005237836 */ /* 0x000fd80000000000 */
.L_x_476:
[----:B-1----:R-:W0:Y:S01]  /*2300*/  LDS.64 R14, [R4+0x200] ;  /* 0x00020000040e7984 */ /* 0x002e220000000a00 */
[----:B------:R-:W-:-:S03]  /*2310*/  IMAD.WIDE R36, R33, 0x8, R2 ;  /* 0x0000000821247825 */ /* 0x000fc600078e0202 */
[----:B------:R-:W1:Y:S01]  /*2320*/  LDS.64 R24, [R4+-0x400] ;  /* 0xfffc000004187984 */ /* 0x000e620000000a00 */
[C---:B------:R-:W-:Y:S02]  /*2330*/  VIADD R31, R33.reuse, 0x100 ;  /* 0x00000100211f7836 */ /* 0x040fe40000000000 */
[----:B------:R-:W-:Y:S01]  /*2340*/  VIADD R32, R33, 0x300 ;  /* 0x0000030021207836 */ /* 0x000fe20000000000 */
[----:B------:R-:W2:Y:S01]  /*2350*/  LDS.64 R26, [R4+-0x200] ;  /* 0xfffe0000041a7984 */ /* 0x000ea20000000a00 */
[----:B------:R-:W-:-:S03]  /*2360*/  IMAD.WIDE R30, R31, 0x8, R2 ;  /* 0x000000081f1e7825 */ /* 0x000fc600078e0202 */
[----:B------:R-:W3:Y:S01]  /*2370*/  LDS.64 R28, [R4] ;  /* 0x00000000041c7984 */ /* 0x000ee20000000a00 */
[----:B------:R-:W-:-:S03]  /*2380*/  VIADD R0, R0, 0x400 ;  /* 0x0000040000007836 */ /* 0x000fc60000000000 */
[----:B------:R-:W4:Y:S02]  /*2390*/  LDS.64 R6, [R4+0x400] ;  /* 0x0004000004067984 */ /* 0x000f240000000a00 */
[----:B------:R-:W-:Y:S02]  /*23a0*/  ISETP.GE.AND P1, PT, R0, R35, PT ;  /* 0x000000230000720c */ /* 0x000fe40003f26270 */
[----:B------:R-:W5:Y:S04]  /*23b0*/  LDS.64 R8, [R4+0x600] ;  /* 0x0006000004087984 */ /* 0x000f680000000a00 */
[----:B------:R-:W5:Y:S04]  /*23c0*/  LDS.64 R10, [R4+0x800] ;  /* 0x00080000040a7984 */ /* 0x000f680000000a00 */
[----:B------:R-:W5:Y:S04]  /*23d0*/  LDS.64 R12, [R4+0xa00] ;  /* 0x000a0000040c7984 */ /* 0x000f680000000a00 */
[----:B------:R-:W-:Y:S04]  /*23e0*/  LDS.64 R16, [R4+0xe00] ;  /* 0x000e000004107984 */ /* 0x000fe80000000a00 */
[----:B------:R-:W-:Y:S04]  /*23f0*/  LDS.64 R18, [R4+0x1000] ;  /* 0x0010000004127984 */ /* 0x000fe80000000a00 */
[----:B0-----:R-:W-:Y:S04]  /*2400*/  STG.E.64 desc[UR8][R36.64+0x200], R14 ;  /* 0x0002000e24007986 */ /* 0x001fe8000c101b08 */
[----:B-1----:R-:W-:Y:S04]  /*2410*/  STG.E.64 desc[UR8][R36.64+-0x400], R24 ;  /* 0xfffc001824007986 */ /* 0x002fe8000c101b08 */
[----:B--2---:R-:W-:Y:S04]  /*2420*/  STG.E.64 desc[UR8][R36.64+-0x200], R26 ;  /* 0xfffe001a24007986 */ /* 0x004fe8000c101b08 */
[----:B---3--:R0:W-:Y:S04]  /*2430*/  STG.E.64 desc[UR8][R36.64], R28 ;  /* 0x0000001c24007986 */ /* 0x0081e8000c101b08 */
[----:B------:R-:W1:Y:S04]  /*2440*/  LDS.64 R14, [R4+0xc00] ;  /* 0x000c0000040e7984 */ /* 0x000e680000000a00 */
[----:B------:R-:W2:Y:S04]  /*2450*/  LDS.64 R20, [R4+0x1200] ;  /* 0x0012000004147984 */ /* 0x000ea80000000a00 */
[----:B------:R-:W3:Y:S01]  /*2460*/  LDS.64 R22, [R4+0x1400] ;  /* 0x0014000004167984 */ /* 0x000ee20000000a00 */
[----:B0-----:R-:W-:-:S03]  /*2470*/  VIADD R37, R33, 0x200 ;  /* 0x0000020021257836 */ /* 0x001fc60000000000 */
[----:B------:R-:W0:Y:S01]  /*2480*/  LDS.64 R24, [R4+0x1600] ;  /* 0x0016000004187984 */ /* 0x000e220000000a00 */
[----:B------:R-:W-:Y:S02]  /*2490*/  VIADD R33, R33, 0x400 ;  /* 0x0000040021217836 */ /* 0x000fe40000000000 */
[----:B------:R-:W-:Y:S01]  /*24a0*/  IMAD.WIDE R36, R37, 0x8, R2 ;  /* 0x0000000825247825 */ /* 0x000fe200078e0202 */
[----:B------:R-:W0:Y:S04]  /*24b0*/  LDS.64 R26, [R4+0x1800] ;  /* 0x00180000041a7984 */ /* 0x000e280000000a00 */
[----:B------:R5:W0:Y:S04]  /*24c0*/  LDS.64 R28, [R4+0x1a00] ;  /* 0x001a0000041c7984 */ /* 0x000a280000000a00 */
[----:B----4-:R4:W-:Y:S04]  /*24d0*/  STG.E.64 desc[UR8][R30.64+-0x400], R6 ;  /* 0xfffc00061e007986 */ /* 0x0109e8000c101b08 */
[----:B-----5:R0:W-:Y:S01]  /*24e0*/  STG.E.64 desc[UR8][R30.64+-0x200], R8 ;  /* 0xfffe00081e007986 */ /* 0x0201e2000c101b08 */
[----:B------:R-:W-:-:S03]  /*24f0*/  VIADD R4, R4, 0x2000 ;  /* 0x0000200004047836 */ /* 0x000fc60000000000 */
[----:B------:R0:W-:Y:S04]  /*2500*/  STG.E.64 desc[UR8][R30.64], R10 ;  /* 0x0000000a1e007986 */ /* 0x0001e8000c101b08 */
[----:B------:R0:W-:Y:S01]  /*2510*/  STG.E.64 desc[UR8][R30.64+0x200], R12 ;  /* 0x0002000c1e007986 */ /* 0x0001e2000c101b08 */
[----:B----4-:R-:W-:-:S03]  /*2520*/  IMAD.WIDE R6, R32, 0x8, R2 ;  /* 0x0000000820067825 */ /* 0x010fc600078e0202 */
[----:B-1----:R1:W-:Y:S04]  /*2530*/  STG.E.64 desc[UR8][R36.64+-0x400], R14 ;  /* 0xfffc000e24007986 */ /* 0x0023e8000c101b08 */
[----:B------:R1:W-:Y:S04]  /*2540*/  STG.E.64 desc[UR8][R36.64+-0x200], R16 ;  /* 0xfffe001024007986 */ /* 0x0003e8000c101b08 */
[----:B------:R1:W-:Y:S04]  /*2550*/  STG.E.64 desc[UR8][R36.64], R18 ;  /* 0x0000001224007986 */ /* 0x0003e8000c101b08 */
[----:B--2---:R1:W-:Y:S04]  /*2560*/  STG.E.64 desc[UR8][R36.64+0x200], R20 ;  /* 0x0002001424007986 */ /* 0x0043e8000c101b08 */
[----:B---3--:R1:W-:Y:S04]  /*2570*/  STG.E.64 desc[UR8][R6.64+-0x400], R22 ;  /* 0xfffc001606007986 */ /* 0x0083e8000c101b08 */
[----:B0-----:R1:W-:Y:S04]  /*2580*/  STG.E.64 desc[UR8][R6.64+-0x200], R24 ;  /* 0xfffe001806007986 */ /* 0x0013e8000c101b08 */
[----:B------:R1:W-:Y:S04]  /*2590*/  STG.E.64 desc[UR8][R6.64], R26 ;  /* 0x0000001a06007986 */ /* 0x0003e8000c101b08 */
[----:B------:R1:W-:Y:S01]  /*25a0*/  STG.E.64 desc[UR8][R6.64+0x200], R28 ;  /* 0x0002001c06007986 */ /* 0x0003e2000c101b08 */
[----:B------:R-:W-:Y:S05]  /*25b0*/  @!P1 BRA `(.L_x_476) ;  /* 0xfffffffc00509947 */ /* 0x000fea000383ffff */
.L_x_475:
[----:B------:R-:W-:Y:S05]  /*25c0*/  BSYNC.RECONVERGENT B1 ;  /* 0x0000000000017941 */ /* 0x000fea0003800200 */
.L_x_474:
[----:B-1----:R-:W-:Y:S01]  /*25d0*/  IMAD.IADD R6, R5, 0x1, -R0 ;  /* 0x0000000105067824 */ /* 0x002fe200078e0a00 */
[----:B------:R-:W-:Y:S04]  /*25e0*/  BSSY.RECONVERGENT B1, `(.L_x_477) ;  /* 0x000001a000017945 */ /* 0x000fe80003800200 */
[----:B------:R-:W-:-:S13]  /*25f0*/  ISETP.GT.AND P1, PT, R6, 0x100, PT ;  /* 0x000001000600780c */ /* 0x000fda0003f24270 */
[----:B------:R-:W-:Y:S05]  /*2600*/  @!P1 BRA `(.L_x_478) ;  /* 0x00000000005c9947 */ /* 0x000fea0003800000 */
[----:B------:R-:W0:Y:S01]  /*2610*/  LDS.64 R8, [R4+-0x400] ;  /* 0xfffc000004087984 */ /* 0x000e220000000a00 */
[C---:B------:R-:W-:Y:S01]  /*2620*/  VIADD R17, R33.reuse, 0x100 ;  /* 0x0000010021117836 */ /* 0x040fe20000000000 */
[----:B------:R-:W-:Y:S01]  /*2630*/  PLOP3.LUT P0, PT, PT, PT, PT, 0x8, 0x80 ;  /* 0x000000000080781c */ /* 0x000fe20003f0e170 */
[--C-:B------:R-:W-:Y:S01]  /*2640*/  IMAD.WIDE R6, R33, 0x8, R2.reuse ;  /* 0x0000000821067825 */ /* 0x100fe200078e0202 */
[----:B------:R-:W1:Y:S03]  /*2650*/  LDS.64 R10, [R4+-0x200] ;  /* 0xfffe0000040a7984 */ /* 0x000e660000000a00 */
[----:B------:R-:W-:Y:S01]  /*2660*/  IMAD.WIDE R16, R17, 0x8, R2 ;  /* 0x0000000811107825 */ /* 0x000fe200078e0202 */
[----:B------:R-:W2:Y:S03]  /*2670*/  LDS.64 R12, [R4] ;  /* 0x00000000040c7984 */ /* 0x000ea60000000a00 */
[----:B------:R-:W-:Y:S01]  /*2680*/  VIADD R0, R0, 0x200 ;  /* 0x0000020000007836 */ /* 0x000fe20000000000 */
[----:B------:R-:W3:Y:S01]  /*2690*/  LDS.64 R14, [R4+0x200] ;  /* 0x00020000040e7984 */ /* 0x000ee20000000a00 */
[----:B------:R-:W-:-:S03]  /*26a0*/  VIADD R33, R33, 0x200 ;  /* 0x0000020021217836 */ /* 0x000fc60000000000 */
[----:B------:R-:W4:Y:S04]  /*26b0*/  LDS.64 R18, [R4+0x400] ;  /* 0x0004000004127984 */ /* 0x000f280000000a00 */
[----:B------:R-:W5:Y:S04]  /*26c0*/  LDS.64 R20, [R4+0x600] ;  /* 0x0006000004147984 */ /* 0x000f680000000a00 */
[----:B------:R-:W5:Y:S04]  /*26d0*/  LDS.64 R22, [R4+0x800] ;  /* 0x0008000004167984 */ /* 0x000f680000000a00 */
[----:B------:R0:W5:Y:S02]  /*26e0*/  LDS.64 R24, [R4+0xa00] ;  /* 0x000a000004187984 */ /* 0x0001640000000a00 */
[----:B0-----:R-:W-:-:S02]  /*26f0*/  VIADD R4, R4, 0x1000 ;  /* 0x0000100004047836 */ /* 0x001fc40000000000 */
[----:B------:R0:W-:Y:S04]  /*2700*/  STG.E.64 desc[UR8][R6.64+-0x400], R8 ;  /* 0xfffc000806007986 */ /* 0x0001e8000c101b08 */
[----:B-1----:R0:W-:Y:S04]  /*2710*/  STG.E.64 desc[UR8][R6.64+-0x200], R10 ;  /* 0xfffe000a06007986 */ /* 0x0021e8000c101b08 */
[----:B--2---:R0:W-:Y:S04]  /*2720*/  STG.E.64 desc[UR8][R6.64], R12 ;  /* 0x0000000c06007986 */ /* 0x0041e8000c101b08 */
[----:B---3--:R0:W-:Y:S04]  /*2730*/  STG.E.64 desc[UR8][R6.64+0x200], R14 ;  /* 0x0002000e06007986 */ /* 0x0081e8000c101b08 */
[----:B----4-:R0:W-:Y:S04]  /*2740*/  STG.E.64 desc[UR8][R16.64+-0x400], R18 ;  /* 0xfffc001210007986 */ /* 0x0101e8000c101b08 */
[----:B-----5:R0:W-:Y:S04]  /*2750*/  STG.E.64 desc[UR8][R16.64+-0x200], R20 ;  /* 0xfffe001410007986 */ /* 0x0201e8000c101b08 */
[----:B------:R0:W-:Y:S04]  /*2760*/  STG.E.64 desc[UR8][R16.64], R22 ;  /* 0x0000001610007986 */ /* 0x0001e8000c101b08 */
[----:B------:R0:W-:Y:S02]  /*2770*/  STG.E.64 desc[UR8][R16.64+0x200], R24 ;  /* 0x0002001810007986 */ /* 0x0001e4000c101b08 */
.L_x_478:
[----:B------:R-:W-:Y:S05]  /*2780*/  BSYNC.RECONVERGENT B1 ;  /* 0x0000000000017941 */ /* 0x000fea0003800200 */
.L_x_477:
[----:B------:R-:W-:-:S13]  /*2790*/  ISETP.LT.OR P0, PT, R0, R5, P0 ;  /* 0x000000050000720c */ /* 0x000fda0000701670 */
[----:B------:R-:W-:Y:S05]  /*27a0*/  @!P0 BRA `(.L_x_470) ;  /* 0x0000000000248947 */ /* 0x000fea0003800000 */
[----:B0-----:R-:W0:Y:S01]  /*27b0*/  LDS.64 R6, [R4+-0x400] ;  /* 0xfffc000004067984 */ /* 0x001e220000000a00 */
[----:B------:R-:W-:-:S03]  /*27c0*/  IMAD.WIDE R2, R33, 0x8, R2 ;  /* 0x0000000821027825 */ /* 0x000fc600078e0202 */
[----:B------:R-:W1:Y:S04]  /*27d0*/  LDS.64 R8, [R4+-0x200] ;  /* 0xfffe000004087984 */ /* 0x000e680000000a00 */
[----:B------:R-:W2:Y:S04]  /*27e0*/  LDS.64 R10, [R4] ;  /* 0x00000000040a7984 */ /* 0x000ea80000000a00 */
[----:B------:R-:W3:Y:S04]  /*27f0*/  LDS.64 R12, [R4+0x200] ;  /* 0x00020000040c7984 */ /* 0x000ee80000000a00 */
[----:B0-----:R4:W-:Y:S04]  /*2800*/  STG.E.64 desc[UR8][R2.64+-0x400], R6 ;  /* 0xfffc000602007986 */ /* 0x0019e8000c101b08 */
[----:B-1----:R4:W-:Y:S04]  /*2810*/  STG.E.64 desc[UR8][R2.64+-0x200], R8 ;  /* 0xfffe000802007986 */ /* 0x0029e8000c101b08 */
[----:B--2---:R4:W-:Y:S04]  /*2820*/  STG.E.64 desc[UR8][R2.64], R10 ;  /* 0x0000000a02007986 */ /* 0x0049e8000c101b08 */
[----:B---3--:R4:W-:Y:S02]  /*2830*/  STG.E.64 desc[UR8][R2.64+0x200], R12 ;  /* 0x0002000c02007986 */ /* 0x0089e4000c101b08 */
.L_x_470:
[----:B------:R-:W-:Y:S05]  /*2840*/  BSYNC.RECONVERGENT B0 ;  /* 0x0000000000007941 */ /* 0x000fea0003800200 */
.L_x_469:
[----:B------:R-:W-:Y:S06]  /*2850*/  BAR.SYNC.DEFER_BLOCKING 0x0 ;  /* 0x0000000000007b1d */ /* 0x000fec0000010000 */
[----:B------:R-:W-:Y:S05]  /*2860*/  EXIT ;  /* 0x000000000000794d */ /* 0x000fea0003800000 */
.L_x_438:
[----:B------:R-:W0:Y:S01]  /*2870*/  S2R R0, SR_CTAID.X ;  /* 0x0000000000007919 */ /* 0x000e220000002500 */
[----:B------:R-:W1:Y:S01]  /*2880*/  LDCU UR6, c[0x0][0x3a0] ;  /* 0x00007400ff0677ac */ /* 0x000e620008000800 */
[C---:B0-----:R-:W-:Y:S01]  /*2890*/  ISETP.NE.AND P0, PT, R0.reuse, RZ, PT ;  /* 0x000000ff0000720c */ /* 0x041fe20003f05270 */
[----:B------:R-:W-:-:S05]  /*28a0*/  IMAD R0, R0, 0x140, RZ ;  /* 0x0000014000007824 */ /* 0x000fca00078e02ff */
[----:B-1----:R-:W-:-:S07]  /*28b0*/  IADD3 R33, PT, PT, -R0, UR6, RZ ;  /* 0x0000000600217c10 */ /* 0x002fce000fffe1ff */
[----:B------:R-:W-:Y:S05]  /*28c0*/  @P0 BRA `(.L_x_479) ;  /* 0x0000001000000947 */ /* 0x000fea0003800000 */
[----:B------:R-:W0:Y:S02]  /*28d0*/  LDC.64 R6, c[0x0][0x380] ;  /* 0x0000e000ff067b82 */ /* 0x000e240000000a00 */
[----:B0-----:R-:W-:-:S05]  /*28e0*/  IMAD.WIDE.U32 R4, R0, 0x8, R6 ;  /* 0x0000000800047825 */ /* 0x001fca00078e0006 */
[----:B------:R0:W2:Y:S01]  /*28f0*/  LDG.E.64.CONSTANT R2, desc[UR8][R4.64] ;  /* 0x0000000804027981 */ /* 0x0000a2000c1e9b00 */
[----:B------:R-:W1:Y:S02]  /*2900*/  S2R R19, SR_TID.X ;  /* 0x0000000000137919 */ /* 0x000e640000002100 */
[C---:B-1----:R-:W-:Y:S02]  /*2910*/  LOP3.LUT R9, R19.reuse, 0x1f, RZ, 0xc0, !PT ;  /* 0x0000001f13097812 */ /* 0x042fe400078ec0ff */
[----:B------:R-:W-:-:S05]  /*2920*/  LOP3.LUT R8, R19, 0x3e0, RZ, 0xc0, !PT ;  /* 0x000003e013087812 */ /* 0x000fca00078ec0ff */
[----:B------:R-:W-:-:S04]  /*2930*/  IMAD R9, R8, 0x5, R9 ;  /* 0x0000000508097824 */ /* 0x000fc800078e0209 */
[C---:B------:R-:W-:Y:S01]  /*2940*/  VIADD R8, R9.reuse, 0x20 ;  /* 0x0000002009087836 */ /* 0x040fe20000000000 */
[CC--:B------:R-:W-:Y:S01]  /*2950*/  ISETP.GE.AND P0, PT, R9.reuse, R33.reuse, PT ;  /* 0x000000210900720c */ /* 0x0c0fe20003f06270 */
[C---:B------:R-:W-:Y:S01]  /*2960*/  VIADD R10, R9.reuse, 0x40 ;  /* 0x00000040090a7836 */ /* 0x040fe20000000000 */
[C---:B0-----:R-:W-:Y:S01]  /*2970*/  LEA R4, P5, R9.reuse, R4, 0x3 ;  /* 0x0000000409047211 */ /* 0x041fe200078a18ff */
[C---:B------:R-:W-:Y:S01]  /*2980*/  VIADD R12, R9.reuse, 0x60 ;  /* 0x00000060090c7836 */ /* 0x040fe20000000000 */
[-C--:B------:R-:W-:Y:S01]  /*2990*/  ISETP.GE.AND P1, PT, R8, R33.reuse, PT ;  /* 0x000000210800720c */ /* 0x080fe20003f26270 */
[----:B------:R-:W-:Y:S01]  /*29a0*/  VIADD R8, R9, 0x80 ;  /* 0x0000008009087836 */ /* 0x000fe20000000000 */
[-C--:B------:R-:W-:Y:S01]  /*29b0*/  ISETP.GE.AND P2, PT, R10, R33.reuse, PT ;  /* 0x000000210a00720c */ /* 0x080fe20003f46270 */
[----:B------:R-:W-:Y:S01]  /*29c0*/  IMAD.X R5, RZ, RZ, R5, P5 ;  /* 0x000000ffff057224 */ /* 0x000fe200028e0605 */
[-C--:B------:R-:W-:Y:S02]  /*29d0*/  ISETP.GE.AND P3, PT, R12, R33.reuse, PT ;  /* 0x000000210c00720c */ /* 0x080fe40003f66270 */
[----:B------:R-:W-:-:S03]  /*29e0*/  ISETP.GE.AND P4, PT, R8, R33, PT ;  /* 0x000000210800720c */ /* 0x000fc60003f86270 */
[----:B------:R-:W-:-:S04]  /*29f0*/  @!P0 IMAD.IADD R11, R0, 0x1, R9 ;  /* 0x00000001000b8824 */ /* 0x000fc800078e0209 */
[----:B------:R-:W-:-:S04]  /*2a00*/  @!P0 IMAD.WIDE.U32 R6, R11, 0x8, R6 ;  /* 0x000000080b068825 */ /* 0x000fc800078e0006 */
[----:B--2---:R-:W-:Y:S02]  /*2a10*/  IMAD.MOV.U32 R16, RZ, RZ, R2 ;  /* 0x000000ffff107224 */ /* 0x004fe400078e0002 */
[----:B------:R-:W-:Y:S02]  /*2a20*/  IMAD.MOV.U32 R17, RZ, RZ, R3 ;  /* 0x000000ffff117224 */ /* 0x000fe400078e0003 */
[--C-:B------:R-:W-:Y:S01]  /*2a30*/  IMAD.MOV.U32 R10, RZ, RZ, R16.reuse ;  /* 0x000000ffff0a7224 */ /* 0x100fe200078e0010 */
[----:B------:R-:W2:Y:S01]  /*2a40*/  @!P0 LDG.E.64.CONSTANT R2, desc[UR8][R6.64] ;  /* 0x0000000806028981 */ /* 0x000ea2000c1e9b00 */
[--C-:B------:R-:W-:Y:S02]  /*2a50*/  IMAD.MOV.U32 R11, RZ, RZ, R17.reuse ;  /* 0x000000ffff0b7224 */ /* 0x100fe400078e0011 */
[----:B------:R-:W-:Y:S02]  /*2a60*/  IMAD.MOV.U32 R20, RZ, RZ, R16 ;  /* 0x000000ffff147224 */ /* 0x000fe400078e0010 */
[----:B------:R-:W-:-:S02]  /*2a70*/  IMAD.MOV.U32 R21, RZ, RZ, R17 ;  /* 0x000000ffff157224 */ /* 0x000fc400078e0011 */
[----:B------:R-:W-:Y:S01]  /*2a80*/  IMAD.MOV.U32 R22, RZ, RZ, R16 ;  /* 0x000000ffff167224 */ /* 0x000fe200078e0010 */
[----:B------:R-:W3:Y:S01]  /*2a90*/  @!P1 LDG.E.64.CONSTANT R10, desc[UR8][R4.64+0x100] ;  /* 0x00010008040a9981 */ /* 0x000ee2000c1e9b00 */
[----:B------:R-:W-:-:S03]  /*2aa0*/  IMAD.MOV.U32 R23, RZ, RZ, R17 ;  /* 0x000000ffff177224 */ /* 0x000fc600078e0011 */
[----:B------:R-:W4:Y:S04]  /*2ab0*/  @!P2 LDG.E.64.CONSTANT R20, desc[UR8][R4.64+0x200] ;  /* 0x000200080414a981 */ /* 0x000f28000c1e9b00 */
[----:B------:R-:W5:Y:S04]  /*2ac0*/  @!P3 LDG.E.64.CONSTANT R22, desc[UR8][R4.64+0x300] ;  /* 0x000300080416b981 */ /* 0x000f68000c1e9b00 */
[----:B------:R-:W5:Y:S01]  /*2ad0*/  @!P4 LDG.E.64.CONSTANT R16, desc[UR8][R4.64+0x400] ;  /* 0x000400080410c981 */ /* 0x000f62000c1e9b00 */
        /* <DEDUP_REMOVED lines=8> */
[C---:B------:R-:W-:Y:S02]  /*2b60*/  LEA R15, R19.reuse, UR4, 0x3 ;  /* 0x00000004130f7c11 */ /* 0x040fe4000f8e18ff */
[C---:B------:R-:W-:Y:S01]  /*2b70*/  ISETP.NE.AND P3, PT, R19.reuse, RZ, PT ;  /* 0x000000ff1300720c */ /* 0x040fe20003f65270 */
[----:B------:R-:W-:-:S05]  /*2b80*/  IMAD R14, R19, 0x5, RZ ;  /* 0x00000005130e7824 */ /* 0x000fca00078e02ff */
[----:B------:R-:W-:Y:S01]  /*2b90*/  ISETP.GE.AND P4, PT, R14, R33, PT ;  /* 0x000000210e00720c */ /* 0x000fe20003f86270 */
        /* <DEDUP_REMOVED lines=10> */
[----:B------:R3:W-:Y:S01]  /*2c40*/  LDS.64 R10, [R12+0x18] ;  /* 0x000018000c0a7984 */ /* 0x0007e20000000a00 */
[----:B------:R-:W-:Y:S06]  /*2c50*/  BAR.SYNC.DEFER_BLOCKING 0x0 ;  /* 0x0000000000007b1d */ /* 0x000fec0000010000 */
[----:B0-----:R-:W-:Y:S02]  /*2c60*/  STS.64 [R15+0x230], R4 ;  /* 0x000230040f007388 */ /* 0x001fe40000000a00 */
[----:B------:R-:W-:Y:S06]  /*2c70*/  BAR.SYNC.DEFER_BLOCKING 0x0 ;  /* 0x0000000000007b1d */ /* 0x000fec0000010000 */
[----:B------:R-:W0:Y:S02]  /*2c80*/  @P3 LDS.64 R16, [R15+0x228] ;  /* 0x000228000f103984 */ /* 0x000e240000000a00 */
[----:B------:R-:W-:Y:S01]  /*2c90*/  BAR.SYNC.DEFER_BLOCKING 0x0 ;  /* 0x0000000000007b1d */ /* 0x000fe20000010000 */
[----:B-1----:R-:W-:-:S02]  /*2ca0*/  ISETP.NE.U32.AND P0, PT, R6, R8, PT ;  /* 0x000000080600720c */ /* 0x002fc40003f05070 */
[----:B--2---:R-:W-:Y:S02]  /*2cb0*/  ISETP.NE.U32.AND P2, PT, R8, R2, PT ;  /* 0x000000020800720c */ /* 0x004fe40003f45070 */
[----:B------:R-:W-:Y:S01]  /*2cc0*/  ISETP.NE.AND.EX P0, PT, R7, R9, PT, P0 ;  /* 0x000000090700720c */ /* 0x000fe20003f05300 */
[----:B---3--:R-:W-:Y:S01]  /*2cd0*/  IMAD.MOV.U32 R12, RZ, RZ, 0x1 ;  /* 0x00000001ff0c7424 */ /* 0x008fe200078e00ff */
[----:B0-----:R-:W-:Y:S01]  /*2ce0*/  @P3 ISETP.NE.U32.AND P1, PT, R16, R6, PT ;  /* 0x000000061000320c */ /* 0x001fe20003f25070 */
[----:B------:R-:W-:-:S03]  /*2cf0*/  VIADD R16, R14, 0x1 ;  /* 0x000000010e107836 */ /* 0x000fc60000000000 */
[----:B------:R-:W-:Y:S02]  /*2d00*/  @P3 ISETP.NE.AND.EX P1, PT, R17, R7, PT, P1 ;  /* 0x000000071100320c */ /* 0x000fe40003f25310 */
[----:B------:R-:W-:Y:S01]  /*2d10*/  ISETP.GE.OR P0, PT, R16, R33, P0 ;  /* 0x000000211000720c */ /* 0x000fe20000706670 */
[----:B------:R-:W-:Y:S01]  /*2d20*/  VIADD R16, R14, 0x2 ;  /* 0x000000020e107836 */ /* 0x000fe20000000000 */
[----:B------:R-:W-:Y:S02]  /*2d30*/  @P3 SEL R12, RZ, 0x1, !P1 ;  /* 0x00000001ff0c3807 */ /* 0x000fe40004800000 */
[----:B------:R-:W-:Y:S02]  /*2d40*/  ISETP.NE.AND.EX P1, PT, R9, R3, PT, P2 ;  /* 0x000000030900720c */ /* 0x000fe40003f25320 */
[----:B------:R-:W-:Y:S02]  /*2d50*/  ISETP.NE.U32.AND P2, PT, R2, R10, PT ;  /* 0x0000000a0200720c */ /* 0x000fe40003f45070 */
[----:B------:R-:W-:Y:S01]  /*2d60*/  SEL R24, R12, 0x1, !P4 ;  /* 0x000000010c187807 */ /* 0x000fe20006000000 */
[----:B------:R-:W-:Y:S01]  /*2d70*/  VIADD R12, R14, 0x3 ;  /* 0x000000030e0c7836 */ /* 0x000fe20000000000 */
[----:B------:R-:W-:-:S02]  /*2d80*/  ISETP.GE.OR P1, PT, R16, R33, P1 ;  /* 0x000000211000720c */ /* 0x000fc40000f26670 */
[----:B------:R-:W-:Y:S02]  /*2d90*/  ISETP.NE.AND.EX P2, PT, R3, R11, PT, P2 ;  /* 0x0000000b0300720c */ /* 0x000fe40003f45320 */
[----:B------:R-:W-:Y:S01]  /*2da0*/  ISETP.NE.U32.AND P3, PT, R10, R4, PT ;  /* 0x000000040a00720c */ /* 0x000fe20003f65070 */
[----:B------:R-:W-:Y:S01]  /*2db0*/  VIADD R14, R14, 0x4 ;  /* 0x000000040e0e7836 */ /* 0x000fe20000000000 */
[----:B------:R-:W-:Y:S01]  /*2dc0*/  ISETP.GE.OR P2, PT, R12, R33, P2 ;  /* 0x000000210c00720c */ /* 0x000fe20001746670 */
[----:B------:R-:W-:Y:S01]  /*2dd0*/  VIADD R16, R24, 0x1 ;  /* 0x0000000118107836 */ /* 0x000fe20000000000 */
[----:B------:R-:W-:Y:S01]  /*2de0*/  ISETP.NE.AND.EX P3, PT, R11, R5, PT, P3 ;  /* 0x000000050b00720c */ /* 0x000fe20003f65330 */
        /* <DEDUP_REMOVED lines=14> */
[----:B------:R-:W0:Y:S01]  /*2ed0*/  SHFL.UP P4, R20, R23, 0x8, RZ ;  /* 0x0500000017147989 */ /* 0x000e2200000800ff */
[----:B------:R-:W-:Y:S01]  /*2ee0*/  ISETP.NE.AND P5, PT, R0, 0x1f, PT ;  /* 0x0000001f0000780c */ /* 0x000fe20003fa5270 */
[----:B0-----:R-:W-:-:S05]  /*2ef0*/  @P4 IMAD.IADD R20, R23, 0x1, R20 ;  /* 0x0000000117144824 */ /* 0x001fca00078e0214 */
[----:B------:R-:W0:Y:S07]  /*2f00*/  SHFL.UP P4, R25, R20, 0x10, RZ ;  /* 0x0600000014197989 */ /* 0x000e2e00000800ff */
[----:B------:R-:W-:Y:S01]  /*2f10*/  @!P5 LEA R22, R13, UR4, 0x2 ;  /* 0x000000040d16dc11 */ /* 0x000fe2000f8e10ff */
[----:B0-----:R-:W-:-:S05]  /*2f20*/  @P4 IMAD.IADD R25, R20, 0x1, R25 ;  /* 0x0000000114194824 */ /* 0x001fca00078e0219 */
[----:B------:R-:W-:Y:S01]  /*2f30*/  @!P5 STS [R22], R25 ;  /* 0x000000191600d388 */ /* 0x000fe20000000800 */
[----:B------:R-:W-:Y:S06]  /*2f40*/  BAR.SYNC.DEFER_BLOCKING 0x0 ;  /* 0x0000000000007b1d */ /* 0x000fec0000010000 */
[----:B------:R-:W0:Y:S01]  /*2f50*/  LDS.64 R12, [UR4] ;  /* 0x00000004ff0c7984 */ /* 0x000e220008000a00 */
[----:B------:R-:W-:Y:S01]  /*2f60*/  IMAD.IADD R18, R25, 0x1, -R18 ;  /* 0x0000000119127824 */ /* 0x000fe200078e0a12 */
[----:B------:R-:W-:Y:S01]  /*2f70*/  BAR.SYNC.DEFER_BLOCKING 0x0 ;  /* 0x0000000000007b1d */ /* 0x000fe20000010000 */
[----:B------:R-:W-:-:S02]  /*2f80*/  ISETP.NE.AND P6, PT, R0, RZ, PT ;  /* 0x000000ff0000720c */ /* 0x000fc40003fc5270 */
[----:B------:R-:W-:Y:S02]  /*2f90*/  ISETP.GE.U32.AND P4, PT, R19, 0x20, PT ;  /* 0x000000201300780c */ /* 0x000fe40003f86070 */
[----:B------:R-:W-:Y:S02]  /*2fa0*/  SEL R21, R18, RZ, P6 ;  /* 0x000000ff12157207 */ /* 0x000fe40003000000 */
[----:B------:R-:W-:Y:S02]  /*2fb0*/  ISETP.NE.AND P5, PT, R24, RZ, PT ;  /* 0x000000ff1800720c */ /* 0x000fe40003fa5270 */
[----:B0-----:R-:W-:-:S05]  /*2fc0*/  SEL R0, R12, RZ, P4 ;  /* 0x000000ff0c007207 */ /* 0x001fca0002000000 */
[----:B------:R-:W-:-:S04]  /*2fd0*/  IMAD.IADD R21, R0, 0x1, R21 ;  /* 0x0000000100157824 */ /* 0x000fc800078e0215 */
[--C-:B------:R-:W-:Y:S02]  /*2fe0*/  @P2 IMAD.IADD R18, R17, 0x1, R21.reuse ;  /* 0x0000000111122824 */ /* 0x100fe400078e0215 */
[----:B------:R-:W-:-:S03]  /*2ff0*/  @P0 IMAD.IADD R0, R24, 0x1, R21 ;  /* 0x0000000118000824 */ /* 0x000fc600078e0215 */
[----:B------:R-:W-:Y:S02]  /*3000*/  @P2 LEA R25, R18, UR4, 0x3 ;  /* 0x0000000412192c11 */ /* 0x000fe4000f8e18ff */
[----:B------:R-:W-:Y:S01]  /*3010*/  IADD3 R18, PT, PT, R13, R33, R12 ;  /* 0x000000210d127210 */ /* 0x000fe20007ffe00c */
[--C-:B------:R-:W-:Y:S01]  /*3020*/  @P1 IMAD.IADD R16, R16, 0x1, R21.reuse ;  /* 0x0000000110101824 */ /* 0x100fe200078e0215 */
[----:B------:R-:W-:Y:S01]  /*3030*/  @P5 LEA R17, R21, UR4, 0x3 ;  /* 0x0000000415115c11 */ /* 0x000fe2000f8e18ff */
[----:B------:R-:W-:Y:S01]  /*3040*/  @P3 IMAD.IADD R14, R14, 0x1, R21 ;  /* 0x000000010e0e3824 */ /* 0x000fe200078e0215 */
[----:B------:R-:W-:Y:S01]  /*3050*/  @P0 LEA R21, R0, UR4, 0x3 ;  /* 0x0000000400150c11 */ /* 0x000fe2000f8e18ff */
[----:B------:R-:W-:Y:S02]  /*3060*/  VIADD R18, R18, 0xfffffec0 ;  /* 0xfffffec012127836 */ /* 0x000fe40000000000 */
[----:B------:R0:W-:Y:S04]  /*3070*/  @P5 STS.64 [R17], R6 ;  /* 0x0000000611005388 */ /* 0x0001e80000000a00 */
[----:B------:R0:W-:Y:S01]  /*3080*/  @P0 STS.64 [R21], R8 ;  /* 0x0000000815000388 */ /* 0x0001e20000000a00 */
[----:B------:R-:W-:-:S02]  /*3090*/  ISETP.GE.AND P0, PT, R19, R18, PT ;  /* 0x000000121300720c */ /* 0x000fc40003f06270 */
[----:B------:R-:W-:Y:S02]  /*30a0*/  @P1 LEA R23, R16, UR4, 0x3 ;  /* 0x0000000410171c11 */ /* 0x000fe4000f8e18ff */
[----:B------:R-:W-:-:S03]  /*30b0*/  @P3 LEA R27, R14, UR4, 0x3 ;  /* 0x000000040e1b3c11 */ /* 0x000fc6000f8e18ff */
[----:B------:R0:W-:Y:S01]  /*30c0*/  @P1 STS.64 [R23], R2 ;  /* 0x0000000217001388 */ /* 0x0001e20000000a00 */
[----:B------:R-:W-:Y:S03]  /*30d0*/  BSSY.RECONVERGENT B0, `(.L_x_480) ;  /* 0x000007d000007945 */ /* 0x000fe60003800200 */
[----:B------:R0:W-:Y:S04]  /*30e0*/  @P2 STS.64 [R25], R10 ;  /* 0x0000000a19002388 */ /* 0x0001e80000000a00 */
[----:B------:R0:W-:Y:S01]  /*30f0*/  @P3 STS.64 [R27], R4 ;  /* 0x000000041b003388 */ /* 0x0001e20000000a00 */
[----:B------:R-:W-:Y:S06]  /*3100*/  BAR.SYNC.DEFER_BLOCKING 0x0 ;  /* 0x0000000000007b1d */ /* 0x000fec0000010000 */
[----:B------:R-:W-:Y:S05]  /*3110*/  @P0 BRA `(.L_x_481) ;  /* 0x0000000400e00947 */ /* 0x000fea0003800000 */
[----:B------:R-:W-:Y:S01]  /*3120*/  IADD3 R12, PT, PT, R13, UR6, R12 ;  /* 0x000000060d0c7c10 */ /* 0x000fe2000fffe00c */
[----:B------:R-:W-:Y:S03]  /*3130*/  BSSY.RECONVERGENT B1, `(.L_x_482) ;  /* 0x000001a000017945 */ /* 0x000fe60003800200 */
[----:B------:R-:W-:-:S04]  /*3140*/  IADD3 R12, PT, PT, R12, -0x141, -R19 ;  /* 0xfffffebf0c0c7810 */ /* 0x000fc80007ffe813 */
[C---:B------:R-:W-:Y:S02]  /*3150*/  LOP3.LUT R0, R12.reuse, 0xc0, RZ, 0xc0, !PT ;  /* 0x000000c00c007812 */ /* 0x040fe400078ec0ff */
[----:B------:R-:W-:Y:S02]  /*3160*/  ISETP.GE.U32.AND P1, PT, R12, 0xc0, PT ;  /* 0x000000c00c00780c */ /* 0x000fe40003f26070 */
[----:B------:R-:W-:-:S13]  /*3170*/  ISETP.NE.AND P0, PT, R0, 0xc0, PT ;  /* 0x000000c00000780c */ /* 0x000fda0003f05270 */
[----:B------:R-:W-:Y:S05]  /*3180*/  @!P0 BRA `(.L_x_483) ;  /* 0x0000000000508947 */ /* 0x000fea0003800000 */
[----:B0-----:R-:W0:Y:S01]  /*3190*/  LDC.64 R2, c[0x0][0x388] ;  /* 0x0000e200ff027b82 */ /* 0x001e220000000a00 */
        /* <DEDUP_REMOVED lines=9> */
.L_x_484:
[----:B-1----:R0:W1:Y:S01]  /*3230*/  LDS.64 R2, [R15] ;  /* 0x000000000f027984 */ /* 0x0020620000000a00 */
        /* <DEDUP_REMOVED lines=9> */
.L_x_483:
[----:B------:R-:W-:Y:S05]  /*32d0*/  BSYNC.RECONVERGENT B1 ;  /* 0x0000000000017941 */ /* 0x000fea0003800200 */
.L_x_482:
[----:B------:R-:W-:Y:S05]  /*32e0*/  @!P1 BRA `(.L_x_481) ;  /* 0x00000004006c9947 */ /* 0x000fea0003800000 */
[----:B01----:R-:W0:Y:S01]  /*32f0*/  LDC.64 R2, c[0x0][0x388] ;  /* 0x0000e200ff027b82 */ /* 0x003e220000000a00 */
        /* <DEDUP_REMOVED lines=12> */
.L_x_487:
        /* <DEDUP_REMOVED lines=40> */
.L_x_486:
[----:B------:R-:W-:Y:S05]  /*3640*/  BSYNC.RECONVERGENT B1 ;  /* 0x0000000000017941 */ /* 0x000fea0003800200 */
.L_x_485:
        /* <DEDUP_REMOVED lines=27> */
.L_x_489:
[----:B------:R-:W-:Y:S05]  /*3800*/  BSYNC.RECONVERGENT B1 ;  /* 0x0000000000017941 */ /* 0x000fea0003800200 */
.L_x_488:
        /* <DEDUP_REMOVED lines=9> */
.L_x_481:
[----:B------:R-:W-:Y:S05]  /*38a0*/  BSYNC.RECONVERGENT B0 ;  /* 0x0000000000007941 */ /* 0x000fea0003800200 */
.L_x_480:
[----:B------:R-:W-:Y:S06]  /*38b0*/  BAR.SYNC.DEFER_BLOCKING 0x0 ;  /* 0x0000000000007b1d */ /* 0x000fec0000010000 */
[----:B------:R-:W-:Y:S05]  /*38c0*/  BRA `(.L_x_490) ;  /* 0x0000001800b07947 */ /* 0x000fea0003800000 */
.L_x_479:
        /* <DEDUP_REMOVED lines=20> */
[----:B------:R-:W-:-:S05]  /*3a10*/  IMAD.WIDE R6, R0, 0x8, R6 ;  /* 0x0000000800067825 */ /* 0x000fca00078e0206 */
[----:B------:R0:W3:Y:S01]  /*3a20*/  LDG.E.64.CONSTANT R12, desc[UR8][R6.64+-0x8] ;  /* 0xfffff808060c7981 */ /* 0x0000e2000c1e9b00 */
        /* <DEDUP_REMOVED lines=8> */
[----:B------:R-:W4:Y:S01]  /*3ab0*/  @!P1 LDG.E.64.CONSTANT R14, desc[UR8][R8.64+0x100] ;  /* 0x00010008080e9981 */ /* 0x000f22000c1e9b00 */
[----:B------:R-:W-:-:S03]  /*3ac0*/  IMAD.MOV.U32 R23, RZ, RZ, R5 ;  /* 0x000000ffff177224 */ /* 0x000fc600078e0005 */
[----:B------:R-:W5:Y:S04]  /*3ad0*/  @!P3 LDG.E.64.CONSTANT R18, desc[UR8][R8.64+0x200] ;  /* 0x000200080812b981 */ /* 0x000f68000c1e9b00 */
[----:B------:R-:W3:Y:S04]  /*3ae0*/  @!P4 LDG.E.64.CONSTANT R22, desc[UR8][R8.64+0x300] ;  /* 0x000300080816c981 */ /* 0x000ee8000c1e9b00 */
[----:B------:R-:W3:Y:S01]  /*3af0*/  @!P5 LDG.E.64.CONSTANT R4, desc[UR8][R8.64+0x400] ;  /* 0x000400080804d981 */ /* 0x000ee2000c1e9b00 */
[----:B------:R-:W1:Y:S01]  /*3b00*/  S2R R35, SR_LANEID ;  /* 0x0000000000237919 */ /* 0x000e620000000000 */
[----:B------:R-:W0:Y:S01]  /*3b10*/  S2UR UR5, SR_CgaCtaId ;  /* 0x00000000000579c3 */ /* 0x000e220000008800 */
[----:B------:R-:W-:Y:S01]  /*3b20*/  SHF.R.U32.HI R16, RZ, 0x5, R3 ;  /* 0x00000005ff107819 */ /* 0x000fe20000011603 */
[----:B------:R-:W-:-:S02]  /*3b30*/  UMOV UR4, 0x400 ;  /* 0x0000040000047882 */ /* 0x000fc40000000000 */
[----:B0-----:R-:W-:Y:S02]  /*3b40*/  ULEA UR4, UR5, UR4, 0x18 ;  /* 0x0000000405047291 */ /* 0x001fe4000f8ec0ff */
[----:B-1----:R-:W-:-:S05]  /*3b50*/  IMAD R0, R16, 0xa0, R35 ;  /* 0x000000a010007824 */ /* 0x002fca00078e0223 */
[----:B------:R-:W-:-:S05]  /*3b60*/  LEA R17, R0, UR4, 0x3 ;  /* 0x0000000400117c11 */ /* 0x000fca000f8e18ff */
[----:B------:R-:W-:Y:S01]  /*3b70*/  IMAD R0, R35, 0x20, R17 ;  /* 0x0000002023007824 */ /* 0x000fe200078e0211 */
[C---:B------:R-:W-:Y:S02]  /*3b80*/  LEA R25, R3.reuse, UR4, 0x3 ;  /* 0x0000000403197c11 */ /* 0x040fe4000f8e18ff */
[----:B------:R-:W-:Y:S01]  /*3b90*/  ISETP.NE.AND P0, PT, R3, RZ, PT ;  /* 0x000000ff0300720c */ /* 0x000fe20003f05270 */
[----:B--2---:R-:W-:Y:S04]  /*3ba0*/  STS.64 [R17], R10 ;  /* 0x0000000a11007388 */ /* 0x004fe80000000a00 */
[----:B----4-:R-:W-:Y:S04]  /*3bb0*/  STS.64 [R17+0x100], R14 ;  /* 0x0001000e11007388 */ /* 0x010fe80000000a00 */
[----:B-----5:R-:W-:Y:S04]  /*3bc0*/  STS.64 [R17+0x200], R18 ;  /* 0x0002001211007388 */ /* 0x020fe80000000a00 */
[----:B---3--:R-:W-:Y:S04]  /*3bd0*/  STS.64 [R17+0x300], R22 ;  /* 0x0003001611007388 */ /* 0x008fe80000000a00 */
[----:B------:R-:W-:Y:S01]  /*3be0*/  STS.64 [R17+0x400], R4 ;  /* 0x0004000411007388 */ /* 0x000fe20000000a00 */
[----:B------:R-:W-:-:S03]  /*3bf0*/  NOP ;  /* 0x0000000000007918 */ /* 0x000fc60000000000 */
[----:B------:R-:W0:Y:S04]  /*3c00*/  LDS.64 R6, [R0+0x20] ;  /* 0x0000200000067984 */ /* 0x000e280000000a00 */
[----:B------:R-:W-:Y:S04]  /*3c10*/  LDS.64 R8, [R0] ;  /* 0x0000000000087984 */ /* 0x000fe80000000a00 */
[----:B------:R-:W1:Y:S04]  /*3c20*/  LDS.64 R10, [R0+0x8] ;  /* 0x00000800000a7984 */ /* 0x000e680000000a00 */
[----:B------:R-:W2:Y:S04]  /*3c30*/  LDS.64 R14, [R0+0x10] ;  /* 0x00001000000e7984 */ /* 0x000ea80000000a00 */
[----:B------:R3:W4:Y:S01]  /*3c40*/  LDS.64 R20, [R0+0x18] ;  /* 0x0000180000147984 */ /* 0x0007220000000a00 */
[----:B------:R-:W-:Y:S06]  /*3c50*/  BAR.SYNC.DEFER_BLOCKING 0x0 ;  /* 0x0000000000007b1d */ /* 0x000fec0000010000 */
[----:B0-----:R-:W-:Y:S02]  /*3c60*/  STS.64 [R25+0x230], R6 ;  /* 0x0002300619007388 */ /* 0x001fe40000000a00 */
[----:B------:R-:W-:Y:S06]  /*3c70*/  BAR.SYNC.DEFER_BLOCKING 0x0 ;  /* 0x0000000000007b1d */ /* 0x000fec0000010000 */
[----:B------:R-:W0:Y:S01]  /*3c80*/  @P0 LDS.64 R12, [R25+0x228] ;  /* 0x00022800190c0984 */ /* 0x000e220000000a00 */
[----:B------:R-:W-:Y:S01]  /*3c90*/  IMAD R4, R3, 0x5, RZ ;  /* 0x0000000503047824 */ /* 0x000fe200078e02ff */
[----:B-1----:R-:W-:-:S02]  /*3ca0*/  ISETP.NE.U32.AND P1, PT, R8, R10, PT ;  /* 0x0000000a0800720c */ /* 0x002fc40003f25070 */
[----:B--2---:R-:W-:Y:S01]  /*3cb0*/  ISETP.NE.U32.AND P3, PT, R10, R14, PT ;  /* 0x0000000e0a00720c */ /* 0x004fe20003f65070 */
[C---:B------:R-:W-:Y:S01]  /*3cc0*/  VIADD R2, R4.reuse, 0x1 ;  /* 0x0000000104027836 */ /* 0x040fe20000000000 */
[----:B------:R-:W-:Y:S01]  /*3cd0*/  BAR.SYNC.DEFER_BLOCKING 0x0 ;  /* 0x0000000000007b1d */ /* 0x000fe20000010000 */
[----:B------:R-:W-:Y:S01]  /*3ce0*/  ISETP.NE.AND.EX P1, PT, R9, R11, PT, P1 ;  /* 0x0000000b0900720c */ /* 0x000fe20003f25310 */
[----:B---3--:R-:W-:Y:S01]  /*3cf0*/  VIADD R0, R4, 0x2 ;  /* 0x0000000204007836 */ /* 0x008fe20000000000 */
[----:B------:R-:W-:Y:S02]  /*3d00*/  ISETP.NE.AND.EX P3, PT, R11, R15, PT, P3 ;  /* 0x0000000f0b00720c */ /* 0x000fe40003f65330 */
[-C--:B------:R-:W-:Y:S02]  /*3d10*/  ISETP.GE.OR P1, PT, R2, R33.reuse, P1 ;  /* 0x000000210200720c */ /* 0x080fe40000f26670 */
[----:B----4-:R-:W-:Y:S02]  /*3d20*/  ISETP.NE.U32.AND P4, PT, R14, R20, PT ;  /* 0x000000140e00720c */ /* 0x010fe40003f85070 */
[----:B------:R-:W-:Y:S01]  /*3d30*/  ISETP.GE.OR P3, PT, R0, R33, P3 ;  /* 0x000000210000720c */ /* 0x000fe20001f66670 */
[----:B------:R-:W-:Y:S01]  /*3d40*/  VIADD R0, R4, 0x3 ;  /* 0x0000000304007836 */ /* 0x000fe20000000000 */
[----:B------:R-:W-:-:S02]  /*3d50*/  ISETP.NE.AND.EX P4, PT, R15, R21, PT, P4 ;  /* 0x000000150f00720c */ /* 0x000fc40003f85340 */
[----:B------:R-:W-:Y:S02]  /*3d60*/  ISETP.NE.U32.AND P5, PT, R20, R6, PT ;  /* 0x000000061400720c */ /* 0x000fe40003fa5070 */
[----:B------:R-:W-:Y:S02]  /*3d70*/  ISETP.GE.OR P4, PT, R0, R33, P4 ;  /* 0x000000210000720c */ /* 0x000fe40002786670 */
[----:B------:R-:W-:Y:S02]  /*3d80*/  ISETP.NE.AND.EX P5, PT, R21, R7, PT, P5 ;  /* 0x000000071500720c */ /* 0x000fe40003fa5350 */
[----:B0-----:R-:W-:-:S04]  /*3d90*/  ISETP.NE.U32.AND P2, PT, R12, R8, PT ;  /* 0x000000080c00720c */ /* 0x001fc80003f45070 */
[----:B------:R-:W-:-:S04]  /*3da0*/  ISETP.NE.AND.EX P2, PT, R13, R9, PT, P2 ;  /* 0x000000090d00720c */ /* 0x000fc80003f45320 */
[C---:B------:R-:W-:Y:S01]  /*3db0*/  ISETP.GE.OR P2, PT, R4.reuse, R33, P2 ;  /* 0x000000210400720c */ /* 0x040fe20001746670 */
[----:B------:R-:W-:-:S03]  /*3dc0*/  VIADD R4, R4, 0x4 ;  /* 0x0000000404047836 */ /* 0x000fc60000000000 */
[----:B------:R-:W-:Y:S02]  /*3dd0*/  SEL R32, RZ, 0x1, !P2 ;  /* 0x00000001ff207807 */ /* 0x000fe40005000000 */
[----:B------:R-:W-:-:S03]  /*3de0*/  ISETP.GE.OR P5, PT, R4, R33, P5 ;  /* 0x000000210400720c */ /* 0x000fc60002fa6670 */
[----:B------:R-:W-:Y:S02]  /*3df0*/  VIADD R29, R32, 0x1 ;  /* 0x00000001201d7836 */ /* 0x000fe40000000000 */
[----:B------:R-:W-:-:S04]  /*3e00*/  @!P1 IMAD.MOV R29, RZ, RZ, R32 ;  /* 0x000000ffff1d9224 */ /* 0x000fc800078e0220 */
        /* <DEDUP_REMOVED lines=22> */
[----:B------:R-:W-:Y:S02]  /*3f70*/  ISETP.GT.U32.AND P6, PT, R3, 0x1f, PT ;  /* 0x0000001f0300780c */ /* 0x000fe40003fc4070 */
[----:B------:R-:W-:-:S04]  /*3f80*/  ISETP.NE.AND P0, PT, R35, RZ, PT ;  /* 0x000000ff2300720c */ /* 0x000fc80003f05270 */
[----:B------:R-:W-:Y:S02]  /*3f90*/  SEL R5, R4, RZ, P0 ;  /* 0x000000ff04057207 */ /* 0x000fe40000000000 */
[----:B------:R-:W-:-:S03]  /*3fa0*/  ISETP.GE.U32.AND P0, PT, R3, 0x20, PT ;  /* 0x000000200300780c */ /* 0x000fc60003f06070 */
[C---:B0-----:R-:W-:Y:S02]  /*3fb0*/  IMAD.IADD R5, R16.reuse, 0x1, R5 ;  /* 0x0000000110057824 */ /* 0x041fe400078e0205 */
        /* <DEDUP_REMOVED lines=16> */
.L_x_492:
[----:B------:R-:W-:Y:S05]  /*40c0*/  NANOSLEEP 0x1c2 ;  /* 0x000001c20000795d */ /* 0x000fea0003800000 */
[----:B------:R-:W-:Y:S01]  /*40d0*/  NOP ;  /* 0x0000000000007918 */ /* 0x000fe20000000000 */
.L_x_493:
[----:B------:R-:W-:-:S05]  /*40e0*/  IMAD.WIDE R12, R13, 0x8, R36 ;  /* 0x000000080d0c7825 */ /* 0x000fca00078e0224 */
[----:B------:R-:W3:Y:S01]  /*40f0*/  LD.E.64.STRONG.GPU R18, desc[UR8][R12.64+0x100] ;  /* 0x000100080c127980 */ /* 0x000ee2000c10fb00 */
[----:B------:R-:W-:Y:S01]  /*4100*/  UMOV UR5, 0xffffffff ;  /* 0xffffffff00057882 */ /* 0x000fe20000000000 */
[----:B---3--:R-:W-:Y:S02]  /*4110*/  ISETP.NE.AND P0, PT, R18, 0x63, PT ;  /* 0x000000631200780c */ /* 0x008fe40003f05270 */
[----:B------:R-:W-:Y:S11]  /*4120*/  BRA.DIV UR5, `(.L_x_494) ;  /* 0x0000001e05187947 */ /* 0x000ff6000b800000 */
[----:B------:R-:W-:-:S13]  /*4130*/  VOTE.ANY P0, !P0 ;  /* 0x0000000000ff7806 */ /* 0x000fda0004000100 */
.L_x_552:
[----:B------:R-:W-:Y:S05]  /*4140*/  @!P0 BRA `(.L_x_495) ;  /* 0x0000000000308947 */ /* 0x000fea0003800000 */
.L_x_499:
[----:B------:R-:W-:Y:S05]  /*4150*/  YIELD ;  /* 0x0000000000007946 */ /* 0x000fea0003800000 */
[----:B------:R-:W-:Y:S05]  /*4160*/  @P6 BRA `(.L_x_496) ;  /* 0x0000000000086947 */ /* 0x000fea0003800000 */
[----:B------:R0:W-:Y:S06]  /*4170*/  MEMBAR.SC.CTA ;  /* 0x0000000000007992 */ /* 0x0001ec0000000000 */
[----:B0-----:R-:W-:Y:S05]  /*4180*/  BRA `(.L_x_497) ;  /* 0x0000000000087947 */ /* 0x001fea0003800000 */
.L_x_496:
[----:B------:R-:W-:Y:S05]  /*4190*/  NANOSLEEP 0x15e ;  /* 0x0000015e0000795d */ /* 0x000fea0003800000 */
[----:B------:R-:W-:Y:S01]  /*41a0*/  NOP ;  /* 0x0000000000007918 */ /* 0x000fe20000000000 */
.L_x_497:
[----:B------:R-:W3:Y:S01]  /*41b0*/  LD.E.64.STRONG.GPU R18, desc[UR8][R12.64+0x100] ;  /* 0x000100080c127980 */ /* 0x000ee2000c10fb00 */
[----:B------:R-:W-:Y:S01]  /*41c0*/  UMOV UR5, 0xffffffff ;  /* 0xffffffff00057882 */ /* 0x000fe20000000000 */
[----:B---3--:R-:W-:Y:S02]  /*41d0*/  ISETP.NE.AND P0, PT, R18, 0x63, PT ;  /* 0x000000631200780c */ /* 0x008fe40003f05270 */
[----:B------:R-:W-:Y:S11]  /*41e0*/  BRA.DIV UR5, `(.L_x_498) ;  /* 0x0000001e05087947 */ /* 0x000ff6000b800000 */
[----:B------:R-:W-:-:S13]  /*41f0*/  VOTE.ANY P0, !P0 ;  /* 0x0000000000ff7806 */ /* 0x000fda0004000100 */
.L_x_555:
[----:B------:R-:W-:Y:S05]  /*4200*/  @P0 BRA `(.L_x_499) ;  /* 0xfffffffc00d00947 */ /* 0x000fea000383ffff */
.L_x_495:
[----:B------:R-:W-:Y:S01]  /*4210*/  UMOV UR5, 0xffffffff ;  /* 0xffffffff00057882 */ /* 0x000fe20000000000 */
[----:B------:R-:W-:Y:S02]  /*4220*/  ISETP.NE.AND P6, PT, R18, 0x65, PT ;  /* 0x000000651200780c */ /* 0x000fe40003fc5270 */
[----:B------:R-:W-:Y:S11]  /*4230*/  BRA.DIV UR5, `(.L_x_500) ;  /* 0x0000001e05147947 */ /* 0x000ff6000b800000 */
[----:B------:R-:W0:Y:S01]  /*4240*/  S2R R5, SR_GEMASK ;  /* 0x0000000000057919 */ /* 0x000e220000003c00 */
[----:B------:R-:W-:Y:S01]  /*4250*/  VOTE.ANY R30, PT, !P6 ;  /* 0x00000000001e7806 */ /* 0x000fe200070e0100 */
[C---:B------:R-:W-:Y:S02]  /*4260*/  VIADD R22, R35.reuse, 0x2 ;  /* 0x0000000223167836 */ /* 0x040fe40000000000 */
[C---:B--2---:R-:W-:Y:S01]  /*4270*/  VIADD R16, R35.reuse, 0x4 ;  /* 0x0000000423107836 */ /* 0x044fe20000000000 */
[----:B------:R-:W1:Y:S01]  /*4280*/  S2R R27, SR_CTAID.X ;  /* 0x00000000001b7919 */ /* 0x000e620000002500 */
[----:B------:R-:W-:Y:S01]  /*4290*/  VIADD R24, R35, 0x10 ;  /* 0x0000001023187836 */ /* 0x000fe20000000000 */
[----:B0-----:R-:W-:-:S05]  /*42a0*/  LOP3.LUT R30, R30, 0x80000000, R5, 0xec, !PT ;  /* 0x800000001e1e7812 */ /* 0x001fca00078eec05 */
[----:B------:R-:W-:-:S05]  /*42b0*/  VIADD R5, R30, 0xffffffff ;  /* 0xffffffff1e057836 */ /* 0x000fca0000000000 */
[----:B------:R-:W-:-:S04]  /*42c0*/  LOP3.LUT R5, R30, R5, RZ, 0xc, !PT ;  /* 0x000000051e057212 */ /* 0x000fc800078e0cff */
[----:B------:R0:W2:Y:S02]  /*42d0*/  POPC R28, R5 ;  /* 0x00000005001c7309 */ /* 0x0000a40000000000 */
[C---:B0-----:R-:W-:Y:S01]  /*42e0*/  VIADD R5, R35.reuse, 0x8 ;  /* 0x0000000823057836 */ /* 0x041fe20000000000 */
[----:B--2---:R-:W0:Y:S01]  /*42f0*/  SHFL.DOWN PT, R31, R19, 0x1, R28 ;  /* 0x08200000131f7989 */ /* 0x004e2200000e001c */
        /* <DEDUP_REMOVED lines=12> */
[----:B------:R-:W-:Y:S02]  /*43c0*/  IMAD.IADD R26, R25, 0x1, R12 ;  /* 0x00000001191a7824 */ /* 0x000fe400078e020c */
[----:B------:R-:W0:Y:S03]  /*43d0*/  LDC.64 R12, c[0x0][0x3a8] ;  /* 0x0000ea00ff0c7b82 */ /* 0x000e260000000a00 */
[----:B------:R-:W2:Y:S02]  /*43e0*/  SHFL.DOWN PT, R31, R26, 0x8, R28 ;  /* 0x090000001a1f7989 */ /* 0x000ea400000e001c */
[----:B--2---:R-:W-:Y:S02]  /*43f0*/  SEL R19, R31, RZ, !P0 ;  /* 0x000000ff1f137207 */ /* 0x004fe40004000000 */
[----:B------:R-:W-:-:S03]  /*4400*/  ISETP.NE.AND P0, PT, R18, 0x65, PT ;  /* 0x000000651200780c */ /* 0x000fc60003f05270 */
[----:B------:R-:W-:-:S05]  /*4410*/  IMAD.IADD R19, R26, 0x1, R19 ;  /* 0x000000011a137824 */ /* 0x000fca00078e0213 */
[----:B------:R-:W2:Y:S05]  /*4420*/  SHFL.DOWN PT, R31, R19, 0x10, R28 ;  /* 0x0a000000131f7989 */ /* 0x000eaa00000e001c */
[----:B------:R-:W-:Y:S02]  /*4430*/  VOTE.ALL P0, P0 ;  /* 0x0000000000ff7806 */ /* 0x000fe40000000000 */
[----:B--2---:R-:W-:Y:S02]  /*4440*/  SEL R18, R31, RZ, !P6 ;  /* 0x000000ff1f127207 */ /* 0x004fe40007000000 */
[----:B0-----:R-:W-:Y:S02]  /*4450*/  IADD3 R23, P6, PT, R12, 0x100, RZ ;  /* 0x000001000c177810 */ /* 0x001fe40007fde0ff */
[----:B------:R-:W-:Y:S01]  /*4460*/  LOP3.LUT R12, RZ, R3, RZ, 0x33, !PT ;  /* 0x00000003ff0c7212 */ /* 0x000fe200078e33ff */
[----:B------:R-:W-:-:S02]  /*4470*/  IMAD.IADD R25, R19, 0x1, R18 ;  /* 0x0000000113197824 */ /* 0x000fc400078e0212 */
[----:B------:R-:W-:Y:S02]  /*4480*/  IMAD.X R26, RZ, RZ, R13, P6 ;  /* 0x000000ffff1a7224 */ /* 0x000fe400030e060d */
[----:B-1----:R-:W-:-:S07]  /*4490*/  IMAD.IADD R28, R27, 0x1, R12 ;  /* 0x000000011b1c7824 */ /* 0x002fce00078e020c */
.L_x_564:
[----:B------:R-:W-:Y:S05]  /*44a0*/  @!P0 BRA `(.L_x_501) ;  /* 0x0000000000e08947 */ /* 0x000fea0003800000 */
.L_x_509:
        /* <DEDUP_REMOVED lines=9> */
.L_x_567:
[----:B------:R-:W-:Y:S05]  /*4540*/  @!P0 BRA `(.L_x_503) ;  /* 0x0000000000348947 */ /* 0x000fea0003800000 */
[----:B------:R-:W-:-:S13]  /*4550*/  ISETP.GT.U32.AND P6, PT, R4, 0x1f3, PT ;  /* 0x000001f30400780c */ /* 0x000fda0003fc4070 */
.L_x_507:
[----:B------:R-:W-:Y:S05]  /*4560*/  YIELD ;  /* 0x0000000000007946 */ /* 0x000fea0003800000 */
[----:B------:R-:W-:Y:S05]  /*4570*/  @P6 BRA `(.L_x_504) ;  /* 0x0000000000086947 */ /* 0x000fea0003800000 */
[----:B------:R0:W-:Y:S06]  /*4580*/  MEMBAR.SC.CTA ;  /* 0x0000000000007992 */ /* 0x0001ec0000000000 */
[----:B0-----:R-:W-:Y:S05]  /*4590*/  BRA `(.L_x_505) ;  /* 0x0000000000087947 */ /* 0x001fea0003800000 */
.L_x_504:
[----:B------:R-:W-:Y:S05]  /*45a0*/  NANOSLEEP 0x15e ;  /* 0x0000015e0000795d */ /* 0x000fea0003800000 */
[----:B------:R-:W-:Y:S01]  /*45b0*/  NOP ;  /* 0x0000000000007918 */ /* 0x000fe20000000000 */
.L_x_505:
[----:B------:R-:W2:Y:S01]  /*45c0*/  LD.E.64.STRONG.GPU R18, desc[UR8][R12.64+-0x100] ;  /* 0xffff00080c127980 */ /* 0x000ea2000c10fb00 */
[----:B------:R-:W-:Y:S01]  /*45d0*/  UMOV UR5, 0xffffffff ;  /* 0xffffffff00057882 */ /* 0x000fe20000000000 */
[----:B--2---:R-:W-:Y:S02]  /*45e0*/  ISETP.NE.AND P0, PT, R18, 0x63, PT ;  /* 0x000000631200780c */ /* 0x004fe40003f05270 */
[----:B------:R-:W-:Y:S11]  /*45f0*/  BRA.DIV UR5, `(.L_x_506) ;  /* 0x0000001e05587947 */ /* 0x000ff6000b800000 */
[----:B------:R-:W-:-:S13]  /*4600*/  VOTE.ANY P0, !P0 ;  /* 0x0000000000ff7806 */ /* 0x000fda0004000100 */
.L_x_570:
[----:B------:R-:W-:Y:S05]  /*4610*/  @P0 BRA `(.L_x_507) ;  /* 0xfffffffc00d00947 */ /* 0x000fea000383ffff */
.L_x_503:
[----:B------:R-:W-:Y:S01]  /*4620*/  UMOV UR5, 0xffffffff ;  /* 0xffffffff00057882 */ /* 0x000fe20000000000 */
[----:B------:R-:W-:Y:S02]  /*4630*/  ISETP.NE.AND P6, PT, R18, 0x65, PT ;  /* 0x000000651200780c */ /* 0x000fe40003fc5270 */
[----:B------:R-:W-:Y:S11]  /*4640*/  BRA.DIV UR5, `(.L_x_508) ;  /* 0x0000001e05647947 */ /* 0x000ff6000b800000 */
[----:B------:R-:W0:Y:S01]  /*4650*/  S2R R12, SR_GEMASK ;  /* 0x00000000000c7919 */ /* 0x000e220000003c00 */
[----:B------:R-:W-:Y:S01]  /*4660*/  VOTE.ANY R30, PT, !P6 ;  /* 0x00000000001e7806 */ /* 0x000fe200070e0100 */
[----:B------:R-:W-:-:S03]  /*4670*/  VIADD R28, R28, 0xffffffe0 ;  /* 0xffffffe01c1c7836 */ /* 0x000fc60000000000 */
[----:B0-----:R-:W-:-:S05]  /*4680*/  LOP3.LUT R30, R30, 0x80000000, R12, 0xec, !PT ;  /* 0x800000001e1e7812 */ /* 0x001fca00078eec0c */
        /* <DEDUP_REMOVED lines=25> */
.L_x_579:
[----:B------:R-:W-:Y:S05]  /*4820*/  @P0 BRA `(.L_x_509) ;  /* 0xfffffffc00200947 */ /* 0x000fea000383ffff */
.L_x_501:
        /* <DEDUP_REMOVED lines=16> */
.L_x_491:
[----:B------:R-:W-:Y:S05]  /*4930*/  WARPSYNC.ALL ;  /* 0x0000000000007948 */ /* 0x000fea0003800000 */
[----:B------:R-:W-:Y:S01]  /*4940*/  ISETP.NE.AND P0, PT, R3, RZ, PT ;  /* 0x000000ff0300720c */ /* 0x000fe20003f05270 */
[----:B------:R-:W0:Y:S08]  /*4950*/  S2UR UR5, SR_CgaCtaId ;  /* 0x00000000000579c3 */ /* 0x000e300000008800 */
[----:B------:R-:W-:Y:S01]  /*4960*/  BAR.SYNC.DEFER_BLOCKING 0x0 ;  /* 0x0000000000007b1d */ /* 0x000fe20000010000 */
[----:B------:R-:W-:-:S05]  /*4970*/  IADD3 R33, PT, PT, -R33, 0x140, RZ ;  /* 0x0000014021217810 */ /* 0x000fca0007ffe1ff */
[----:B------:R-:W-:Y:S01]  /*4980*/  UMOV UR4, 0x400 ;  /* 0x0000040000047882 */ /* 0x000fe20000000000 */
[----:B------:R-:W-:Y:S01]  /*4990*/  BSSY.RECONVERGENT B0, `(.L_x_510) ;  /* 0x000009e000007945 */ /* 0x000fe20003800200 */
[----:B0-----:R-:W-:-:S09]  /*49a0*/  ULEA UR4, UR5, UR4, 0x18 ;  /* 0x0000000405047291 */ /* 0x001fd2000f8ec0ff */
[----:B--2---:R-:W0:Y:S04]  /*49b0*/  @P0 LDS R4, [UR4+0xc] ;  /* 0x00000c04ff040984 */ /* 0x004e280008000800 */
[----:B------:R-:W1:Y:S01]  /*49c0*/  LDS.128 R16, [UR4+0x20] ;  /* 0x00002004ff107984 */ /* 0x000e620008000c00 */
[----:B0-----:R-:W-:-:S04]  /*49d0*/  @P0 IMAD.IADD R5, R5, 0x1, R4 ;  /* 0x0000000105050824 */ /* 0x001fc800078e0204 */
[--C-:B------:R-:W-:Y:S01]  /*49e0*/  IMAD.IADD R4, R29, 0x1, R5.reuse ;  /* 0x000000011d047824 */ /* 0x100fe200078e0205 */
[----:B-1----:R-:W-:Y:S01]  /*49f0*/  @P1 IADD3 R32, PT, PT, -R17, R5, R32 ;  /* 0x0000000511201210 */ /* 0x002fe20007ffe120 */
[----:B------:R-:W-:Y:S02]  /*4a00*/  IMAD.IADD R16, R0, 0x1, R5 ;  /* 0x0000000100107824 */ /* 0x000fe400078e0205 */
[----:B------:R-:W-:Y:S01]  /*4a10*/  @P3 IMAD.IADD R0, R4, 0x1, -R17 ;  /* 0x0000000104003824 */ /* 0x000fe200078e0a11 */
[----:B------:R-:W-:Y:S01]  /*4a20*/  @P1 LEA R13, R32, UR4, 0x3 ;  /* 0x00000004200d1c11 */ /* 0x000fe2000f8e18ff */
[----:B------:R-:W-:Y:S02]  /*4a30*/  IMAD.IADD R12, R2, 0x1, R5 ;  /* 0x00000001020c7824 */ /* 0x000fe400078e0205 */
[----:B------:R-:W-:Y:S01]  /*4a40*/  @P2 IMAD.IADD R2, R5, 0x1, -R17 ;  /* 0x0000000105022824 */ /* 0x000fe200078e0a11 */
[----:B------:R-:W-:Y:S01]  /*4a50*/  @P3 LEA R23, R0, UR4, 0x3 ;  /* 0x0000000400173c11 */ /* 0x000fe2000f8e18ff */
[----:B------:R-:W-:-:S02]  /*4a60*/  IMAD.IADD R0, R19, 0x1, -R33 ;  /* 0x0000000113007824 */ /* 0x000fc400078e0a21 */
[--C-:B------:R-:W-:Y:S01]  /*4a70*/  @P5 IMAD.IADD R4, R16, 0x1, -R17.reuse ;  /* 0x0000000110045824 */ /* 0x100fe200078e0a11 */
[----:B------:R-:W-:Y:S01]  /*4a80*/  @P2 LEA R5, R2, UR4, 0x3 ;  /* 0x0000000402052c11 */ /* 0x000fe2000f8e18ff */
[----:B------:R-:W-:Y:S01]  /*4a90*/  BAR.SYNC.DEFER_BLOCKING 0x0 ;  /* 0x0000000000007b1d */ /* 0x000fe20000010000 */
[----:B------:R-:W-:Y:S01]  /*4aa0*/  @P4 IMAD.IADD R2, R12, 0x1, -R17 ;  /* 0x000000010c024824 */ /* 0x000fe200078e0a11 */
[----:B------:R-:W-:Y:S01]  /*4ab0*/  ISETP.GE.AND P0, PT, R3, R0, PT ;  /* 0x000000000300720c */ /* 0x000fe20003f06270 */
[----:B------:R-:W-:Y:S01]  /*4ac0*/  IMAD.IADD R18, R18, 0x1, -R33 ;  /* 0x0000000112127824 */ /* 0x000fe200078e0a21 */
[----:B------:R-:W-:Y:S02]  /*4ad0*/  @P5 LEA R27, R4, UR4, 0x3 ;  /* 0x00000004041b5c11 */ /* 0x000fe4000f8e18ff */
[----:B------:R-:W-:Y:S01]  /*4ae0*/  @P4 LEA R25, R2, UR4, 0x3 ;  /* 0x0000000402194c11 */ /* 0x000fe2000f8e18ff */
[----:B------:R0:W-:Y:S04]  /*4af0*/  @P2 STS.64 [R5], R8 ;  /* 0x0000000805002388 */ /* 0x0001e80000000a00 */
[----:B------:R0:W-:Y:S04]  /*4b00*/  @P1 STS.64 [R13], R10 ;  /* 0x0000000a0d001388 */ /* 0x0001e80000000a00 */
[----:B------:R0:W-:Y:S04]  /*4b10*/  @P3 STS.64 [R23], R14 ;  /* 0x0000000e17003388 */ /* 0x0001e80000000a00 */
[----:B------:R0:W-:Y:S04]  /*4b20*/  @P4 STS.64 [R25], R20 ;  /* 0x0000001419004388 */ /* 0x0001e80000000a00 */
[----:B------:R0:W-:Y:S01]  /*4b30*/  @P5 STS.64 [R27], R6 ;  /* 0x000000061b005388 */ /* 0x0001e20000000a00 */
[----:B------:R-:W-:Y:S06]  /*4b40*/  BAR.SYNC.DEFER_BLOCKING 0x0 ;  /* 0x0000000000007b1d */ /* 0x000fec0000010000 */
[----:B------:R-:W-:Y:S05]  /*4b50*/  @P0 BRA `(.L_x_511) ;  /* 0x0000000800040947 */ /* 0x000fea0003800000 */
[----:B------:R-:W1:Y:S01]  /*4b60*/  S2R R22, SR_CTAID.X ;  /* 0x0000000000167919 */ /* 0x000e620000002500 */
[----:B------:R-:W2:Y:S01]  /*4b70*/  LDCU UR5, c[0x0][0x3a0] ;  /* 0x00007400ff0577ac */ /* 0x000ea20008000800 */
[----:B------:R-:W-:Y:S01]  /*4b80*/  BSSY.RECONVERGENT B1, `(.L_x_512) ;  /* 0x000001a000017945 */ /* 0x000fe20003800200 */
[----:B-1----:R-:W-:-:S04]  /*4b90*/  IMAD R2, R22, 0x140, RZ ;  /* 0x0000014016027824 */ /* 0x002fc800078e02ff */
[----:B------:R-:W-:-:S05]  /*4ba0*/  IMAD.IADD R2, R2, 0x1, R3 ;  /* 0x0000000102027824 */ /* 0x000fca00078e0203 */
[----:B--2---:R-:W-:-:S05]  /*4bb0*/  IADD3 R2, PT, PT, -R2, UR5, R19 ;  /* 0x0000000502027c10 */ /* 0x004fca000fffe113 */
[----:B------:R-:W-:-:S05]  /*4bc0*/  VIADD R2, R2, 0xfffffebf ;  /* 0xfffffebf02027836 */ /* 0x000fca0000000000 */
[C---:B------:R-:W-:Y:S02]  /*4bd0*/  LOP3.LUT R4, R2.reuse, 0xc0, RZ, 0xc0, !PT ;  /* 0x000000c002047812 */ /* 0x040fe400078ec0ff */
[----:B------:R-:W-:Y:S02]  /*4be0*/  ISETP.GE.U32.AND P1, PT, R2, 0xc0, PT ;  /* 0x000000c00200780c */ /* 0x000fe40003f26070 */
[----:B------:R-:W-:-:S13]  /*4bf0*/  ISETP.NE.AND P0, PT, R4, 0xc0, PT ;  /* 0x000000c00400780c */ /* 0x000fda0003f05270 */
[----:B------:R-:W-:Y:S05]  /*4c00*/  @!P0 BRA `(.L_x_513) ;  /* 0x0000000000448947 */ /* 0x000fea0003800000 */
[----:B0-----:R-:W0:Y:S01]  /*4c10*/  LDC.64 R8, c[0x0][0x388] ;  /* 0x0000e200ff087b82 */ /* 0x001e220000000a00 */
        /* <DEDUP_REMOVED lines=8> */
.L_x_514:
        /* <DEDUP_REMOVED lines=8> */
.L_x_513:
[----:B------:R-:W-:Y:S05]  /*4d20*/  BSYNC.RECONVERGENT B1 ;  /* 0x0000000000017941 */ /* 0x000fea0003800200 */
.L_x_512:
[----:B------:R-:W-:Y:S05]  /*4d30*/  @!P1 BRA `(.L_x_511) ;  /* 0x00000004008c9947 */ /* 0x000fea0003800000 */
[----:B------:R-:W2:Y:S01]  /*4d40*/  LDCU.64 UR6, c[0x0][0x388] ;  /* 0x00007100ff0677ac */ /* 0x000ea20008000a00 */
[----:B------:R-:W-:Y:S01]  /*4d50*/  IMAD.IADD R2, R0, 0x1, -R3 ;  /* 0x0000000100027824 */ /* 0x000fe200078e0a03 */
[----:B------:R-:W-:Y:S01]  /*4d60*/  BSSY.RECONVERGENT B1, `(.L_x_515) ;  /* 0x0000039000017945 */ /* 0x000fe20003800200 */
[C---:B------:R-:W-:Y:S01]  /*4d70*/  IMAD.IADD R19, R3.reuse, 0x1, R17 ;  /* 0x0000000103137824 */ /* 0x040fe200078e0211 */
[----:B------:R-:W-:Y:S02]  /*4d80*/  PLOP3.LUT P0, PT, PT, PT, PT, 0x80, 0x8 ;  /* 0x000000000008781c */ /* 0x000fe40003f0f070 */
[----:B------:R-:W-:Y:S02]  /*4d90*/  ISETP.GT.AND P1, PT, R2, 0x300, PT ;  /* 0x000003000200780c */ /* 0x000fe40003f24270 */
[----:B------:R-:W-:-:S05]  /*4da0*/  LEA R2, R3, UR4, 0x3 ;  /* 0x0000000403027c11 */ /* 0x000fca000f8e18ff */
[----:B------:R-:W-:Y:S01]  /*4db0*/  VIADD R2, R2, 0x400 ;  /* 0x0000040002027836 */ /* 0x000fe20000000000 */
[----:B--2---:R-:W-:-:S04]  /*4dc0*/  UIADD3 UR6, UP0, UPT, UR6, 0x400, URZ ;  /* 0x0000040006067890 */ /* 0x004fc8000ff1e0ff */
[----:B------:R-:W-:Y:S02]  /*4dd0*/  UIADD3.X UR7, UPT, UPT, URZ, UR7, URZ, UP0, !UPT ;  /* 0x00000007ff077290 */ /* 0x000fe400087fe4ff */
[----:B-1----:R-:W-:-:S04]  /*4de0*/  IMAD.U32 R4, RZ, RZ, UR6 ;  /* 0x00000006ff047e24 */ /* 0x002fc8000f8e00ff */
[----:B0-----:R-:W-:Y:S01]  /*4df0*/  IMAD.U32 R5, RZ, RZ, UR7 ;  /* 0x00000007ff057e24 */ /* 0x001fe2000f8e00ff */
[----:B------:R-:W-:Y:S06]  /*4e00*/  @!P1 BRA `(.L_x_516) ;  /* 0x0000000000b89947 */ /* 0x000fec0003800000 */
[----:B------:R-:W-:Y:S01]  /*4e10*/  PLOP3.LUT P0, PT, PT, PT, PT, 0x8, 0x80 ;  /* 0x000000000080781c */ /* 0x000fe20003f0e170 */
[----:B------:R-:W-:-:S12]  /*4e20*/  VIADD R34, R0, 0xfffffd00 ;  /* 0xfffffd0000227836 */ /* 0x000fd80000000000 */
.L_x_517:
[----:B----4-:R-:W0:Y:S01]  /*4e30*/  LDS.64 R14, [R2+0x200] ;  /* 0x00020000020e7984 */ /* 0x010e220000000a00 */
[----:B------:R-:W-:-:S03]  /*4e40*/  IMAD.WIDE R36, R19, 0x8, R4 ;  /* 0x0000000813247825 */ /* 0x000fc600078e0204 */
[----:B------:R-:W1:Y:S01]  /*4e50*/  LDS.64 R28, [R2+-0x400] ;  /* 0xfffc0000021c7984 */ /* 0x000e620000000a00 */
[----:B------:R-:W-:Y:S02]  /*4e60*/  VIADD R35, R19, 0x300 ;  /* 0x0000030013237836 */ /* 0x000fe40000000000 */
[----:B------:R-:W-:Y:S01]  /*4e70*/  VIADD R3, R3, 0x400 ;  /* 0x0000040003037836 */ /* 0x000fe20000000000 */
[----:B------:R-:W2:Y:S04]  /*4e80*/  LDS.64 R30, [R2+-0x200] ;  /* 0xfffe0000021e7984 */ /* 0x000ea80000000a00 */
[----:B------:R-:W3:Y:S01]  /*4e90*/  LDS.64 R32, [R2] ;  /* 0x0000000002207984 */ /* 0x000ee20000000a00 */
[----:B------:R-:W-:-:S03]  /*4ea0*/  ISETP.GE.AND P1, PT, R3, R34, PT ;  /* 0x000000220300720c */ /* 0x000fc60003f26270 */
[----:B------:R-:W4:Y:S04]  /*4eb0*/  LDS.64 R6, [R2+0x400] ;  /* 0x0004000002067984 */ /* 0x000f280000000a00 */
        /* <DEDUP_REMOVED lines=8> */
[----:B------:R-:W0:Y:S04]  /*4f40*/  LDS.64 R14, [R2+0xc00] ;  /* 0x000c0000020e7984 */ /* 0x000e280000000a00 */
[----:B------:R-:W1:Y:S04]  /*4f50*/  LDS.64 R22, [R2+0x1200] ;  /* 0x0012000002167984 */ /* 0x000e680000000a00 */
[----:B------:R-:W2:Y:S04]  /*4f60*/  LDS.64 R24, [R2+0x1400] ;  /* 0x0014000002187984 */ /* 0x000ea80000000a00 */
[----:B------:R-:W2:Y:S04]  /*4f70*/  LDS.64 R26, [R2+0x1600] ;  /* 0x00160000021a7984 */ /* 0x000ea80000000a00 */
[----:B------:R-:W2:Y:S04]  /*4f80*/  LDS.64 R28, [R2+0x1800] ;  /* 0x00180000021c7984 */ /* 0x000ea80000000a00 */
[----:B------:R4:W2:Y:S04]  /*4f90*/  LDS.64 R30, [R2+0x1a00] ;  /* 0x001a0000021e7984 */ /* 0x0008a80000000a00 */
[----:B---3--:R3:W-:Y:S01]  /*4fa0*/  STG.E.64 desc[UR8][R36.64], R32 ;  /* 0x0000002024007986 */ /* 0x0087e2000c101b08 */
[----:B----4-:R-:W-:-:S02]  /*4fb0*/  VIADD R2, R2, 0x2000 ;  /* 0x0000200002027836 */ /* 0x010fc40000000000 */
[C---:B---3--:R-:W-:Y:S02]  /*4fc0*/  VIADD R33, R19.reuse, 0x100 ;  /* 0x0000010013217836 */ /* 0x048fe40000000000 */
[----:B------:R-:W-:Y:S02]  /*4fd0*/  VIADD R37, R19, 0x200 ;  /* 0x0000020013257836 */ /* 0x000fe40000000000 */
[----:B------:R-:W-:-:S04]  /*4fe0*/  IMAD.WIDE R32, R33, 0x8, R4 ;  /* 0x0000000821207825 */ /* 0x000fc800078e0204 */
[--C-:B------:R-:W-:Y:S01]  /*4ff0*/  IMAD.WIDE R36, R37, 0x8, R4.reuse ;  /* 0x0000000825247825 */ /* 0x100fe200078e0204 */
[----:B------:R3:W-:Y:S03]  /*5000*/  STG.E.64 desc[UR8][R32.64+-0x400], R6 ;  /* 0xfffc000620007986 */ /* 0x0007e6000c101b08 */
[----:B------:R-:W-:Y:S01]  /*5010*/  VIADD R19, R19, 0x400 ;  /* 0x0000040013137836 */ /* 0x000fe20000000000 */
[----:B-----5:R4:W-:Y:S04]  /*5020*/  STG.E.64 desc[UR8][R32.64+-0x200], R8 ;  /* 0xfffe000820007986 */ /* 0x0209e8000c101b08 */
[----:B------:R4:W-:Y:S04]  /*5030*/  STG.E.64 desc[UR8][R32.64], R10 ;  /* 0x0000000a20007986 */ /* 0x0009e8000c101b08 */
[----:B------:R4:W-:Y:S01]  /*5040*/  STG.E.64 desc[UR8][R32.64+0x200], R12 ;  /* 0x0002000c20007986 */ /* 0x0009e2000c101b08 */
[----:B---3--:R-:W-:-:S03]  /*5050*/  IMAD.WIDE R6, R35, 0x8, R4 ;  /* 0x0000000823067825 */ /* 0x008fc600078e0204 */
[----:B0-----:R4:W-:Y:S04]  /*5060*/  STG.E.64 desc[UR8][R36.64+-0x400], R14 ;  /* 0xfffc000e24007986 */ /* 0x0019e8000c101b08 */
[----:B------:R4:W-:Y:S04]  /*5070*/  STG.E.64 desc[UR8][R36.64+-0x200], R16 ;  /* 0xfffe001024007986 */ /* 0x0009e8000c101b08 */
[----:B------:R4:W-:Y:S04]  /*5080*/  STG.E.64 desc[UR8][R36.64], R20 ;  /* 0x0000001424007986 */ /* 0x0009e8000c101b08 */
[----:B-1----:R4:W-:Y:S04]  /*5090*/  STG.E.64 desc[UR8][R36.64+0x200], R22 ;  /* 0x0002001624007986 */ /* 0x0029e8000c101b08 */
[----:B--2---:R4:W-:Y:S04]  /*50a0*/  STG.E.64 desc[UR8][R6.64+-0x400], R24 ;  /* 0xfffc001806007986 */ /* 0x0049e8000c101b08 */
[----:B------:R4:W-:Y:S04]  /*50b0*/  STG.E.64 desc[UR8][R6.64+-0x200], R26 ;  /* 0xfffe001a06007986 */ /* 0x0009e8000c101b08 */
[----:B------:R4:W-:Y:S04]  /*50c0*/  STG.E.64 desc[UR8][R6.64], R28 ;  /* 0x0000001c06007986 */ /* 0x0009e8000c101b08 */
[----:B------:R4:W-:Y:S01]  /*50d0*/  STG.E.64 desc[UR8][R6.64+0x200], R30 ;  /* 0x0002001e06007986 */ /* 0x0009e2000c101b08 */
[----:B------:R-:W-:Y:S05]  /*50e0*/  @!P1 BRA `(.L_x_517) ;  /* 0xfffffffc00509947 */ /* 0x000fea000383ffff */
.L_x_516:
[----:B------:R-:W-:Y:S05]  /*50f0*/  BSYNC.RECONVERGENT B1 ;  /* 0x0000000000017941 */ /* 0x000fea0003800200 */
.L_x_515:
[----:B----4-:R-:W-:Y:S01]  /*5100*/  IMAD.IADD R6, R0, 0x1, -R3 ;  /* 0x0000000100067824 */ /* 0x010fe200078e0a03 */
        /* <DEDUP_REMOVED lines=26> */
.L_x_519:
[----:B------:R-:W-:Y:S05]  /*52b0*/  BSYNC.RECONVERGENT B1 ;  /* 0x0000000000017941 */ /* 0x000fea0003800200 */
.L_x_518:
        /* <DEDUP_REMOVED lines=11> */
.L_x_511:
[----:B------:R-:W-:Y:S05]  /*5370*/  BSYNC.RECONVERGENT B0 ;  /* 0x0000000000007941 */ /* 0x000fea0003800200 */
.L_x_510:
[----:B------:R-:W-:Y:S06]  /*5380*/  BAR.SYNC.DEFER_BLOCKING 0x0 ;  /* 0x0000000000007b1d */ /* 0x000fec0000010000 */
.L_x_490:
[----:B------:R-:W2:Y:S02]  /*5390*/  S2R R0, SR_TID.X ;  /* 0x0000000000007919 */ /* 0x000ea40000002100 */
[----:B--2---:R-:W-:-:S13]  /*53a0*/  ISETP.NE.AND P0, PT, R0, RZ, PT ;  /* 0x000000ff0000720c */ /* 0x004fda0003f05270 */
[----:B------:R-:W-:Y:S05]  /*53b0*/  @P0 EXIT ;  /* 0x000000000000094d */ /* 0x000fea0003800000 */
[----:B01--4-:R-:W0:Y:S02]  /*53c0*/  LDC.64 R2, c[0x0][0x398] ;  /* 0x0000e600ff027b82 */ /* 0x013e240000000a00 */
[----:B0-----:R-:W-:Y:S01]  /*53d0*/  STG.E desc[UR8][R2.64], R18 ;  /* 0x0000001202007986 */ /* 0x001fe2000c101908 */
[----:B------:R-:W-:Y:S05]  /*53e0*/  EXIT ;  /* 0x000000000000794d */ /* 0x000fea0003800000 */
.L_x_453:
[----:B------:R-:W-:Y:S01]  /*53f0*/  BSSY B0, `(.L_x_520) ;  /* 0x0000006000007945 */ /* 0x000fe20003800000 */
[----:B------:R-:W-:Y:S01]  /*5400*/  PLOP3.LUT P0, PT, P0, PT, PT, 0x8, 0x80 ;  /* 0x000000000080781c */ /* 0x000fe2000070e170 */
[----:B------:R-:W-:-:S12]  /*5410*/  IMAD.MOV.U32 R30, RZ, RZ, -0x1 ;  /* 0xffffffffff1e7424 */ /* 0x000fd800078e00ff */
[----:B--2---:R-:W-:Y:S05]  /*5420*/  WARPSYNC.COLLECTIVE R30, `(.L_x_521) ;  /* 0x000000001e087348 */ /* 0x004fea0003c00000 */
[----:B------:R-:W-:Y:S01]  /*5430*/  VOTE.ANY P0, P0 ;  /* 0x0000000000ff7806 */ /* 0x000fe20000000100 */
[----:B--2---:R-:W-:-:S12]  /*5440*/  ENDCOLLECTIVE ;  /* 0x000000000000791b */ /* 0x004fd80003800000 */
.L_x_521:
[----:B------:R-:W-:Y:S05]  /*5450*/  BSYNC B0 ;  /* 0x0000000000007941 */ /* 0x000fea0003800000 */
.L_x_520:
[----:B------:R-:W-:Y:S05]  /*5460*/  BRA `(.L_x_522) ;  /* 0xffffffc000587947 */ /* 0x000fea000383ffff */
.L_x_457:
[----:B------:R-:W-:Y:S01]  /*5470*/  BSSY B0, `(.L_x_523) ;  /* 0x0000006000007945 */ /* 0x000fe20003800000 */
[----:B------:R-:W-:Y:S01]  /*5480*/  PLOP3.LUT P0, PT, P0, PT, PT, 0x8, 0x80 ;  /* 0x000000000080781c */ /* 0x000fe2000070e170 */
[----:B------:R-:W-:-:S12]  /*5490*/  IMAD.MOV.U32 R30, RZ, RZ, -0x1 ;  /* 0xffffffffff1e7424 */ /* 0x000fd800078e00ff */
[----:B--2---:R-:W-:Y:S05]  /*54a0*/  WARPSYNC.COLLECTIVE R30, `(.L_x_524) ;  /* 0x000000001e087348 */ /* 0x004fea0003c00000 */
[----:B------:R-:W-:Y:S01]  /*54b0*/  VOTE.ANY P0, P0 ;  /* 0x0000000000ff7806 */ /* 0x000fe20000000100 */
[----:B--2---:R-:W-:-:S12]  /*54c0*/  ENDCOLLECTIVE ;  /* 0x000000000000791b */ /* 0x004fd80003800000 */
.L_x_524:
[----:B------:R-:W-:Y:S05]  /*54d0*/  BSYNC B0 ;  /* 0x0000000000007941 */ /* 0x000fea0003800000 */
.L_x_523:
[----:B------:R-:W-:Y:S05]  /*54e0*/  BRA `(.L_x_525) ;  /* 0xffffffc000687947 */ /* 0x000fea000383ffff */
.L_x_459:
[----:B------:R-:W0:Y:S01]  /*54f0*/  S2R R5, SR_CTAID.X ;  /* 0x0000000000057919 */ /* 0x000e220000002500 */
[----:B------:R-:W-:Y:S01]  /*5500*/  BSSY B0, `(.L_x_526) ;  /* 0x0000008000007945 */ /* 0x000fe20003800000 */
[----:B------:R-:W-:Y:S01]  /*5510*/  PLOP3.LUT P6, PT, P6, PT, PT, 0x8, 0x80 ;  /* 0x000000000080781c */ /* 0x000fe200037ce170 */
[----:B------:R-:W-:Y:S01]  /*5520*/  IMAD.MOV.U32 R30, RZ, RZ, -0x1 ;  /* 0xffffffffff1e7424 */ /* 0x000fe200078e00ff */
[----:B------:R-:W1:Y:S01]  /*5530*/  S2R R36, SR_GEMASK ;  /* 0x0000000000247919 */ /* 0x000e620000003c00 */
[----:B0-----:R-:W-:-:S10]  /*5540*/  IMAD.IADD R29, R29, 0x1, R5 ;  /* 0x000000011d1d7824 */ /* 0x001fd400078e0205 */
[----:B-12---:R-:W-:Y:S05]  /*5550*/  WARPSYNC.COLLECTIVE R30, `(.L_x_527) ;  /* 0x000000001e087348 */ /* 0x006fea0003c00000 */
[----:B------:R-:W-:Y:S01]  /*5560*/  VOTE.ANY R30, PT, P6 ;  /* 0x00000000001e7806 */ /* 0x000fe200030e0100 */
[----:B-12---:R-:W-:Y:S06]  /*5570*/  ENDCOLLECTIVE ;  /* 0x000000000000791b */ /* 0x006fec0003800000 */
.L_x_527:
[----:B------:R-:W-:Y:S05]  /*5580*/  BSYNC B0 ;  /* 0x0000000000007941 */ /* 0x000fea0003800000 */
.L_x_526:
[----:B------:R-:W-:Y:S01]  /*5590*/  LOP3.LUT R30, R30, 0x80000000, R36, 0xec, !PT ;  /* 0x800000001e1e7812 */ /* 0x000fe200078eec24 */
[----:B------:R-:W-:Y:S01]  /*55a0*/  IMAD.MOV.U32 R13, RZ, RZ, 0x1 ;  /* 0x00000001ff0d7424 */ /* 0x000fe200078e00ff */
[----:B------:R-:W-:Y:S01]  /*55b0*/  ISETP.NE.AND P0, PT, R26, 0x65, PT ;  /* 0x000000651a00780c */ /* 0x000fe20003f05270 */
[C---:B------:R-:W-:Y:S02]  /*55c0*/  VIADD R8, R33.reuse, 0x2 ;  /* 0x0000000221087836 */ /* 0x040fe40000000000 */
[C---:B------:R-:W-:Y:S02]  /*55d0*/  VIADD R5, R30.reuse, 0xffffffff ;  /* 0xffffffff1e057836 */ /* 0x040fe40000000000 */
[C---:B------:R-:W-:Y:S02]  /*55e0*/  VIADD R9, R33.reuse, 0x4 ;  /* 0x0000000421097836 */ /* 0x040fe40000000000 */
[----:B------:R-:W-:Y:S01]  /*55f0*/  VIADD R10, R33, 0x8 ;  /* 0x00000008210a7836 */ /* 0x000fe20000000000 */
[----:B------:R-:W-:Y:S01]  /*5600*/  LOP3.LUT R5, R30, R5, RZ, 0xc, !PT ;  /* 0x000000051e057212 */ /* 0x000fe200078e0cff */
[----:B------:R-:W-:-:S05]  /*5610*/  IMAD.MOV.U32 R30, RZ, RZ, -0x1 ;  /* 0xffffffffff1e7424 */ /* 0x000fca00078e00ff */
[----:B------:R-:W0:Y:S02]  /*5620*/  POPC R5, R5 ;  /* 0x0000000500057309 */ /* 0x000e240000000000 */
[----:B0-----:R-:W-:Y:S01]  /*5630*/  IMAD.MOV.U32 R12, RZ, RZ, R5 ;  /* 0x000000ffff0c7224 */ /* 0x001fe200078e0005 */
[----:B------:R-:W-:-:S13]  /*5640*/  ISETP.GE.AND P2, PT, R33, R5, PT ;  /* 0x000000052100720c */ /* 0x000fda0003f46270 */
[----:B------:R-:W-:Y:S05]  /*5650*/  WARPSYNC.COLLECTIVE R30, `(.L_x_528) ;  /* 0x000000001e087348 */ /* 0x000fea0003c00000 */
[----:B------:R0:W1:Y:S02]  /*5660*/  SHFL.DOWN P6, R31, R27, R13, R12 ;  /* 0x0800000d1b1f7389 */ /* 0x00006400000c000c */
[----:B01----:R-:W-:Y:S05]  /*5670*/  ENDCOLLECTIVE ;  /* 0x000000000000791b */ /* 0x003fea0003800000 */
.L_x_528:
        /* <DEDUP_REMOVED lines=8> */
.L_x_529:
        /* <DEDUP_REMOVED lines=9> */
.L_x_530:
        /* <DEDUP_REMOVED lines=8> */
.L_x_531:
[----:B------:R-:W-:Y:S01]  /*5810*/  IMAD.MOV.U32 R13, RZ, RZ, 0x10 ;  /* 0x00000010ff0d7424 */ /* 0x000fe200078e00ff */
[----:B------:R-:W-:Y:S02]  /*5820*/  SEL R31, R31, RZ, !P2 ;  /* 0x000000ff1f1f7207 */ /* 0x000fe40005000000 */
[----:B------:R-:W-:-:S03]  /*5830*/  ISETP.GT.AND P2, PT, R6, R5, PT ;  /* 0x000000050600720c */ /* 0x000fc60003f44270 */
[----:B------:R-:W-:-:S10]  /*5840*/  IMAD.IADD R27, R28, 0x1, R31 ;  /* 0x000000011c1b7824 */ /* 0x000fd400078e021f */
[----:B------:R-:W-:Y:S05]  /*5850*/  WARPSYNC.COLLECTIVE R30, `(.L_x_532) ;  /* 0x000000001e087348 */ /* 0x000fea0003c00000 */
[----:B------:R0:W1:Y:S02]  /*5860*/  SHFL.DOWN P6, R31, R27, R13, R12 ;  /* 0x0800000d1b1f7389 */ /* 0x00006400000c000c */
[----:B01----:R-:W-:Y:S05]  /*5870*/  ENDCOLLECTIVE ;  /* 0x000000000000791b */ /* 0x003fea0003800000 */
.L_x_532:
[----:B------:R-:W-:Y:S05]  /*5880*/  WARPSYNC.COLLECTIVE R30, `(.L_x_533) ;  /* 0x000000001e087348 */ /* 0x000fea0003c00000 */
[----:B------:R-:W-:Y:S01]  /*5890*/  VOTE.ALL P0, P0 ;  /* 0x0000000000ff7806 */ /* 0x000fe20000000000 */
[----:B------:R-:W-:-:S12]  /*58a0*/  ENDCOLLECTIVE ;  /* 0x000000000000791b */ /* 0x000fd80003800000 */
.L_x_533:
[----:B------:R-:W0:Y:S01]  /*58b0*/  LDC.64 R12, c[0x0][0x3a8] ;  /* 0x0000ea00ff0c7b82 */ /* 0x000e220000000a00 */
[----:B------:R-:W-:-:S05]  /*58c0*/  SEL R26, R31, RZ, !P2 ;  /* 0x000000ff1f1a7207 */ /* 0x000fca0005000000 */
[----:B------:R-:W-:Y:S01]  /*58d0*/  IMAD.IADD R5, R27, 0x1, R26 ;  /* 0x000000011b057824 */ /* 0x000fe200078e021a */
[----:B0-----:R-:W-:-:S05]  /*58e0*/  IADD3 R11, P2, PT, R12, 0x100, RZ ;  /* 0x000001000c0b7810 */ /* 0x001fca0007f5e0ff */
[----:B------:R-:W-:Y:S01]  /*58f0*/  IMAD.X R28, RZ, RZ, R13, P2 ;  /* 0x000000ffff1c7224 */ /* 0x000fe200010e060d */
[----:B------:R-:W-:Y:S07]  /*5900*/  BRA `(.L_x_534) ;  /* 0xffffffc000047947 */ /* 0x000fee000383ffff */
.L_x_461:
[----:B------:R-:W-:Y:S01]  /*5910*/  BSSY B0, `(.L_x_535) ;  /* 0x0000006000007945 */ /* 0x000fe20003800000 */
[----:B------:R-:W-:Y:S01]  /*5920*/  PLOP3.LUT P0, PT, P0, PT, PT, 0x8, 0x80 ;  /* 0x000000000080781c */ /* 0x000fe2000070e170 */
[----:B------:R-:W-:-:S12]  /*5930*/  IMAD.MOV.U32 R30, RZ, RZ, -0x1 ;  /* 0xffffffffff1e7424 */ /* 0x000fd800078e00ff */
[----:B------:R-:W-:Y:S05]  /*5940*/  WARPSYNC.COLLECTIVE R30, `(.L_x_536) ;  /* 0x000000001e087348 */ /* 0x000fea0003c00000 */
[----:B------:R-:W-:Y:S01]  /*5950*/  VOTE.ANY P0, P0 ;  /* 0x0000000000ff7806 */ /* 0x000fe20000000100 */
[----:B------:R-:W-:-:S12]  /*5960*/  ENDCOLLECTIVE ;  /* 0x000000000000791b */ /* 0x000fd80003800000 */
.L_x_536:
[----:B------:R-:W-:Y:S05]  /*5970*/  BSYNC B0 ;  /* 0x0000000000007941 */ /* 0x000fea0003800000 */
.L_x_535:
[----:B------:R-:W-:Y:S05]  /*5980*/  BRA `(.L_x_537) ;  /* 0xffffffc0000c7947 */ /* 0x000fea000383ffff */
.L_x_465:
[----:B------:R-:W-:Y:S01]  /*5990*/  BSSY B0, `(.L_x_538) ;  /* 0x0000006000007945 */ /* 0x000fe20003800000 */
[----:B------:R-:W-:Y:S01]  /*59a0*/  PLOP3.LUT P0, PT, P0, PT, PT, 0x8, 0x80 ;  /* 0x000000000080781c */ /* 0x000fe2000070e170 */
[----:B------:R-:W-:-:S12]  /*59b0*/  IMAD.MOV.U32 R30, RZ, RZ, -0x1 ;  /* 0xffffffffff1e7424 */ /* 0x000fd800078e00ff */
[----:B------:R-:W-:Y:S05]  /*59c0*/  WARPSYNC.COLLECTIVE R30, `(.L_x_539) ;  /* 0x000000001e087348 */ /* 0x000fea0003c00000 */
[----:B------:R-:W-:Y:S01]  /*59d0*/  VOTE.ANY P0, P0 ;  /* 0x0000000000ff7806 */ /* 0x000fe20000000100 */
[----:B------:R-:W-:-:S12]  /*59e0*/  ENDCOLLECTIVE ;  /* 0x000000000000791b */ /* 0x000fd80003800000 */
.L_x_539:
[----:B------:R-:W-:Y:S05]  /*59f0*/  BSYNC B0 ;  /* 0x0000000000007941 */ /* 0x000fea0003800000 */
.L_x_538:
[----:B------:R-:W-:Y:S05]  /*5a00*/  BRA `(.L_x_540) ;  /* 0xffffffc0001c7947 */ /* 0x000fea000383ffff */
.L_x_467:
[----:B------:R-:W-:Y:S01]  /*5a10*/  BSSY B0, `(.L_x_541) ;  /* 0x0000006000007945 */ /* 0x000fe20003800000 */
[----:B------:R-:W-:Y:S01]  /*5a20*/  PLOP3.LUT P6, PT, P6, PT, PT, 0x8, 0x80 ;  /* 0x000000000080781c */ /* 0x000fe200037ce170 */
[----:B------:R-:W-:-:S12]  /*5a30*/  IMAD.MOV.U32 R30, RZ, RZ, -0x1 ;  /* 0xffffffffff1e7424 */ /* 0x000fd800078e00ff */
[----:B------:R-:W-:Y:S05]  /*5a40*/  WARPSYNC.COLLECTIVE R30, `(.L_x_542) ;  /* 0x000000001e087348 */ /* 0x000fea0003c00000 */
[----:B------:R-:W-:Y:S01]  /*5a50*/  VOTE.ANY R30, PT, P6 ;  /* 0x00000000001e7806 */ /* 0x000fe200030e0100 */
[----:B------:R-:W-:Y:S06]  /*5a60*/  ENDCOLLECTIVE ;  /* 0x000000000000791b */ /* 0x000fec0003800000 */
.L_x_542:
[----:B------:R-:W-:Y:S05]  /*5a70*/  BSYNC B0 ;  /* 0x0000000000007941 */ /* 0x000fea0003800000 */
.L_x_541:
[----:B------:R-:W-:Y:S01]  /*5a80*/  LOP3.LUT R30, R30, 0x80000000, R36, 0xec, !PT ;  /* 0x800000001e1e7812 */ /* 0x000fe200078eec24 */
[----:B------:R-:W-:-:S04]  /*5a90*/  VIADD R29, R29, 0xffffffe0 ;  /* 0xffffffe01d1d7836 */ /* 0x000fc80000000000 */
[----:B------:R-:W-:-:S05]  /*5aa0*/  VIADD R13, R30, 0xffffffff ;  /* 0xffffffff1e0d7836 */ /* 0x000fca0000000000 */
[----:B------:R-:W-:Y:S01]  /*5ab0*/  LOP3.LUT R13, R30, R13, RZ, 0xc, !PT ;  /* 0x0000000d1e0d7212 */ /* 0x000fe200078e0cff */
[----:B------:R-:W-:-:S03]  /*5ac0*/  IMAD.MOV.U32 R30, RZ, RZ, -0x1 ;  /* 0xffffffffff1e7424 */ /* 0x000fc600078e00ff */
[----:B------:R0:W1:Y:S02]  /*5ad0*/  POPC R12, R13 ;  /* 0x0000000d000c7309 */ /* 0x0000640000000000 */
[----:B0-----:R-:W-:Y:S01]  /*5ae0*/  IMAD.MOV.U32 R13, RZ, RZ, 0x1 ;  /* 0x00000001ff0d7424 */ /* 0x001fe200078e00ff */
[----:B-1----:R-:W-:-:S13]  /*5af0*/  ISETP.GE.AND P0, PT, R33, R12, PT ;  /* 0x0000000c2100720c */ /* 0x002fda0003f06270 */
[----:B------:R-:W-:Y:S05]  /*5b00*/  WARPSYNC.COLLECTIVE R30, `(.L_x_543) ;  /* 0x000000001e087348 */ /* 0x000fea0003c00000 */
[----:B------:R0:W1:Y:S02]  /*5b10*/  SHFL.DOWN P6, R31, R27, R13, R12 ;  /* 0x0800000d1b1f7389 */ /* 0x00006400000c000c */
[----:B01----:R-:W-:Y:S05]  /*5b20*/  ENDCOLLECTIVE ;  /* 0x000000000000791b */ /* 0x003fea0003800000 */
.L_x_543:
        /* <DEDUP_REMOVED lines=8> */
.L_x_544:
        /* <DEDUP_REMOVED lines=8> */
.L_x_545:
[----:B------:R-:W-:Y:S01]  /*5c30*/  IMAD.MOV.U32 R13, RZ, RZ, 0x8 ;  /* 0x00000008ff0d7424 */ /* 0x000fe200078e00ff */
[----:B------:R-:W-:Y:S02]  /*5c40*/  SEL R31, R31, RZ, !P0 ;  /* 0x000000ff1f1f7207 */ /* 0x000fe40004000000 */
[----:B------:R-:W-:-:S03]  /*5c50*/  ISETP.GT.AND P0, PT, R10, R12, PT ;  /* 0x0000000c0a00720c */ /* 0x000fc60003f04270 */
[----:B------:R-:W-:-:S10]  /*5c60*/  IMAD.IADD R27, R37, 0x1, R31 ;  /* 0x00000001251b7824 */ /* 0x000fd400078e021f */
[----:B------:R-:W-:Y:S05]  /*5c70*/  WARPSYNC.COLLECTIVE R30, `(.L_x_546) ;  /* 0x000000001e087348 */ /* 0x000fea0003c00000 */
[----:B------:R0:W1:Y:S02]  /*5c80*/  SHFL.DOWN P6, R31, R27, R13, R12 ;  /* 0x0800000d1b1f7389 */ /* 0x00006400000c000c */
[----:B01----:R-:W-:Y:S05]  /*5c90*/  ENDCOLLECTIVE ;  /* 0x000000000000791b */ /* 0x003fea0003800000 */
.L_x_546:
        /* <DEDUP_REMOVED lines=8> */
.L_x_547:
[----:B------:R-:W-:Y:S02]  /*5d20*/  SEL R31, R31, RZ, !P0 ;  /* 0x000000ff1f1f7207 */ /* 0x000fe40004000000 */
[----:B------:R-:W-:Y:S02]  /*5d30*/  ISETP.NE.AND P0, PT, R26, 0x65, PT ;  /* 0x000000651a00780c */ /* 0x000fe40003f05270 */
[----:B------:R-:W-:-:S11]  /*5d40*/  IADD3 R5, PT, PT, R37, R31, R5 ;  /* 0x0000001f25057210 */ /* 0x000fd60007ffe005 */
[----:B------:R-:W-:Y:S05]  /*5d50*/  WARPSYNC.COLLECTIVE R30, `(.L_x_548) ;  /* 0x000000001e087348 */ /* 0x000fea0003c00000 */
[----:B------:R-:W-:Y:S01]  /*5d60*/  VOTE.ALL P0, P0 ;  /* 0x0000000000ff7806 */ /* 0x000fe20000000000 */
[----:B------:R-:W-:-:S12]  /*5d70*/  ENDCOLLECTIVE ;  /* 0x000000000000791b */ /* 0x000fd80003800000 */
.L_x_548:
[----:B------:R-:W-:Y:S05]  /*5d80*/  BRA `(.L_x_549) ;  /* 0xffffffbc00bc7947 */ /* 0x000fea000383ffff */
.L_x_494:
[----:B------:R-:W-:Y:S01]  /*5d90*/  BSSY B0, `(.L_x_550) ;  /* 0x0000006000007945 */ /* 0x000fe20003800000 */
[----:B------:R-:W-:Y:S01]  /*5da0*/  PLOP3.LUT P0, PT, P0, PT, PT, 0x8, 0x80 ;  /* 0x000000000080781c */ /* 0x000fe2000070e170 */
[----:B------:R-:W-:-:S12]  /*5db0*/  IMAD.MOV.U32 R30, RZ, RZ, -0x1 ;  /* 0xffffffffff1e7424 */ /* 0x000fd800078e00ff */
[----:B--2---:R-:W-:Y:S05]  /*5dc0*/  WARPSYNC.COLLECTIVE R30, `(.L_x_551) ;  /* 0x000000001e087348 */ /* 0x004fea0003c00000 */
[----:B------:R-:W-:Y:S01]  /*5dd0*/  VOTE.ANY P0, P0 ;  /* 0x0000000000ff7806 */ /* 0x000fe20000000100 */
[----:B--2---:R-:W-:-:S12]  /*5de0*/  ENDCOLLECTIVE ;  /* 0x000000000000791b */ /* 0x004fd80003800000 */
.L_x_551:
[----:B------:R-:W-:Y:S05]  /*5df0*/  BSYNC B0 ;  /* 0x0000000000007941 */ /* 0x000fea0003800000 */
.L_x_550:
[----:B------:R-:W-:Y:S05]  /*5e00*/  BRA `(.L_x_552) ;  /* 0xffffffe000cc7947 */ /* 0x000fea000383ffff */
.L_x_498:
[----:B------:R-:W-:Y:S01]  /*5e10*/  BSSY B0, `(.L_x_553) ;  /* 0x0000006000007945 */ /* 0x000fe20003800000 */
[----:B------:R-:W-:Y:S01]  /*5e20*/  PLOP3.LUT P0, PT, P0, PT, PT, 0x8, 0x80 ;  /* 0x000000000080781c */ /* 0x000fe2000070e170 */
[----:B------:R-:W-:-:S12]  /*5e30*/  IMAD.MOV.U32 R30, RZ, RZ, -0x1 ;  /* 0xffffffffff1e7424 */ /* 0x000fd800078e00ff */
[----:B--2---:R-:W-:Y:S05]  /*5e40*/  WARPSYNC.COLLECTIVE R30, `(.L_x_554) ;  /* 0x000000001e087348 */ /* 0x004fea0003c00000 */
[----:B------:R-:W-:Y:S01]  /*5e50*/  VOTE.ANY P0, P0 ;  /* 0x0000000000ff7806 */ /* 0x000fe20000000100 */
[----:B--2---:R-:W-:-:S12]  /*5e60*/  ENDCOLLECTIVE ;  /* 0x000000000000791b */ /* 0x004fd80003800000 */
.L_x_554:
[----:B------:R-:W-:Y:S05]  /*5e70*/  BSYNC B0 ;  /* 0x0000000000007941 */ /* 0x000fea0003800000 */
.L_x_553:
[----:B------:R-:W-:Y:S05]  /*5e80*/  BRA `(.L_x_555) ;  /* 0xffffffe000dc7947 */ /* 0x000fea000383ffff */
.L_x_500:
[----:B------:R-:W0:Y:S01]  /*5e90*/  S2R R5, SR_GEMASK ;  /* 0x0000000000057919 */ /* 0x000e220000003c00 */
[----:B------:R-:W-:Y:S01]  /*5ea0*/  BSSY B0, `(.L_x_556) ;  /* 0x0000007000007945 */ /* 0x000fe20003800000 */
[----:B------:R-:W-:Y:S01]  /*5eb0*/  ISETP.NE.AND P0, PT, R18, 0x65, PT ;  /* 0x000000651200780c */ /* 0x000fe20003f05270 */
[----:B------:R-:W-:Y:S01]  /*5ec0*/  IMAD.MOV.U32 R30, RZ, RZ, -0x1 ;  /* 0xffffffffff1e7424 */ /* 0x000fe200078e00ff */
[----:B------:R-:W-:-:S13]  /*5ed0*/  PLOP3.LUT P6, PT, P6, PT, PT, 0x8, 0x80 ;  /* 0x000000000080781c */ /* 0x000fda00037ce170 */
[----:B0-2---:R-:W-:Y:S05]  /*5ee0*/  WARPSYNC.COLLECTIVE R30, `(.L_x_557) ;  /* 0x000000001e087348 */ /* 0x005fea0003c00000 */
[----:B------:R-:W-:Y:S01]  /*5ef0*/  VOTE.ANY R30, PT, P6 ;  /* 0x00000000001e7806 */ /* 0x000fe200030e0100 */
[----:B0-2---:R-:W-:Y:S06]  /*5f00*/  ENDCOLLECTIVE ;  /* 0x000000000000791b */ /* 0x005fec0003800000 */
.L_x_557:
[----:B------:R-:W-:Y:S05]  /*5f10*/  BSYNC B0 ;  /* 0x0000000000007941 */ /* 0x000fea0003800000 */
.L_x_556:
        /* <DEDUP_REMOVED lines=9> */
[----:B0-----:R-:W-:Y:S02]  /*5fb0*/  VIADD R5, R35, 0x8 ;  /* 0x0000000823057836 */ /* 0x001fe40000000000 */
[----:B-1----:R-:W-:-:S07]  /*5fc0*/  IMAD.MOV.U32 R12, RZ, RZ, R28 ;  /* 0x000000ffff0c7224 */ /* 0x002fce00078e001c */
[----:B------:R-:W-:Y:S05]  /*5fd0*/  WARPSYNC.COLLECTIVE R30, `(.L_x_558) ;  /* 0x000000001e087348 */ /* 0x000fea0003c00000 */
[----:B------:R0:W1:Y:S02]  /*5fe0*/  SHFL.DOWN P6, R31, R27, R13, R12 ;  /* 0x0800000d1b1f7389 */ /* 0x00006400000c000c */
[----:B01----:R-:W-:Y:S05]  /*5ff0*/  ENDCOLLECTIVE ;  /* 0x000000000000791b */ /* 0x003fea0003800000 */
.L_x_558:
        /* <DEDUP_REMOVED lines=8> */
.L_x_559:
        /* <DEDUP_REMOVED lines=9> */
.L_x_560:
        /* <DEDUP_REMOVED lines=8> */
.L_x_561:
        /* <DEDUP_REMOVED lines=8> */
.L_x_562:
[----:B------:R-:W-:Y:S05]  /*6210*/  WARPSYNC.COLLECTIVE R30, `(.L_x_563) ;  /* 0x000000001e087348 */ /* 0x000fea0003c00000 */
[----:B------:R-:W-:Y:S01]  /*6220*/  VOTE.ALL P0, P0 ;  /* 0x0000000000ff7806 */ /* 0x000fe20000000000 */
[----:B------:R-:W-:-:S12]  /*6230*/  ENDCOLLECTIVE ;  /* 0x000000000000791b */ /* 0x000fd80003800000 */
.L_x_563:
[----:B------:R-:W0:Y:S01]  /*6240*/  S2R R27, SR_CTAID.X ;  /* 0x00000000001b7919 */ /* 0x000e220000002500 */
[----:B------:R-:W1:Y:S01]  /*6250*/  LDC.64 R12, c[0x0][0x3a8] ;  /* 0x0000ea00ff0c7b82 */ /* 0x000e620000000a00 */
[----:B------:R-:W-:Y:S02]  /*6260*/  ISETP.GT.AND P6, PT, R24, R28, PT ;  /* 0x0000001c1800720c */ /* 0x000fe40003fc4270 */
[----:B------:R-:W-:Y:S02]  /*6270*/  LOP3.LUT R28, RZ, R3, RZ, 0x33, !PT ;  /* 0x00000003ff1c7212 */ /* 0x000fe400078e33ff */
[----:B------:R-:W-:-:S05]  /*6280*/  SEL R18, R31, RZ, !P6 ;  /* 0x000000ff1f127207 */ /* 0x000fca0007000000 */
[----:B------:R-:W-:Y:S01]  /*6290*/  IMAD.IADD R25, R19, 0x1, R18 ;  /* 0x0000000113197824 */ /* 0x000fe200078e0212 */
[----:B-1----:R-:W-:-:S05]  /*62a0*/  IADD3 R23, P6, PT, R12, 0x100, RZ ;  /* 0x000001000c177810 */ /* 0x002fca0007fde0ff */
[----:B------:R-:W-:Y:S02]  /*62b0*/  IMAD.X R26, RZ, RZ, R13, P6 ;  /* 0x000000ffff1a7224 */ /* 0x000fe400030e060d */
[----:B0-----:R-:W-:Y:S01]  /*62c0*/  IMAD.IADD R28, R27, 0x1, R28 ;  /* 0x000000011b1c7824 */ /* 0x001fe200078e021c */
[----:B------:R-:W-:Y:S06]  /*62d0*/  BRA `(.L_x_564) ;  /* 0xffffffe000707947 */ /* 0x000fec000383ffff */
.L_x_502:
[----:B------:R-:W-:Y:S01]  /*62e0*/  BSSY B0, `(.L_x_565) ;  /* 0x0000006000007945 */ /* 0x000fe20003800000 */
[----:B------:R-:W-:Y:S01]  /*62f0*/  PLOP3.LUT P0, PT, P0, PT, PT, 0x8, 0x80 ;  /* 0x000000000080781c */ /* 0x000fe2000070e170 */
[----:B------:R-:W-:-:S12]  /*6300*/  IMAD.MOV.U32 R30, RZ, RZ, -0x1 ;  /* 0xffffffffff1e7424 */ /* 0x000fd800078e00ff */
[----:B------:R-:W-:Y:S05]  /*6310*/  WARPSYNC.COLLECTIVE R30, `(.L_x_566) ;  /* 0x000000001e087348 */ /* 0x000fea0003c00000 */
[----:B------:R-:W-:Y:S01]  /*6320*/  VOTE.ANY P0, P0 ;  /* 0x0000000000ff7806 */ /* 0x000fe20000000100 */
[----:B------:R-:W-:-:S12]  /*6330*/  ENDCOLLECTIVE ;  /* 0x000000000000791b */ /* 0x000fd80003800000 */
.L_x_566:
[----:B------:R-:W-:Y:S05]  /*6340*/  BSYNC B0 ;  /* 0x0000000000007941 */ /* 0x000fea0003800000 */
.L_x_565:
[----:B------:R-:W-:Y:S05]  /*6350*/  BRA `(.L_x_567) ;  /* 0xffffffe000787947 */ /* 0x000fea000383ffff */
.L_x_506:
[----:B------:R-:W-:Y:S01]  /*6360*/  BSSY B0, `(.L_x_568) ;  /* 0x0000006000007945 */ /* 0x000fe20003800000 */
[----:B------:R-:W-:Y:S01]  /*6370*/  PLOP3.LUT P0, PT, P0, PT, PT, 0x8, 0x80 ;  /* 0x000000000080781c */ /* 0x000fe2000070e170 */
[----:B------:R-:W-:-:S12]  /*6380*/  IMAD.MOV.U32 R30, RZ, RZ, -0x1 ;  /* 0xffffffffff1e7424 */ /* 0x000fd800078e00ff */
[----:B------:R-:W-:Y:S05]  /*6390*/  WARPSYNC.COLLECTIVE R30, `(.L_x_569) ;  /* 0x000000001e087348 */ /* 0x000fea0003c00000 */
[----:B------:R-:W-:Y:S01]  /*63a0*/  VOTE.ANY P0, P0 ;  /* 0x0000000000ff7806 */ /* 0x000fe20000000100 */
[----:B------:R-:W-:-:S12]  /*63b0*/  ENDCOLLECTIVE ;  /* 0x000000000000791b */ /* 0x000fd80003800000 */
.L_x_569:
[----:B------:R-:W-:Y:S05]  /*63c0*/  BSYNC B0 ;  /* 0x0000000000007941 */ /* 0x000fea0003800000 */
.L_x_568:
[----:B------:R-:W-:Y:S05]  /*63d0*/  BRA `(.L_x_570) ;  /* 0xffffffe0008c7947 */ /* 0x000fea000383ffff */
.L_x_508:
[----:B------:R-:W-:Y:S01]  /*63e0*/  BSSY B0, `(.L_x_571) ;  /* 0x0000006000007945 */ /* 0x000fe20003800000 */
[----:B------:R-:W-:Y:S01]  /*63f0*/  PLOP3.LUT P6, PT, P6, PT, PT, 0x8, 0x80 ;  /* 0x000000000080781c */ /* 0x000fe200037ce170 */
[----:B------:R-:W-:-:S12]  /*6400*/  IMAD.MOV.U32 R30, RZ, RZ, -0x1 ;  /* 0xffffffffff1e7424 */ /* 0x000fd800078e00ff */
[----:B------:R-:W-:Y:S05]  /*6410*/  WARPSYNC.COLLECTIVE R30, `(.L_x_572) ;  /* 0x000000001e087348 */ /* 0x000fea0003c00000 */
[----:B------:R-:W-:Y:S01]  /*6420*/  VOTE.ANY R30, PT, P6 ;  /* 0x00000000001e7806 */ /* 0x000fe200030e0100 */
[----:B------:R-:W-:Y:S06]  /*6430*/  ENDCOLLECTIVE ;  /* 0x000000000000791b */ /* 0x000fec0003800000 */
.L_x_572:
[----:B------:R-:W-:Y:S05]  /*6440*/  BSYNC B0 ;  /* 0x0000000000007941 */ /* 0x000fea0003800000 */
.L_x_571:
[----:B------:R-:W0:Y:S01]  /*6450*/  S2R R12, SR_GEMASK ;  /* 0x00000000000c7919 */ /* 0x000e220000003c00 */
[----:B------:R-:W-:Y:S02]  /*6460*/  IMAD.MOV.U32 R27, RZ, RZ, R19 ;  /* 0x000000ffff1b7224 */ /* 0x000fe400078e0013 */
[----:B------:R-:W-:Y:S01]  /*6470*/  VIADD R28, R28, 0xffffffe0 ;  /* 0xffffffe01c1c7836 */ /* 0x000fe20000000000 */
[----:B0-----:R-:W-:-:S05]  /*6480*/  LOP3.LUT R30, R30, 0x80000000, R12, 0xec, !PT ;  /* 0x800000001e1e7812 */ /* 0x001fca00078eec0c */
        /* <DEDUP_REMOVED lines=9> */
.L_x_573:
        /* <DEDUP_REMOVED lines=8> */
.L_x_574:
        /* <DEDUP_REMOVED lines=8> */
.L_x_575:
        /* <DEDUP_REMOVED lines=8> */
.L_x_576:
        /* <DEDUP_REMOVED lines=8> */
.L_x_577:
[----:B------:R-:W-:Y:S02]  /*6720*/  SEL R31, R31, RZ, !P0 ;  /* 0x000000ff1f1f7207 */ /* 0x000fe40004000000 */
[----:B------:R-:W-:Y:S02]  /*6730*/  ISETP.NE.AND P0, PT, R18, 0x65, PT ;  /* 0x000000651200780c */ /* 0x000fe40003f05270 */
[----:B------:R-:W-:-:S11]  /*6740*/  IADD3 R25, PT, PT, R19, R31, R25 ;  /* 0x0000001f13197210 */ /* 0x000fd60007ffe019 */
[----:B------:R-:W-:Y:S05]  /*6750*/  WARPSYNC.COLLECTIVE R30, `(.L_x_578) ;  /* 0x000000001e087348 */ /* 0x000fea0003c00000 */
[----:B------:R-:W-:Y:S01]  /*6760*/  VOTE.ALL P0, P0 ;  /* 0x0000000000ff7806 */ /* 0x000fe20000000000 */
[----:B------:R-:W-:-:S12]  /*6770*/  ENDCOLLECTIVE ;  /* 0x000000000000791b */ /* 0x000fd80003800000 */
.L_x_578:
[----:B------:R-:W-:Y:S05]  /*6780*/  BRA `(.L_x_579) ;  /* 0xffffffe000247947 */ /* 0x000fea000383ffff */
.L_x_580:
        /* <DEDUP_REMOVED lines=15> */
.L_x_625:


//--------------------- .text._ZN6thrust24THRUST_300001_SM_1000_NS8cuda_cub4core6detail13_kernel_agentINS1_8__unique9InitAgentIN3cub18CUB_300001_SM_100013ScanTileStateIiLb1EEEPiiEEJSA_mSB_EEEvDpT0_ --------------------------
	.section	.text._ZN6thrust24THRUST_300001_SM_1000_NS8cuda_cub4core6detail13_kernel_agentINS1_8__unique9InitAgentIN3cub18CUB_300001_SM_100013ScanTileStateIiLb1EEEPiiEEJSA_mSB_EEEvDpT0_,"ax",@progbits
	.align	128
        .global         _ZN6thrust24THRUST_300001_SM_1000_NS8cuda_cub4core6detail13_kernel_agentINS1_8__unique9InitAgentIN3cub18CUB_300001_SM_100013ScanTileStateIiLb1EEEPiiEEJSA_mSB_EEEvDpT0_
        .type           _ZN6thrust24THRUST_300001_SM_1000_NS8cuda_cub4core6detail13_kernel_agentINS1_8__unique9InitAgentIN3cub18CUB_300001_SM_100013ScanTileStateIiLb1EEEPiiEEJSA_mSB_EEEvDpT0_,@function
        .size           _ZN6thrust24THRUST_300001_SM_1000_NS8cuda_cub4core6detail13_kernel_agentINS1_8__unique9InitAgentIN3cub18CUB_300001_SM_100013ScanTileStateIiLb1EEEPiiEEJSA_mSB_EEEvDpT0_,(.L_x_626 - _ZN6thrust24THRUST_300001_SM_1000_NS8cuda_cub4core6detail13_kernel_agentINS1_8__unique9InitAgentIN3cub18CUB_300001_SM_100013ScanTileStateIiLb1EEEPiiEEJSA_mSB_EEEvDpT0_)
        .other          _ZN6thrust24THRUST_300001_SM_1000_NS8cuda_cub4core6detail13_kernel_agentINS1_8__unique9InitAgentIN3cub18CUB_300001_SM_100013ScanTileStateIiLb1EEEPiiEEJSA_mSB_EEEvDpT0_,@"STO_CUDA_ENTRY STV_DEFAULT"
_ZN6thrust24THRUST_300001_SM_1000_NS8cuda_cub4core6detail13_kernel_agentINS1_8__unique9InitAgentIN3cub18CUB_300001_SM_100013ScanTileStateIiLb1EEEPiiEEJSA_mSB_EEEvDpT0_:
.text._ZN6thrust24THRUST_300001_SM_1000_NS8cuda_cub4core6detail13_kernel_agentINS1_8__unique9InitAgentIN3cub18CUB_300001_SM_100013ScanTileStateIiLb1EEEPiiEEJSA_mSB_EEEvDpT0_:
        /* <DEDUP_REMOVED lines=21> */
[----:B0-----:R-:W-:Y:S01]  /*0150*/  STG.E desc[UR4][R2.64], RZ ;  /* 0x000000ff02007986 */ /* 0x001fe2000c101904 */
[----:B------:R-:W-:Y:S05]  /*0160*/  EXIT ;  /* 0x000000000000794d */ /* 0x000fea0003800000 */
.L_x_581:
        /* <DEDUP_REMOVED lines=9> */
.L_x_626:


//--------------------- .text._Z18calc_state_kernel2lPlPiS_S0_S_ --------------------------
	.section	.text._Z18calc_state_kernel2lPlPiS_S0_S_,"ax",@progbits
	.align	128
        .global         _Z18calc_state_kernel2lPlPiS_S0_S_
        .type           _Z18calc_state_kernel2lPlPiS_S0_S_,@function
        .size           _Z18calc_state_kernel2lPlPiS_S0_S_,(.L_x_627 - _Z18calc_state_kernel2lPlPiS_S0_S_)
        .other          _Z18calc_state_kernel2lPlPiS_S0_S_,@"STO_CUDA_ENTRY STV_DEFAULT"
_Z18calc_state_kernel2lPlPiS_S0_S_:
.text._Z18calc_state_kernel2lPlPiS_S0_S_:
[----:B------:R-:W0:Y:S01]  /*0000*/  LDC R1, c[0x0][0x37c] ;  /* 0x0000df00ff017b82 */ /* 0x000e220000000800 */
[----:B------:R-:W1:Y:S07]  /*0010*/  S2R R0, SR_TID.X ;  /* 0x0000000000007919 */ /* 0x000e6e0000002100 */
[----:B------:R-:W1:Y:S01]  /*0020*/  S2UR UR4, SR_CTAID.X ;  /* 0x00000000000479c3 */ /* 0x000e620000002500 */
[----:B------:R-:W2:Y:S01]  /*0030*/  LDCU.64 UR6, c[0x0][0x380] ;  /* 0x00007000ff0677ac */ /* 0x000ea20008000a00 */
[----:B0-----:R-:W-:-:S06]  /*0040*/  VIADD R1, R1, 0xffffffc0 ;  /* 0xffffffc001017836 */ /* 0x001fcc0000000000 */
[----:B------:R-:W1:Y:S02]  /*0050*/  LDC R21, c[0x0][0x360] ;  /* 0x0000d800ff157b82 */ /* 0x000e640000000800 */
[----:B-1----:R-:W-:-:S05]  /*0060*/  IMAD R21, R21, UR4, R0 ;  /* 0x0000000415157c24 */ /* 0x002fca000f8e0200 */
[----:B--2---:R-:W-:Y:S02]  /*0070*/  ISETP.GE.U32.AND P0, PT, R21, UR6, PT ;  /* 0x0000000615007c0c */ /* 0x004fe4000bf06070 */
[----:B------:R-:W-:-:S04]  /*0080*/  SHF.R.S32.HI R24, RZ, 0x1f, R21 ;  /* 0x0000001fff187819 */ /* 0x000fc80000011415 */
[----:B------:R-:W-:-:S13]  /*0090*/  ISETP.GE.AND.EX P0, PT, R24, UR7, PT, P0 ;  /* 0x0000000718007c0c */ /* 0x000fda000bf06300 */
[----:B------:R-:W-:Y:S05]  /*00a0*/  @P0 EXIT ;  /* 0x000000000000094d */ /* 0x000fea0003800000 */
[----:B------:R-:W0:Y:S01]  /*00b0*/  LDC.64 R2, c[0x0][0x3a0] ;  /* 0x0000e800ff027b82 */ /* 0x000e220000000a00 */
[----:B------:R-:W-:Y:S01]  /*00c0*/  BSSY.RECONVERGENT B0, `(.L_x_582) ;  /* 0x0000009000007945 */ /* 0x000fe20003800200 */
[----:B------:R-:W-:Y:S01]  /*00d0*/  IMAD.MOV.U32 R7, RZ, RZ, RZ ;  /* 0x000000ffff077224 */ /* 0x000fe200078e00ff */
[----:B------:R-:W1:Y:S06]  /*00e0*/  LDCU.64 UR4, c[0x0][0x358] ;  /* 0x00006b00ff0477ac */ /* 0x000e6c0008000a00 */
.L_x_583:
[----:B0-----:R-:W-:-:S05]  /*00f0*/  IMAD.WIDE.U32 R4, R7, 0x4, R2 ;  /* 0x0000000407047825 */ /* 0x001fca00078e0002 */
[----:B-1----:R-:W2:Y:S01]  /*0100*/  LDG.E R0, desc[UR4][R4.64] ;  /* 0x0000000404007981 */ /* 0x002ea2000c1e1900 */
[----:B------:R-:W-:Y:S02]  /*0110*/  IMAD.MOV.U32 R13, RZ, RZ, R7 ;  /* 0x000000ffff0d7224 */ /* 0x000fe400078e0007 */
[----:B------:R-:W-:Y:S01]  /*0120*/  VIADD R7, R7, 0x1 ;  /* 0x0000000107077836 */ /* 0x000fe20000000000 */
[----:B--2---:R-:W-:-:S13]  /*0130*/  ISETP.GT.AND P0, PT, R0, R21, PT ;  /* 0x000000150000720c */ /* 0x004fda0003f04270 */
[----:B------:R-:W-:Y:S05]  /*0140*/  @!P0 BRA `(.L_x_583) ;  /* 0xfffffffc00e88947 */ /* 0x000fea000383ffff */
[----:B------:R-:W-:Y:S05]  /*0150*/  BSYNC.RECONVERGENT B0 ;  /* 0x0000000000007941 */ /* 0x000fea0003800200 */
.L_x_582:
[----:B------:R-:W0:Y:S01]  /*0160*/  LDC.64 R2, c[0x0][0x390] ;  /* 0x0000e400ff027b82 */ /* 0x000e220000000a00 */
[----:B------:R-:W-:Y:S01]  /*0170*/  ISETP.NE.AND P0, PT, R13, RZ, PT ;  /* 0x000000ff0d00720c */ /* 0x000fe20003f05270 */
[----:B------:R-:W-:-:S06]  /*0180*/  IMAD.MOV.U32 R11, RZ, RZ, RZ ;  /* 0x000000ffff0b7224 */ /* 0x000fcc00078e00ff */
[----:B------:R-:W1:Y:S01]  /*0190*/  LDC.64 R8, c[0x0][0x398] ;  /* 0x0000e600ff087b82 */ /* 0x000e620000000a00 */
[----:B0-----:R-:W-:-:S07]  /*01a0*/  IMAD.WIDE.U32 R6, R13, 0x4, R2 ;  /* 0x000000040d067825 */ /* 0x001fce00078e0002 */
[----:B------:R-:W0:Y:S01]  /*01b0*/  LDC.64 R2, c[0x0][0x388] ;  /* 0x0000e200ff027b82 */ /* 0x000e220000000a00 */
[----:B------:R-:W0:Y:S04]  /*01c0*/  @P0 LDG.E R11, desc[UR4][R6.64+-0x4] ;  /* 0xfffffc04060b0981 */ /* 0x000e28000c1e1900 */
[----:B------:R-:W2:Y:S01]  /*01d0*/  LDG.E R22, desc[UR4][R6.64] ;  /* 0x0000000406167981 */ /* 0x000ea2000c1e1900 */
[----:B-1----:R-:W-:-:S04]  /*01e0*/  IMAD.WIDE.U32 R8, R13, 0x8, R8 ;  /* 0x000000080d087825 */ /* 0x002fc800078e0008 */
[----:B------:R-:W-:Y:S02]  /*01f0*/  IMAD.MOV.U32 R18, RZ, RZ, RZ ;  /* 0x000000ffff127224 */ /* 0x000fe400078e00ff */
[----:B------:R-:W5:Y:S04]  /*0200*/  LDG.E.64 R8, desc[UR4][R8.64] ;  /* 0x0000000408087981 */ /* 0x000f68000c1e1b00 */
[----:B------:R1:W5:Y:S01]  /*0210*/  @P0 LDG.E R18, desc[UR4][R4.64+-0x4] ;  /* 0xfffffc0404120981 */ /* 0x000362000c1e1900 */
[----:B0-----:R-:W-:-:S06]  /*0220*/  IMAD.WIDE R2, R11, 0x8, R2 ;  /* 0x000000080b027825 */ /* 0x001fcc00078e0202 */
[----:B------:R-:W5:Y:S01]  /*0230*/  LDG.E.64 R2, desc[UR4][R2.64] ;  /* 0x0000000402027981 */ /* 0x000f62000c1e1b00 */
[----:B------:R-:W-:-:S04]  /*0240*/  IADD3 R19, PT, PT, R11, 0x1, RZ ;  /* 0x000000010b137810 */ /* 0x000fc80007ffe0ff */
[----:B--2---:R-:W-:Y:S01]  /*0250*/  ISETP.GE.AND P0, PT, R19, R22, PT ;  /* 0x000000161300720c */ /* 0x004fe20003f06270 */
[----:B------:R-:W-:-:S12]  /*0260*/  BSSY.RECONVERGENT B2, `(.L_x_584) ;  /* 0x00000ce000027945 */ /* 0x000fd80003800200 */
[----:B-1----:R-:W-:Y:S05]  /*0270*/  @P0 BRA `(.L_x_585) ;  /* 0x0000000c00300947 */ /* 0x002fea0003800000 */
[----:B------:R-:W-:Y:S01]  /*0280*/  IADD3 R20, P0, PT, R1, 0x1, RZ ;  /* 0x0000000101147810 */ /* 0x000fe20007f1e0ff */
[----:B-----5:R-:W-:-:S04]  /*0290*/  IMAD.IADD R18, R21, 0x1, -R18 ;  /* 0x0000000115127824 */ /* 0x020fc800078e0a12 */
[----:B------:R-:W-:-:S08]  /*02a0*/  IMAD.X R23, RZ, RZ, RZ, P0 ;  /* 0x000000ffff177224 */ /* 0x000fd000000e06ff */
.L_x_606:
[----:B------:R-:W-:-:S04]  /*02b0*/  ISETP.GT.U32.AND P0, PT, R2, R8, PT ;  /* 0x000000080200720c */ /* 0x000fc80003f04070 */
[----:B------:R-:W-:-:S13]  /*02c0*/  ISETP.GT.AND.EX P0, PT, R3, R9, PT, P0 ;  /* 0x000000090300720c */ /* 0x000fda0003f04300 */
[----:B0-----:R-:W-:Y:S05]  /*02d0*/  @P0 BRA `(.L_x_586) ;  /* 0x0000000c004c0947 */ /* 0x001fea0003800000 */
[----:B------:R-:W0:Y:S02]  /*02e0*/  LDC.64 R10, c[0x0][0x388] ;  /* 0x0000e200ff0a7b82 */ /* 0x000e240000000a00 */
[----:B0-----:R-:W-:-:S06]  /*02f0*/  IMAD.WIDE R10, R19, 0x8, R10 ;  /* 0x00000008130a7825 */ /* 0x001fcc00078e020a */
[----:B------:R-:W5:Y:S01]  /*0300*/  LDG.E.64 R10, desc[UR4][R10.64] ;  /* 0x000000040a0a7981 */ /* 0x000f62000c1e1b00 */
[----:B------:R-:W-:Y:S01]  /*0310*/  IMAD.HI R0, R18, 0x55555556, RZ ;  /* 0x5555555612007827 */ /* 0x000fe200078e02ff */
[----:B------:R-:W-:Y:S04]  /*0320*/  BSSY.RECONVERGENT B1, `(.L_x_587) ;  /* 0x00000be000017945 */ /* 0x000fe80003800200 */
[----:B------:R-:W-:-:S05]  /*0330*/  LEA.HI R5, R0, R0, RZ, 0x1 ;  /* 0x0000000000057211 */ /* 0x000fca00078f08ff */
[----:B------:R-:W-:Y:S02]  /*0340*/  IMAD R0, R5, -0x3, R18 ;  /* 0xfffffffd05007824 */ /* 0x000fe400078e0212 */
[----:B------:R-:W-:-:S03]  /*0350*/  IMAD.MOV.U32 R18, RZ, RZ, R5 ;  /* 0x000000ffff127224 */ /* 0x000fc600078e0005 */
[----:B------:R-:W-:-:S13]  /*0360*/  ISETP.NE.AND P0, PT, R0, 0x1, PT ;  /* 0x000000010000780c */ /* 0x000fda0003f05270 */
[----:B------:R-:W-:Y:S05]  /*0370*/  @!P0 BRA `(.L_x_588) ;  /* 0x0000000800cc8947 */ /* 0x000fea0003800000 */
[----:B------:R-:W-:Y:S01]  /*0380*/  ISETP.NE.AND P0, PT, R0, RZ, PT ;  /* 0x000000ff0000720c */ /* 0x000fe20003f05270 */
[----:B------:R-:W-:-:S12]  /*0390*/  BSSY.RECONVERGENT B0, `(.L_x_589) ;  /* 0x00000b0000007945 */ /* 0x000fd80003800200 */
[----:B-----5:R-:W-:-:S05]  /*03a0*/  @!P0 IADD3 R2, P1, PT, R10, R2, RZ ;  /* 0x000000020a028210 */ /* 0x020fca0007f3e0ff */
[----:B------:R-:W-:Y:S01]  /*03b0*/  @!P0 IMAD.X R3, R11, 0x1, R3, P1 ;  /* 0x000000010b038824 */ /* 0x000fe200008e0603 */
[----:B------:R-:W-:Y:S07]  /*03c0*/  @!P0 BRA `(.L_x_590) ;  /* 0x0000000800b08947 */ /* 0x000fee0003800000 */
[----:B------:R-:W-:Y:S01]  /*03d0*/  ISETP.NE.U32.AND P0, PT, R2, RZ, PT ;  /* 0x000000ff0200720c */ /* 0x000fe20003f05070 */
[----:B------:R-:W-:Y:S01]  /*03e0*/  IMAD.MOV.U32 R4, RZ, RZ, 0x30 ;  /* 0x00000030ff047424 */ /* 0x000fe200078e00ff */
[----:B------:R0:W-:Y:S01]  /*03f0*/  STL.128 [R1], RZ ;  /* 0x000000ff01007387 */ /* 0x0001e20000100c00 */
[----:B------:R-:W-:Y:S01]  /*0400*/  BSSY.RECONVERGENT B3, `(.L_x_591) ;  /* 0x0000042000037945 */ /* 0x000fe20003800200 */
[----:B------:R-:W-:Y:S02]  /*0410*/  ISETP.NE.AND.EX P0, PT, R3, RZ, PT, P0 ;  /* 0x000000ff0300720c */ /* 0x000fe40003f05300 */
[----:B------:R0:W-:Y:S04]  /*0420*/  STL.128 [R1+0x10], RZ ;  /* 0x000010ff01007387 */ /* 0x0001e80000100c00 */
[----:B------:R0:W-:Y:S04]  /*0430*/  STL.128 [R1+0x20], RZ ;  /* 0x000020ff01007387 */ /* 0x0001e80000100c00 */
[----:B------:R0:W-:Y:S03]  /*0440*/  STL.128 [R1+0x30], RZ ;  /* 0x000030ff01007387 */ /* 0x0001e60000100c00 */
[----:B------:R-:W-:Y:S01]  /*0450*/  @!P0 IMAD.MOV.U32 R0, RZ, RZ, R20 ;  /* 0x000000ffff008224 */ /* 0x000fe200078e0014 */
[----:B------:R0:W-:Y:S01]  /*0460*/  @!P0 STL.U8 [R1], R4 ;  /* 0x0000000401008387 */ /* 0x0001e20000100000 */
[----:B------:R-:W-:Y:S05]  /*0470*/  @!P0 BRA `(.L_x_592) ;  /* 0x0000000000e88947 */ /* 0x000fea0003800000 */
[----:B------:R-:W-:Y:S01]  /*0480*/  ISETP.GT.U32.AND P0, PT, R2, -0x1, PT ;  /* 0xffffffff0200780c */ /* 0x000fe20003f04070 */
[----:B------:R-:W-:Y:S02]  /*0490*/  HFMA2 R12, -RZ, RZ, 0, 2.682209014892578125e-06 ;  /* 0x0000002dff0c7431 */ /* 0x000fe400000001ff */
[----:B------:R-:W-:Y:S01]  /*04a0*/  IMAD.MOV.U32 R6, RZ, RZ, RZ ;  /* 0x000000ffff067224 */ /* 0x000fe200078e00ff */
[----:B------:R-:W-:Y:S01]  /*04b0*/  BSSY.RECONVERGENT B4, `(.L_x_593) ;  /* 0x0000022000047945 */ /* 0x000fe20003800200 */
[----:B------:R-:W-:Y:S01]  /*04c0*/  ISETP.GT.AND.EX P0, PT, R3, -0x1, PT, P0 ;  /* 0xffffffff0300780c */ /* 0x000fe20003f04300 */
[----:B------:R-:W-:-:S12]  /*04d0*/  IMAD.MOV.U32 R7, RZ, RZ, R1 ;  /* 0x000000ffff077224 */ /* 0x000fd800078e0001 */
[----:B------:R1:W-:Y:S01]  /*04e0*/  @!P0 STL.U8 [R1], R12 ;  /* 0x0000000c01008387 */ /* 0x0003e20000100000 */
[----:B------:R-:W-:Y:S01]  /*04f0*/  @!P0 IADD3 R2, P1, PT, RZ, -R2, RZ ;  /* 0x80000002ff028210 */ /* 0x000fe20007f3e0ff */
[----:B------:R-:W-:Y:S02]  /*0500*/  @!P0 IMAD.MOV.U32 R6, RZ, RZ, R23 ;  /* 0x000000ffff068224 */ /* 0x000fe400078e0017 */
[----:B------:R-:W-:Y:S02]  /*0510*/  @!P0 IMAD.MOV.U32 R7, RZ, RZ, R20 ;  /* 0x000000ffff078224 */ /* 0x000fe400078e0014 */
[----:B------:R-:W-:Y:S01]  /*0520*/  @!P0 IMAD.X R3, RZ, RZ, ~R3, P1 ;  /* 0x000000ffff038224 */ /* 0x000fe200008e0e03 */
[----:B0-----:R-:W-:Y:S01]  /*0530*/  MOV R4, R6 ;  /* 0x0000000600047202 */ /* 0x001fe20000000f00 */
[--C-:B------:R-:W-:Y:S02]  /*0540*/  IMAD.MOV.U32 R5, RZ, RZ, R7.reuse ;  /* 0x000000ffff057224 */ /* 0x100fe400078e0007 */
[----:B-1----:R-:W-:-:S07]  /*0550*/  IMAD.MOV.U32 R0, RZ, RZ, R7 ;  /* 0x000000ffff007224 */ /* 0x002fce00078e0007 */
.L_x_594:
[----:B------:R-:W-:-:S04]  /*0560*/  IMAD.WIDE.U32 R12, R3, -0x33333333, RZ ;  /* 0xcccccccd030c7825 */ /* 0x000fc800078e00ff */
[C---:B------:R-:W-:Y:S01]  /*0570*/  IMAD.WIDE.U32 R14, R2.reuse, -0x33333333, RZ ;  /* 0xcccccccd020e7825 */ /* 0x040fe200078e00ff */
[----:B------:R-:W-:Y:S02]  /*0580*/  MOV R14, R5 ;  /* 0x00000005000e7202 */ /* 0x000fe40000000f00 */
[----:B------:R-:W-:Y:S01]  /*0590*/  IADD3 R5, P1, PT, R5, 0x1, RZ ;  /* 0x0000000105057810 */ /* 0x000fe20007f3e0ff */
[----:B------:R-:W-:-:S04]  /*05a0*/  IMAD.WIDE.U32 R12, P0, R2, -0x33333334, R12 ;  /* 0xcccccccc020c7825 */ /* 0x000fc8000780000c */
[----:B------:R-:W-:Y:S01]  /*05b0*/  IMAD.X R17, RZ, RZ, RZ, P0 ;  /* 0x000000ffff117224 */ /* 0x000fe200000e06ff */
[----:B------:R-:W-:Y:S01]  /*05c0*/  IADD3 RZ, P0, PT, R15, R12, RZ ;  /* 0x0000000c0fff7210 */ /* 0x000fe20007f1e0ff */
[----:B------:R-:W-:Y:S02]  /*05d0*/  IMAD.MOV.U32 R16, RZ, RZ, R13 ;  /* 0x000000ffff107224 */ /* 0x000fe400078e000d */
[----:B------:R-:W-:Y:S02]  /*05e0*/  IMAD.MOV.U32 R12, RZ, RZ, R0 ;  /* 0x000000ffff0c7224 */ /* 0x000fe400078e0000 */
[----:B------:R-:W-:Y:S01]  /*05f0*/  IMAD.WIDE.U32.X R16, R3, -0x33333334, R16, P0 ;  /* 0xcccccccc03107825 */ /* 0x000fe200000e0410 */
[----:B------:R-:W-:-:S03]  /*0600*/  ISETP.GT.U32.AND P0, PT, R2, 0x9, PT ;  /* 0x000000090200780c */ /* 0x000fc60003f04070 */
[--C-:B------:R-:W-:Y:S01]  /*0610*/  IMAD.MOV.U32 R15, RZ, RZ, R4.reuse ;  /* 0x000000ffff0f7224 */ /* 0x100fe200078e0004 */
[--C-:B------:R-:W-:Y:S01]  /*0620*/  SHF.R.U64 R25, R16, 0x3, R17.reuse ;  /* 0x0000000310197819 */ /* 0x100fe20000001211 */
[----:B------:R-:W-:Y:S01]  /*0630*/  VIADD R16, R0, 0x1 ;  /* 0x0000000100107836 */ /* 0x000fe20000000000 */
[----:B------:R-:W-:Y:S01]  /*0640*/  ISETP.GT.U32.AND.EX P0, PT, R3, RZ, PT, P0 ;  /* 0x000000ff0300720c */ /* 0x000fe20003f04100 */
[----:B------:R-:W-:Y:S01]  /*0650*/  IMAD.X R4, RZ, RZ, R4, P1 ;  /* 0x000000ffff047224 */ /* 0x000fe200008e0604 */
[----:B------:R-:W-:Y:S01]  /*0660*/  SHF.R.U32.HI R3, RZ, 0x3, R17 ;  /* 0x00000003ff037819 */ /* 0x000fe20000011611 */
[----:B------:R-:W-:Y:S02]  /*0670*/  IMAD R13, R25, -0xa, R2 ;  /* 0xfffffff6190d7824 */ /* 0x000fe400078e0202 */
[----:B------:R-:W-:Y:S02]  /*0680*/  IMAD.MOV.U32 R2, RZ, RZ, R25 ;  /* 0x000000ffff027224 */ /* 0x000fe400078e0019 */
[----:B------:R-:W-:-:S05]  /*0690*/  VIADD R13, R13, 0x30 ;  /* 0x000000300d0d7836 */ /* 0x000fca0000000000 */
[----:B------:R0:W-:Y:S02]  /*06a0*/  STL.U8 [R0], R13 ;  /* 0x0000000d00007387 */ /* 0x0001e40000100000 */
[----:B0-----:R-:W-:Y:S01]  /*06b0*/  MOV R0, R16 ;  /* 0x0000001000007202 */ /* 0x001fe20000000f00 */
[----:B------:R-:W-:Y:S06]  /*06c0*/  @P0 BRA `(.L_x_594) ;  /* 0xfffffffc00a40947 */ /* 0x000fec000383ffff */
[----:B------:R-:W-:Y:S05]  /*06d0*/  BSYNC.RECONVERGENT B4 ;  /* 0x0000000000047941 */ /* 0x000fea0003800200 */
.L_x_593:
[----:B------:R-:W-:Y:S01]  /*06e0*/  IMAD.MOV.U32 R13, RZ, RZ, R14 ;  /* 0x000000ffff0d7224 */ /* 0x000fe200078e000e */
[----:B------:R1:W-:Y:S04]  /*06f0*/  STL.U8 [R0], RZ ;  /* 0x000000ff00007387 */ /* 0x0003e80000100000 */
[----:B------:R-:W-:-:S04]  /*0700*/  ISETP.GE.U32.AND P0, PT, R7, R13, PT ;  /* 0x0000000d0700720c */ /* 0x000fc80003f06070 */
[----:B------:R-:W-:-:S13]  /*0710*/  ISETP.GE.U32.AND.EX P0, PT, R6, R15, PT, P0 ;  /* 0x0000000f0600720c */ /* 0x000fda0003f06100 */
[----:B-1----:R-:W-:Y:S05]  /*0720*/  @P0 BRA `(.L_x_592) ;  /* 0x00000000003c0947 */ /* 0x002fea0003800000 */
[----:B------:R-:W-:-:S05]  /*0730*/  IADD3 R14, P0, PT, R7, 0x1, RZ ;  /* 0x00000001070e7810 */ /* 0x000fca0007f1e0ff */
[----:B------:R-:W-:-:S08]  /*0740*/  IMAD.X R5, RZ, RZ, R6, P0 ;  /* 0x000000ffff057224 */ /* 0x000fd000000e0606 */
.L_x_595:
[----:B------:R-:W2:Y:S04]  /*0750*/  LDL.U8 R3, [R12] ;  /* 0x000000000c037983 */ /* 0x000ea80000100000 */
[----:B------:R-:W3:Y:S01]  /*0760*/  LDL.U8 R2, [R14+-0x1] ;  /* 0xffffff000e027983 */ /* 0x000ee20000100000 */
[----:B------:R-:W-:Y:S02]  /*0770*/  IADD3 R13, P0, PT, R13, -0x1, RZ ;  /* 0xffffffff0d0d7810 */ /* 0x000fe40007f1e0ff */
[C---:B------:R-:W-:Y:S02]  /*0780*/  IADD3 R4, P1, PT, R14.reuse, 0x1, RZ ;  /* 0x000000010e047810 */ /* 0x040fe40007f3e0ff */
[----:B------:R-:W-:Y:S02]  /*0790*/  IADD3.X R15, PT, PT, R15, -0x1, RZ, P0, !PT ;  /* 0xffffffff0f0f7810 */ /* 0x000fe400007fe4ff */
[----:B------:R-:W-:-:S04]  /*07a0*/  ISETP.GE.U32.AND P0, PT, R14, R13, PT ;  /* 0x0000000d0e00720c */ /* 0x000fc80003f06070 */
[----:B------:R-:W-:Y:S01]  /*07b0*/  ISETP.GE.U32.AND.EX P0, PT, R5, R15, PT, P0 ;  /* 0x0000000f0500720c */ /* 0x000fe20003f06100 */
[----:B------:R-:W-:Y:S01]  /*07c0*/  IMAD.X R5, RZ, RZ, R5, P1 ;  /* 0x000000ffff057224 */ /* 0x000fe200008e0605 */
[----:B--2---:R0:W-:Y:S04]  /*07d0*/  STL.U8 [R14+-0x1], R3 ;  /* 0xffffff030e007387 */ /* 0x0041e80000100000 */
[----:B---3--:R1:W-:Y:S01]  /*07e0*/  STL.U8 [R12], R2 ;  /* 0x000000020c007387 */ /* 0x0083e20000100000 */
[----:B0-----:R-:W-:Y:S02]  /*07f0*/  IMAD.MOV.U32 R14, RZ, RZ, R4 ;  /* 0x000000ffff0e7224 */ /* 0x001fe400078e0004 */
[----:B-1----:R-:W-:-:S04]  /*0800*/  VIADD R12, R12, 0xffffffff ;  /* 0xffffffff0c0c7836 */ /* 0x002fc80000000000 */
[----:B------:R-:W-:Y:S05]  /*0810*/  @!P0 BRA `(.L_x_595) ;  /* 0xfffffffc00cc8947 */ /* 0x000fea000383ffff */
.L_x_592:
[----:B------:R-:W-:Y:S05]  /*0820*/  BSYNC.RECONVERGENT B3 ;  /* 0x0000000000037941 */ /* 0x000fea0003800200 */
.L_x_591:
[----:B------:R1:W-:Y:S04]  /*0830*/  STL.U8 [R0], RZ ;  /* 0x000000ff00007387 */ /* 0x0003e80000100000 */
[----:B------:R-:W2:Y:S01]  /*0840*/  LDL.U8 R2, [R1] ;  /* 0x0000000001027983 */ /* 0x000ea20000100000 */
[----:B------:R-:W-:Y:S01]  /*0850*/  ISETP.NE.U32.AND P0, PT, R10, RZ, PT ;  /* 0x000000ff0a00720c */ /* 0x000fe20003f05070 */
[----:B------:R-:W-:Y:S01]  /*0860*/  BSSY.RECONVERGENT B3, `(.L_x_596) ;  /* 0x000000e000037945 */ /* 0x000fe20003800200 */
[----:B0-----:R-:W-:Y:S02]  /*0870*/  HFMA2 R4, -RZ, RZ, 0, 2.86102294921875e-06 ;  /* 0x00000030ff047431 */ /* 0x001fe400000001ff */
[----:B------:R-:W-:Y:S02]  /*0880*/  ISETP.NE.AND.EX P0, PT, R11, RZ, PT, P0 ;  /* 0x000000ff0b00720c */ /* 0x000fe40003f05300 */
[----:B--2---:R-:W-:-:S02]  /*0890*/  ISETP.NE.AND P1, PT, R2, RZ, PT ;  /* 0x000000ff0200720c */ /* 0x004fc40003f25270 */
[----:B------:R-:W-:-:S11]  /*08a0*/  CS2R R2, SRZ ;  /* 0x0000000000027805 */ /* 0x000fd6000001ff00 */
[----:B-1----:R-:W-:Y:S05]  /*08b0*/  @!P1 BRA `(.L_x_597) ;  /* 0x0000000000209947 */ /* 0x002fea0003800000 */
[----:B------:R-:W-:Y:S01]  /*08c0*/  CS2R R2, SRZ ;  /* 0x0000000000027805 */ /* 0x000fe2000001ff00 */
[----:B------:R-:W-:-:S07]  /*08d0*/  IMAD.MOV.U32 R0, RZ, RZ, R1 ;  /* 0x000000ffff007224 */ /* 0x000fce00078e0001 */
.L_x_598:
[----:B------:R0:W2:Y:S01]  /*08e0*/  LDL.U8 R5, [R0+0x1] ;  /* 0x0000010000057983 */ /* 0x0000a20000100000 */
[----:B------:R-:W-:-:S05]  /*08f0*/  IADD3 R2, P2, PT, R2, 0x1, RZ ;  /* 0x0000000102027810 */ /* 0x000fca0007f5e0ff */
[----:B------:R-:W-:Y:S02]  /*0900*/  IMAD.X R3, RZ, RZ, R3, P2 ;  /* 0x000000ffff037224 */ /* 0x000fe400010e0603 */
[----:B0-----:R-:W-:Y:S01]  /*0910*/  VIADD R0, R0, 0x1 ;  /* 0x0000000100007836 */ /* 0x001fe20000000000 */
[----:B--2---:R-:W-:-:S13]  /*0920*/  ISETP.NE.AND P1, PT, R5, RZ, PT ;  /* 0x000000ff0500720c */ /* 0x004fda0003f25270 */
[----:B------:R-:W-:Y:S05]  /*0930*/  @P1 BRA `(.L_x_598) ;  /* 0xfffffffc00e81947 */ /* 0x000fea000383ffff */
.L_x_597:
[----:B------:R-:W-:Y:S05]  /*0940*/  BSYNC.RECONVERGENT B3 ;  /* 0x0000000000037941 */ /* 0x000fea0003800200 */
.L_x_596:
[----:B------:R-:W-:Y:S01]  /*0950*/  IADD3 R13, P1, PT, R1, R2, RZ ;  /* 0x00000002010d7210 */ /* 0x000fe20007f3e0ff */
[----:B------:R-:W-:Y:S04]  /*0960*/  BSSY.RECONVERGENT B3, `(.L_x_599) ;  /* 0x000003f000037945 */ /* 0x000fe80003800200 */
[----:B------:R0:W-:Y:S01]  /*0970*/  @!P0 STL.U8 [R13], R4 ;  /* 0x000000040d008387 */ /* 0x0001e20000100000 */
[----:B------:R-:W-:Y:S02]  /*0980*/  IMAD.X R0, RZ, RZ, R3, P1 ;  /* 0x000000ffff007224 */ /* 0x000fe400008e0603 */
[----:B------:R-:W-:Y:S01]  /*0990*/  @!P0 VIADD R12, R13, 0x1 ;  /* 0x000000010d0c8836 */ /* 0x000fe20000000000 */
[----:B------:R-:W-:Y:S06]  /*09a0*/  @!P0 BRA `(.L_x_600) ;  /* 0x0000000000e88947 */ /* 0x000fec0003800000 */
[----:B------:R-:W-:Y:S01]  /*09b0*/  ISETP.GT.U32.AND P0, PT, R10, -0x1, PT ;  /* 0xffffffff0a00780c */ /* 0x000fe20003f04070 */
[----:B------:R-:W-:Y:S01]  /*09c0*/  BSSY.RECONVERGENT B4, `(.L_x_601) ;  /* 0x0000023000047945 */ /* 0x000fe20003800200 */
[----:B------:R-:W-:Y:S02]  /*09d0*/  MOV R3, 0x2d ;  /* 0x0000002d00037802 */ /* 0x000fe40000000f00 */
[----:B------:R-:W-:-:S13]  /*09e0*/  ISETP.GT.AND.EX P0, PT, R11, -0x1, PT, P0 ;  /* 0xffffffff0b00780c */ /* 0x000fda0003f04300 */
[----:B------:R-:W-:Y:S01]  /*09f0*/  @!P0 IADD3 R2, P2, PT, R13, 0x1, RZ ;  /* 0x000000010d028810 */ /* 0x000fe20007f5e0ff */
[----:B------:R0:W-:Y:S01]  /*0a00*/  @!P0 STL.U8 [R13], R3 ;  /* 0x000000030d008387 */ /* 0x0001e20000100000 */
[----:B------:R-:W-:-:S03]  /*0a10*/  @!P0 IADD3 R10, P1, PT, RZ, -R10, RZ ;  /* 0x8000000aff0a8210 */ /* 0x000fc60007f3e0ff */
[----:B------:R-:W-:Y:S02]  /*0a20*/  @!P0 IMAD.X R0, RZ, RZ, R0, P2 ;  /* 0x000000ffff008224 */ /* 0x000fe400010e0600 */
[----:B------:R-:W-:Y:S02]  /*0a30*/  @!P0 IMAD.X R11, RZ, RZ, ~R11, P1 ;  /* 0x000000ffff0b8224 */ /* 0x000fe400008e0e0b */
[----:B------:R-:W-:Y:S02]  /*0a40*/  IMAD.MOV.U32 R15, RZ, RZ, R0 ;  /* 0x000000ffff0f7224 */ /* 0x000fe400078e0000 */
[----:B0-----:R-:W-:-:S04]  /*0a50*/  @!P0 IMAD.MOV.U32 R13, RZ, RZ, R2 ;  /* 0x000000ffff0d8224 */ /* 0x001fc800078e0002 */
[----:B------:R-:W-:Y:S01]  /*0a60*/  IMAD.MOV.U32 R14, RZ, RZ, R13 ;  /* 0x000000ffff0e7224 */ /* 0x000fe200078e000d */
[----:B------:R-:W-:-:S07]  /*0a70*/  MOV R12, R13 ;  /* 0x0000000d000c7202 */ /* 0x000fce0000000f00 */
.L_x_602:
[----:B------:R-:W-:-:S04]  /*0a80*/  IMAD.WIDE.U32 R2, R11, -0x33333333, RZ ;  /* 0xcccccccd0b027825 */ /* 0x000fc800078e00ff */
[----:B------:R-:W-:-:S04]  /*0a90*/  IMAD.WIDE.U32 R4, R10, -0x33333333, RZ ;  /* 0xcccccccd0a047825 */ /* 0x000fc800078e00ff */
[----:B------:R-:W-:-:S04]  /*0aa0*/  IMAD.WIDE.U32 R2, P0, R10, -0x33333334, R2 ;  /* 0xcccccccc0a027825 */ /* 0x000fc80007800002 */
[----:B------:R-:W-:Y:S01]  /*0ab0*/  IMAD.X R7, RZ, RZ, RZ, P0 ;  /* 0x000000ffff077224 */ /* 0x000fe200000e06ff */
[----:B------:R-:W-:Y:S01]  /*0ac0*/  IADD3 RZ, P0, PT, R5, R2, RZ ;  /* 0x0000000205ff7210 */ /* 0x000fe20007f1e0ff */
[----:B------:R-:W-:Y:S02]  /*0ad0*/  IMAD.MOV.U32 R6, RZ, RZ, R3 ;  /* 0x000000ffff067224 */ /* 0x000fe400078e0003 */
[----:B------:R-:W-:Y:S01]  /*0ae0*/  IMAD.MOV.U32 R4, RZ, RZ, R14 ;  /* 0x000000ffff047224 */ /* 0x000fe200078e000e */
[----:B------:R-:W-:Y:S01]  /*0af0*/  IADD3 R14, P1, PT, R14, 0x1, RZ ;  /* 0x000000010e0e7810 */ /* 0x000fe20007f3e0ff */
[----:B------:R-:W-:Y:S01]  /*0b00*/  IMAD.WIDE.U32.X R6, R11, -0x33333334, R6, P0 ;  /* 0xcccccccc0b067825 */ /* 0x000fe200000e0406 */
[----:B------:R-:W-:-:S03]  /*0b10*/  ISETP.GT.U32.AND P0, PT, R10, 0x9, PT ;  /* 0x000000090a00780c */ /* 0x000fc60003f04070 */
[----:B------:R-:W-:Y:S01]  /*0b20*/  IMAD.MOV.U32 R2, RZ, RZ, R12 ;  /* 0x000000ffff027224 */ /* 0x000fe200078e000c */
[----:B------:R-:W-:Y:S01]  /*0b30*/  SHF.R.U64 R17, R6, 0x3, R7 ;  /* 0x0000000306117819 */ /* 0x000fe20000001207 */
[--C-:B------:R-:W-:Y:S01]  /*0b40*/  IMAD.MOV.U32 R5, RZ, RZ, R15.reuse ;  /* 0x000000ffff057224 */ /* 0x100fe200078e000f */
[----:B------:R-:W-:Y:S01]  /*0b50*/  ISETP.GT.U32.AND.EX P0, PT, R11, RZ, PT, P0 ;  /* 0x000000ff0b00720c */ /* 0x000fe20003f04100 */
[----:B------:R-:W-:Y:S01]  /*0b60*/  IMAD.X R15, RZ, RZ, R15, P1 ;  /* 0x000000ffff0f7224 */ /* 0x000fe200008e060f */
[----:B------:R-:W-:Y:S01]  /*0b70*/  IADD3 R6, PT, PT, R12, 0x1, RZ ;  /* 0x000000010c067810 */ /* 0x000fe20007ffe0ff */
[----:B------:R-:W-:Y:S01]  /*0b80*/  IMAD R3, R17, -0xa, R10 ;  /* 0xfffffff611037824 */ /* 0x000fe200078e020a */
[----:B------:R-:W-:Y:S01]  /*0b90*/  SHF.R.U32.HI R11, RZ, 0x3, R7 ;  /* 0x00000003ff0b7819 */ /* 0x000fe20000011607 */
[----:B------:R-:W-:Y:S02]  /*0ba0*/  IMAD.MOV.U32 R10, RZ, RZ, R17 ;  /* 0x000000ffff0a7224 */ /* 0x000fe400078e0011 */
[----:B------:R-:W-:-:S05]  /*0bb0*/  VIADD R3, R3, 0x30 ;  /* 0x0000003003037836 */ /* 0x000fca0000000000 */
[----:B------:R0:W-:Y:S02]  /*0bc0*/  STL.U8 [R12], R3 ;  /* 0x000000030c007387 */ /* 0x0001e40000100000 */
[----:B0-----:R-:W-:Y:S01]  /*0bd0*/  IMAD.MOV.U32 R12, RZ, RZ, R6 ;  /* 0x000000ffff0c7224 */ /* 0x001fe200078e0006 */
[----:B------:R-:W-:Y:S06]  /*0be0*/  @P0 BRA `(.L_x_602) ;  /* 0xfffffffc00a40947 */ /* 0x000fec000383ffff */
[----:B------:R-:W-:Y:S05]  /*0bf0*/  BSYNC.RECONVERGENT B4 ;  /* 0x0000000000047941 */ /* 0x000fea0003800200 */
.L_x_601:
[----:B------:R-:W-:Y:S01]  /*0c00*/  IMAD.MOV.U32 R10, RZ, RZ, R4 ;  /* 0x000000ffff0a7224 */ /* 0x000fe200078e0004 */
[----:B------:R1:W-:Y:S04]  /*0c10*/  STL.U8 [R12], RZ ;  /* 0x000000ff0c007387 */ /* 0x0003e80000100000 */
[----:B------:R-:W-:-:S04]  /*0c20*/  ISETP.GE.U32.AND P0, PT, R13, R10, PT ;  /* 0x0000000a0d00720c */ /* 0x000fc80003f06070 */
[----:B------:R-:W-:-:S13]  /*0c30*/  ISETP.GE.U32.AND.EX P0, PT, R0, R5, PT, P0 ;  /* 0x000000050000720c */ /* 0x000fda0003f06100 */
[----:B-1----:R-:W-:Y:S05]  /*0c40*/  @P0 BRA `(.L_x_600) ;  /* 0x0000000000400947 */ /* 0x002fea0003800000 */
[----:B------:R-:W-:Y:S01]  /*0c50*/  MOV R7, R2 ;  /* 0x0000000200077202 */ /* 0x000fe20000000f00 */
[----:B------:R-:W-:-:S07]  /*0c60*/  IMAD.MOV.U32 R6, RZ, RZ, R13 ;  /* 0x000000ffff067224 */ /* 0x000fce00078e000d */
.L_x_603:
[----:B------:R-:W2:Y:S04]  /*0c70*/  LDL.U8 R3, [R7] ;  /* 0x0000000007037983 */ /* 0x000ea80000100000 */
[----:B------:R-:W3:Y:S01]  /*0c80*/  LDL.U8 R2, [R6] ;  /* 0x0000000006027983 */ /* 0x000ee20000100000 */
[----:B------:R-:W-:Y:S01]  /*0c90*/  IADD3 R13, P0, PT, R13, 0x1, RZ ;  /* 0x000000010d0d7810 */ /* 0x000fe20007f1e0ff */
[----:B------:R-:W-:Y:S01]  /*0ca0*/  VIADD R4, R6, 0x1 ;  /* 0x0000000106047836 */ /* 0x000fe20000000000 */
[----:B------:R-:W-:-:S03]  /*0cb0*/  IADD3 R10, P1, PT, R10, -0x1, RZ ;  /* 0xffffffff0a0a7810 */ /* 0x000fc60007f3e0ff */
[----:B------:R-:W-:Y:S01]  /*0cc0*/  IMAD.X R0, RZ, RZ, R0, P0 ;  /* 0x000000ffff007224 */ /* 0x000fe200000e0600 */
[----:B------:R-:W-:Y:S02]  /*0cd0*/  IADD3.X R5, PT, PT, R5, -0x1, RZ, P1, !PT ;  /* 0xffffffff05057810 */ /* 0x000fe40000ffe4ff */
[----:B------:R-:W-:-:S04]  /*0ce0*/  ISETP.GE.U32.AND P0, PT, R13, R10, PT ;  /* 0x0000000a0d00720c */ /* 0x000fc80003f06070 */
[----:B------:R-:W-:Y:S01]  /*0cf0*/  ISETP.GE.U32.AND.EX P0, PT, R0, R5, PT, P0 ;  /* 0x000000050000720c */ /* 0x000fe20003f06100 */
[----:B--2---:R0:W-:Y:S04]  /*0d00*/  STL.U8 [R6], R3 ;  /* 0x0000000306007387 */ /* 0x0041e80000100000 */
[----:B---3--:R1:W-:Y:S01]  /*0d10*/  STL.U8 [R7], R2 ;  /* 0x0000000207007387 */ /* 0x0083e20000100000 */
[----:B0-----:R-:W-:Y:S02]  /*0d20*/  IMAD.MOV.U32 R6, RZ, RZ, R4 ;  /* 0x000000ffff067224 */ /* 0x001fe400078e0004 */
[----:B-1----:R-:W-:-:S05]  /*0d30*/  VIADD R7, R7, 0xffffffff ;  /* 0xffffffff07077836 */ /* 0x002fca0000000000 */
[----:B------:R-:W-:Y:S05]  /*0d40*/  @!P0 BRA `(.L_x_603) ;  /* 0xfffffffc00c88947 */ /* 0x000fea000383ffff */
.L_x_600:
[----:B------:R-:W-:Y:S05]  /*0d50*/  BSYNC.RECONVERGENT B3 ;  /* 0x0000000000037941 */ /* 0x000fea0003800200 */
.L_x_599:
[----:B------:R1:W-:Y:S04]  /*0d60*/  STL.U8 [R12], RZ ;  /* 0x000000ff0c007387 */ /* 0x0003e80000100000 */
[----:B------:R-:W2:Y:S01]  /*0d70*/  LDL.U8 R0, [R1] ;  /* 0x0000000001007983 */ /* 0x000ea20000100000 */
[----:B------:R-:W-:Y:S02]  /*0d80*/  CS2R R2, SRZ ;  /* 0x0000000000027805 */ /* 0x000fe4000001ff00 */
[----:B--2---:R-:W-:-:S13]  /*0d90*/  ISETP.NE.AND P0, PT, R0, RZ, PT ;  /* 0x000000ff0000720c */ /* 0x004fda0003f05270 */
[----:B-1----:R-:W-:Y:S05]  /*0da0*/  @!P0 BRA `(.L_x_590) ;  /* 0x0000000000388947 */ /* 0x002fea0003800000 */
[----:B------:R-:W-:Y:S02]  /*0db0*/  PRMT R6, R0, 0x7610, R6 ;  /* 0x0000761000067816 */ /* 0x000fe40000000006 */
[----:B------:R-:W-:Y:S02]  /*0dc0*/  CS2R R2, SRZ ;  /* 0x0000000000027805 */ /* 0x000fe4000001ff00 */
[----:B------:R-:W-:-:S07]  /*0dd0*/  MOV R0, R1 ;  /* 0x0000000100007202 */ /* 0x000fce0000000f00 */
.L_x_604:
[----:B0-----:R-:W-:Y:S02]  /*0de0*/  LOP3.LUT R4, R6, 0xffff, RZ, 0xc0, !PT ;  /* 0x0000ffff06047812 */ /* 0x001fe400078ec0ff */
[----:B------:R0:W2:Y:S01]  /*0df0*/  LDL.U8 R6, [R0+0x1] ;  /* 0x0000010000067983 */ /* 0x0000a20000100000 */
[----:B------:R-:W-:Y:S01]  /*0e00*/  IMAD R3, R3, 0xa, RZ ;  /* 0x0000000a03037824 */ /* 0x000fe200078e02ff */
[----:B------:R-:W-:-:S04]  /*0e10*/  PRMT R4, R4, 0x8880, RZ ;  /* 0x0000888004047816 */ /* 0x000fc800000000ff */
[--C-:B------:R-:W-:Y:S01]  /*0e20*/  SHF.R.S32.HI R5, RZ, 0x1f, R4.reuse ;  /* 0x0000001fff057819 */ /* 0x100fe20000011404 */
[----:B0-----:R-:W-:Y:S02]  /*0e30*/  VIADD R0, R0, 0x1 ;  /* 0x0000000100007836 */ /* 0x001fe40000000000 */
[----:B------:R-:W-:-:S03]  /*0e40*/  IMAD.WIDE.U32 R4, R2, 0xa, R4 ;  /* 0x0000000a02047825 */ /* 0x000fc600078e0004 */
[----:B------:R-:W-:-:S04]  /*0e50*/  IADD3 R2, P1, PT, R4, -0x30, RZ ;  /* 0xffffffd004027810 */ /* 0x000fc80007f3e0ff */
[----:B------:R-:W-:Y:S02]  /*0e60*/  IADD3.X R3, PT, PT, R5, -0x1, R3, P1, !PT ;  /* 0xffffffff05037810 */ /* 0x000fe40000ffe403 */
[----:B--2---:R-:W-:-:S13]  /*0e70*/  ISETP.NE.AND P0, PT, R6, RZ, PT ;  /* 0x000000ff0600720c */ /* 0x004fda0003f05270 */
[----:B------:R-:W-:Y:S05]  /*0e80*/  @P0 BRA `(.L_x_604) ;  /* 0xfffffffc00d40947 */ /* 0x000fea000383ffff */
.L_x_590:
[----:B------:R-:W-:Y:S05]  /*0e90*/  BSYNC.RECONVERGENT B0 ;  /* 0x0000000000007941 */ /* 0x000fea0003800200 */
.L_x_589:
[----:B------:R-:W-:Y:S05]  /*0ea0*/  BRA `(.L_x_605) ;  /* 0x0000000000147947 */ /* 0x000fea0003800000 */
.L_x_588:
[-C--:B-----5:R-:W-:Y:S02]  /*0eb0*/  IMAD R11, R11, R2.reuse, RZ ;  /* 0x000000020b0b7224 */ /* 0x0a0fe400078e02ff */
[----:B------:R-:W-:-:S04]  /*0ec0*/  IMAD.WIDE.U32 R4, R10, R2, RZ ;  /* 0x000000020a047225 */ /* 0x000fc800078e00ff */
[----:B------:R-:W-:Y:S02]  /*0ed0*/  IMAD R3, R10, R3, R11 ;  /* 0x000000030a037224 */ /* 0x000fe400078e020b */
[----:B------:R-:W-:Y:S02]  /*0ee0*/  IMAD.MOV.U32 R2, RZ, RZ, R4 ;  /* 0x000000ffff027224 */ /* 0x000fe400078e0004 */
[----:B------:R-:W-:-:S07]  /*0ef0*/  IMAD.IADD R3, R5, 0x1, R3 ;  /* 0x0000000105037824 */ /* 0x000fce00078e0203 */
.L_x_605:
[----:B------:R-:W-:Y:S05]  /*0f00*/  BSYNC.RECONVERGENT B1 ;  /* 0x0000000000017941 */ /* 0x000fea0003800200 */
.L_x_587:
[----:B------:R-:W-:-:S05]  /*0f10*/  VIADD R19, R19, 0x1 ;  /* 0x0000000113137836 */ /* 0x000fca0000000000 */
[----:B------:R-:W-:-:S13]  /*0f20*/  ISETP.GE.AND P0, PT, R19, R22, PT ;  /* 0x000000161300720c */ /* 0x000fda0003f06270 */
[----:B------:R-:W-:Y:S05]  /*0f30*/  @!P0 BRA `(.L_x_606) ;  /* 0xfffffff000dc8947 */ /* 0x000fea000383ffff */
.L_x_585:
[----:B------:R-:W-:Y:S05]  /*0f40*/  BSYNC.RECONVERGENT B2 ;  /* 0x0000000000027941 */ /* 0x000fea0003800200 */
.L_x_584:
[----:B-----5:R-:W-:-:S04]  /*0f50*/  ISETP.NE.U32.AND P0, PT, R2, R8, PT ;  /* 0x000000080200720c */ /* 0x020fc80003f05070 */
[----:B------:R-:W-:-:S13]  /*0f60*/  ISETP.NE.AND.EX P0, PT, R3, R9, PT, P0 ;  /* 0x000000090300720c */ /* 0x000fda0003f05300 */
[----:B------:R-:W1:Y:S02]  /*0f70*/  @!P0 LDC.64 R2, c[0x0][0x3a8] ;  /* 0x0000ea00ff028b82 */ /* 0x000e640000000a00 */
[----:B-1----:R-:W-:-:S04]  /*0f80*/  @!P0 LEA R2, P1, R21, R2, 0x3 ;  /* 0x0000000215028211 */ /* 0x002fc800078218ff */
[----:B------:R-:W-:-:S05]  /*0f90*/  @!P0 LEA.HI.X R3, R21, R3, R24, 0x3, P1 ;  /* 0x0000000315038211 */ /* 0x000fca00008f1c18 */
[----:B------:R1:W-:Y:S01]  /*0fa0*/  @!P0 STG.E.64 desc[UR4][R2.64], R8 ;  /* 0x0000000802008986 */ /* 0x0003e2000c101b04 */
[----:B------:R-:W-:Y:S05]  /*0fb0*/  @!P0 EXIT ;  /* 0x000000000000894d */ /* 0x000fea0003800000 */
[----:B------:R-:W1:Y:S02]  /*0fc0*/  LDCU.64 UR6, c[0x0][0x3a8] ;  /* 0x00007500ff0677ac */ /* 0x000e640008000a00 */
[----:B-1----:R-:W-:-:S04]  /*0fd0*/  LEA R2, P0, R21, UR6, 0x3 ;  /* 0x0000000615027c11 */ /* 0x002fc8000f8018ff */
[----:B------:R-:W-:-:S05]  /*0fe0*/  LEA.HI.X R3, R21, UR7, R24, 0x3, P0 ;  /* 0x0000000715037c11 */ /* 0x000fca00080f1c18 */
[----:B------:R-:W-:Y:S01]  /*0ff0*/  STG.E.64 desc[UR4][R2.64], RZ ;  /* 0x000000ff02007986 */ /* 0x000fe2000c101b04 */
[----:B------:R-:W-:Y:S05]  /*1000*/  EXIT ;  /* 0x000000000000794d */ /* 0x000fea0003800000 */
.L_x_586:
[----:B------:R-:W0:Y:S02]  /*1010*/  LDCU.64 UR6, c[0x0][0x3a8] ;  /* 0x00007500ff0677ac */ /* 0x000e240008000a00 */
[----:B0-----:R-:W-:-:S04]  /*1020*/  LEA R2, P0, R21, UR6, 0x3 ;  /* 0x0000000615027c11 */ /* 0x001fc8000f8018ff */
[----:B------:R-:W-:-:S05]  /*1030*/  LEA.HI.X R3, R21, UR7, R24, 0x3, P0 ;  /* 0x0000000715037c11 */ /* 0x000fca00080f1c18 */
[----:B------:R-:W-:Y:S01]  /*1040*/  STG.E.64 desc[UR4][R2.64], RZ ;  /* 0x000000ff02007986 */ /* 0x000fe2000c101b04 */
[----:B------:R-:W-:Y:S05]  /*1050*/  EXIT ;  /* 0x000000000000794d */ /* 0x000fea0003800000 */
.L_x_607:
        /* <DEDUP_REMOVED lines=10> */
.L_x_627:


//--------------------- .text._Z17calc_state_kerneliPlPiS_S0_S_ --------------------------
	.section	.text._Z17calc_state_kerneliPlPiS_S0_S_,"ax",@progbits
	.align	128
        .global         _Z17calc_state_kerneliPlPiS_S0_S_
        .type           _Z17calc_state_kerneliPlPiS_S0_S_,@function
        .size           _Z17calc_state_kerneliPlPiS_S0_S_,(.L_x_628 - _Z17calc_state_kerneliPlPiS_S0_S_)
        .other          _Z17calc_state_kerneliPlPiS_S0_S_,@"STO_CUDA_ENTRY STV_DEFAULT"
_Z17calc_state_kerneliPlPiS_S0_S_:
.text._Z17calc_state_kerneliPlPiS_S0_S_:
[----:B------:R-:W-:Y:S01]  /*0000*/  LDC R1, c[0x0][0x37c] ;  /* 0x0000df00ff017b82 */ /* 0x000fe20000000800 */
[----:B------:R-:W0:Y:S07]  /*0010*/  S2R R3, SR_TID.X ;  /* 0x0000000000037919 */ /* 0x000e2e0000002100 */
[----:B------:R-:W0:Y:S01]  /*0020*/  S2UR UR4, SR_CTAID.X ;  /* 0x00000000000479c3 */ /* 0x000e220000002500 */
[----:B------:R-:W1:Y:S07]  /*0030*/  LDCU UR5, c[0x0][0x380] ;  /* 0x00007000ff0577ac */ /* 0x000e6e0008000800 */
[----:B------:R-:W0:Y:S02]  /*0040*/  LDC R0, c[0x0][0x360] ;  /* 0x0000d800ff007b82 */ /* 0x000e240000000800 */
[----:B0-----:R-:W-:-:S05]  /*0050*/  IMAD R0, R0, UR4, R3 ;  /* 0x0000000400007c24 */ /* 0x001fca000f8e0203 */
[----:B-1----:R-:W-:-:S13]  /*0060*/  ISETP.GE.AND P0, PT, R0, UR5, PT ;  /* 0x0000000500007c0c */ /* 0x002fda000bf06270 */
[----:B------:R-:W-:Y:S05]  /*0070*/  @P0 EXIT ;  /* 0x000000000000094d */ /* 0x000fea0003800000 */
[----:B------:R-:W0:Y:S01]  /*0080*/  LDC.64 R2, c[0x0][0x3a0] ;  /* 0x0000e800ff027b82 */ /* 0x000e220000000a00 */
[----:B------:R-:W-:Y:S01]  /*0090*/  BSSY.RECONVERGENT B0, `(.L_x_608) ;  /* 0x0000009000007945 */ /* 0x000fe20003800200 */
[----:B------:R-:W-:Y:S01]  /*00a0*/  IMAD.MOV.U32 R5, RZ, RZ, RZ ;  /* 0x000000ffff057224 */ /* 0x000fe200078e00ff */
[----:B------:R-:W1:Y:S06]  /*00b0*/  LDCU.64 UR4, c[0x0][0x358] ;  /* 0x00006b00ff0477ac */ /* 0x000e6c0008000a00 */
.L_x_609:
[----:B0-----:R-:W-:-:S05]  /*00c0*/  IMAD.WIDE.U32 R8, R5, 0x4, R2 ;  /* 0x0000000405087825 */ /* 0x001fca00078e0002 */
[----:B-1----:R-:W2:Y:S01]  /*00d0*/  LDG.E R7, desc[UR4][R8.64] ;  /* 0x0000000408077981 */ /* 0x002ea2000c1e1900 */
[----:B------:R-:W-:Y:S01]  /*00e0*/  IMAD.MOV.U32 R15, RZ, RZ, R5 ;  /* 0x000000ffff0f7224 */ /* 0x000fe200078e0005 */
[----:B------:R-:W-:Y:S02]  /*00f0*/  IADD3 R5, PT, PT, R5, 0x1, RZ ;  /* 0x0000000105057810 */ /* 0x000fe40007ffe0ff */
[----:B--2---:R-:W-:-:S13]  /*0100*/  ISETP.GT.AND P0, PT, R7, R0, PT ;  /* 0x000000000700720c */ /* 0x004fda0003f04270 */
[----:B------:R-:W-:Y:S05]  /*0110*/  @!P0 BRA `(.L_x_609) ;  /* 0xfffffffc00e88947 */ /* 0x000fea000383ffff */
[----:B------:R-:W-:Y:S05]  /*0120*/  BSYNC.RECONVERGENT B0 ;  /* 0x0000000000007941 */ /* 0x000fea0003800200 */
.L_x_608:
[----:B------:R-:W0:Y:S01]  /*0130*/  LDC.64 R2, c[0x0][0x390] ;  /* 0x0000e400ff027b82 */ /* 0x000e220000000a00 */
[----:B------:R-:W-:Y:S01]  /*0140*/  ISETP.NE.AND P0, PT, R15, RZ, PT ;  /* 0x000000ff0f00720c */ /* 0x000fe20003f05270 */
[----:B------:R-:W-:-:S06]  /*0150*/  IMAD.MOV.U32 R5, RZ, RZ, RZ ;  /* 0x000000ffff057224 */ /* 0x000fcc00078e00ff */
[----:B------:R-:W1:Y:S01]  /*0160*/  LDC.64 R6, c[0x0][0x388] ;  /* 0x0000e200ff067b82 */ /* 0x000e620000000a00 */
[----:B0-----:R-:W-:-:S07]  /*0170*/  IMAD.WIDE.U32 R10, R15, 0x4, R2 ;  /* 0x000000040f0a7825 */ /* 0x001fce00078e0002 */
[----:B------:R-:W0:Y:S01]  /*0180*/  LDC.64 R2, c[0x0][0x398] ;  /* 0x0000e600ff027b82 */ /* 0x000e220000000a00 */
[----:B------:R-:W1:Y:S04]  /*0190*/  @P0 LDG.E R5, desc[UR4][R10.64+-0x4] ;  /* 0xfffffc040a050981 */ /* 0x000e68000c1e1900 */
[----:B------:R-:W2:Y:S01]  /*01a0*/  LDG.E R4, desc[UR4][R10.64] ;  /* 0x000000040a047981 */ /* 0x000ea2000c1e1900 */
[----:B------:R-:W-:-:S06]  /*01b0*/  HFMA2 R13, -RZ, RZ, 0, 0 ;  /* 0x00000000ff0d7431 */ /* 0x000fcc00000001ff */
[----:B------:R3:W5:Y:S01]  /*01c0*/  @P0 LDG.E R13, desc[UR4][R8.64+-0x4] ;  /* 0xfffffc04080d0981 */ /* 0x000762000c1e1900 */
[----:B0-----:R-:W-:-:S06]  /*01d0*/  IMAD.WIDE.U32 R2, R15, 0x8, R2 ;  /* 0x000000080f027825 */ /* 0x001fcc00078e0002 */
[----:B------:R-:W5:Y:S01]  /*01e0*/  LDG.E.64 R2, desc[UR4][R2.64] ;  /* 0x0000000402027981 */ /* 0x000f62000c1e1b00 */
[----:B-1----:R-:W-:-:S06]  /*01f0*/  IMAD.WIDE R6, R5, 0x8, R6 ;  /* 0x0000000805067825 */ /* 0x002fcc00078e0206 */
[----:B------:R-:W5:Y:S01]  /*0200*/  LDG.E.64 R6, desc[UR4][R6.64] ;  /* 0x0000000406067981 */ /* 0x000f62000c1e1b00 */
[----:B------:R-:W-:-:S05]  /*0210*/  VIADD R5, R5, 0x1 ;  /* 0x0000000105057836 */ /* 0x000fca0000000000 */
[----:B--2---:R-:W-:Y:S01]  /*0220*/  ISETP.GE.AND P0, PT, R5, R4, PT ;  /* 0x000000040500720c */ /* 0x004fe20003f06270 */
[----:B------:R-:W-:-:S12]  /*0230*/  BSSY.RECONVERGENT B0, `(.L_x_610) ;  /* 0x0000016000007945 */ /* 0x000fd80003800200 */
[----:B---3--:R-:W-:Y:S05]  /*0240*/  @P0 BRA `(.L_x_611) ;  /* 0x0000000000500947 */ /* 0x008fea0003800000 */
[----:B------:R-:W0:Y:S01]  /*0250*/  LDC.64 R8, c[0x0][0x388] ;  /* 0x0000e200ff087b82 */ /* 0x000e220000000a00 */
[----:B-----5:R-:W-:-:S07]  /*0260*/  IADD3 R14, PT, PT, R0, -R13, RZ ;  /* 0x8000000d000e7210 */ /* 0x020fce0007ffe0ff */
.L_x_613:
[----:B------:R-:W-:-:S04]  /*0270*/  ISETP.GT.U32.AND P0, PT, R6, R2, PT ;  /* 0x000000020600720c */ /* 0x000fc80003f04070 */
[----:B------:R-:W-:-:S13]  /*0280*/  ISETP.GT.AND.EX P0, PT, R7, R3, PT, P0 ;  /* 0x000000030700720c */ /* 0x000fda0003f04300 */
[----:B------:R-:W-:Y:S05]  /*0290*/  @P0 BRA `(.L_x_612) ;  /* 0x0000000000680947 */ /* 0x000fea0003800000 */
[----:B0-----:R-:W-:-:S06]  /*02a0*/  IMAD.WIDE R10, R5, 0x8, R8 ;  /* 0x00000008050a7825 */ /* 0x001fcc00078e0208 */
[----:B------:R-:W2:Y:S01]  /*02b0*/  LDG.E.64 R10, desc[UR4][R10.64] ;  /* 0x000000040a0a7981 */ /* 0x000ea2000c1e1b00 */
[----:B------:R-:W-:Y:S01]  /*02c0*/  VIADD R5, R5, 0x1 ;  /* 0x0000000105057836 */ /* 0x000fe20000000000 */
[----:B------:R-:W-:Y:S02]  /*02d0*/  LOP3.LUT R12, R14, 0x1, RZ, 0xc0, !PT ;  /* 0x000000010e0c7812 */ /* 0x000fe400078ec0ff */
[----:B------:R-:W-:Y:S02]  /*02e0*/  SHF.R.S32.HI R14, RZ, 0x1, R14 ;  /* 0x00000001ff0e7819 */ /* 0x000fe4000001140e */
[----:B------:R-:W-:Y:S01]  /*02f0*/  ISETP.NE.U32.AND P0, PT, R12, 0x1, PT ;  /* 0x000000010c00780c */ /* 0x000fe20003f05070 */
[-C--:B--2---:R-:W-:Y:S01]  /*0300*/  IMAD R16, R11, R6.reuse, RZ ;  /* 0x000000060b107224 */ /* 0x084fe200078e02ff */
[CC--:B------:R-:W-:Y:S01]  /*0310*/  IADD3 R15, P1, PT, R10.reuse, R6.reuse, RZ ;  /* 0x000000060a0f7210 */ /* 0x0c0fe20007f3e0ff */
[----:B------:R-:W-:-:S04]  /*0320*/  IMAD.WIDE.U32 R12, R10, R6, RZ ;  /* 0x000000060a0c7225 */ /* 0x000fc800078e00ff */
[-C--:B------:R-:W-:Y:S01]  /*0330*/  IMAD R17, R10, R7.reuse, R16 ;  /* 0x000000070a117224 */ /* 0x080fe200078e0210 */
[----:B------:R-:W-:Y:S02]  /*0340*/  IADD3.X R7, PT, PT, R11, R7, RZ, P1, !PT ;  /* 0x000000070b077210 */ /* 0x000fe40000ffe4ff */
[----:B------:R-:W-:-:S03]  /*0350*/  ISETP.GE.AND P1, PT, R5, R4, PT ;  /* 0x000000040500720c */ /* 0x000fc60003f26270 */
[----:B------:R-:W-:Y:S01]  /*0360*/  @P0 IMAD.IADD R7, R13, 0x1, R17 ;  /* 0x000000010d070824 */ /* 0x000fe200078e0211 */
[----:B------:R-:W-:-:S09]  /*0370*/  SEL R6, R15, R12, !P0 ;  /* 0x0000000c0f067207 */ /* 0x000fd20004000000 */
[----:B------:R-:W-:Y:S05]  /*0380*/  @!P1 BRA `(.L_x_613) ;  /* 0xfffffffc00b89947 */ /* 0x000fea000383ffff */
.L_x_611:
[----:B------:R-:W-:Y:S05]  /*0390*/  BSYNC.RECONVERGENT B0 ;  /* 0x0000000000007941 */ /* 0x000fea0003800200 */
.L_x_610:
[----:B-----5:R-:W-:-:S04]  /*03a0*/  ISETP.NE.U32.AND P0, PT, R6, R2, PT ;  /* 0x000000020600720c */ /* 0x020fc80003f05070 */
[----:B------:R-:W-:-:S13]  /*03b0*/  ISETP.NE.AND.EX P0, PT, R7, R3, PT, P0 ;  /* 0x000000030700720c */ /* 0x000fda0003f05300 */
[----:B------:R-:W0:Y:S02]  /*03c0*/  @!P0 LDC.64 R4, c[0x0][0x3a8] ;  /* 0x0000ea00ff048b82 */ /* 0x000e240000000a00 */
[----:B0-----:R-:W-:-:S05]  /*03d0*/  @!P0 IMAD.WIDE R4, R0, 0x8, R4 ;  /* 0x0000000800048825 */ /* 0x001fca00078e0204 */
[----:B------:R0:W-:Y:S01]  /*03e0*/  @!P0 STG.E.64 desc[UR4][R4.64], R2 ;  /* 0x0000000204008986 */ /* 0x0001e2000c101b04 */
[----:B------:R-:W-:Y:S05]  /*03f0*/  @!P0 EXIT ;  /* 0x000000000000894d */ /* 0x000fea0003800000 */
[----:B0-----:R-:W0:Y:S02]  /*0400*/  LDC.64 R2, c[0x0][0x3a8] ;  /* 0x0000ea00ff027b82 */ /* 0x001e240000000a00 */
[----:B0-----:R-:W-:-:S05]  /*0410*/  IMAD.WIDE R2, R0, 0x8, R2 ;  /* 0x0000000800027825 */ /* 0x001fca00078e0202 */
[----:B------:R-:W-:Y:S01]  /*0420*/  STG.E.64 desc[UR4][R2.64], RZ ;  /* 0x000000ff02007986 */ /* 0x000fe2000c101b04 */
[----:B------:R-:W-:Y:S05]  /*0430*/  EXIT ;  /* 0x000000000000794d */ /* 0x000fea0003800000 */
.L_x_612:
[----:B------:R-:W1:Y:S02]  /*0440*/  LDC.64 R2, c[0x0][0x3a8] ;  /* 0x0000ea00ff027b82 */ /* 0x000e640000000a00 */
[----:B-1----:R-:W-:-:S05]  /*0450*/  IMAD.WIDE R2, R0, 0x8, R2 ;  /* 0x0000000800027825 */ /* 0x002fca00078e0202 */
[----:B------:R-:W-:Y:S01]  /*0460*/  STG.E.64 desc[UR4][R2.64], RZ ;  /* 0x000000ff02007986 */ /* 0x000fe2000c101b04 */
[----:B------:R-:W-:Y:S05]  /*0470*/  EXIT ;  /* 0x000000000000794d */ /* 0x000fea0003800000 */
.L_x_614:
        /* <DEDUP_REMOVED lines=16> */
.L_x_628:


//--------------------- .nv.shared._ZN3cub18CUB_300001_SM_10006detail6select23DeviceSelectSweepKernelINS2_10policy_hubIlNS0_8NullTypeEiLb0ELNS0_10SelectImplE1EE10Policy1000EN6thrust24THRUST_300001_SM_1000_NS6detail15normal_iteratorINSA_10device_ptrIlEEEEPS5_SF_PlNS0_13ScanTileStateIiLb1EEEN4cuda3std3__410__not_fn_tI7is_zeroEES5_iNS2_19streaming_context_tIlLb1EEELS6_1EEEvT0_T1_T2_T3_T4_T5_T6_T7_iT8_NS1_7vsmem_tE --------------------------
	.section	.nv.shared._ZN3cub18CUB_300001_SM_10006detail6select23DeviceSelectSweepKernelINS2_10policy_hubIlNS0_8NullTypeEiLb0ELNS0_10SelectImplE1EE10Policy1000EN6thrust24THRUST_300001_SM_1000_NS6detail15normal_iteratorINSA_10device_ptrIlEEEEPS5_SF_PlNS0_13ScanTileStateIiLb1EEEN4cuda3std3__410__not_fn_tI7is_zeroEES5_iNS2_19streaming_context_tIlLb1EEELS6_1EEEvT0_T1_T2_T3_T4_T5_T6_T7_iT8_NS1_7vsmem_tE,"aw",@nobits
	.sectionflags	@""
	.align	16
.nv.shared._ZN3cub18CUB_300001_SM_10006detail6select23DeviceSelectSweepKernelINS2_10policy_hubIlNS0_8NullTypeEiLb0ELNS0_10SelectImplE1EE10Policy1000EN6thrust24THRUST_300001_SM_1000_NS6detail15normal_iteratorINSA_10device_ptrIlEEEEPS5_SF_PlNS0_13ScanTileStateIiLb1EEEN4cuda3std3__410__not_fn_tI7is_zeroEES5_iNS2_19streaming_context_tIlLb1EEELS6_1EEEvT0_T1_T2_T3_T4_T5_T6_T7_iT8_NS1_7vsmem_tE:
	.zero		34816


//--------------------- .nv.shared.reserved.0     --------------------------
	.section	.nv.shared.reserved.0,"aw",@nobits
	.weak		__nv_reservedSMEM_offset_0_alias
	.size		__nv_reservedSMEM_offset_0_alias, 0, 64
	.other		__nv_reservedSMEM_offset_0_alias,@"STO_CUDA_RESERVED_SHARED STV_DEFAULT"
__nv_reservedSMEM_offset_0_alias:
	.zero		0
	.zero		64


//--------------------- .nv.global                --------------------------
	.section	.nv.global,"aw",@nobits
.nv.global:
	.type		_ZN34_INTERNAL_f3aa4fe9_4_k_cu_1b8710586thrust24THRUST_300001_SM_1000_NS12placeholders2_8E,@object
	.size		_ZN34_INTERNAL_f3aa4fe9_4_k_cu_1b8710586thrust24THRUST_300001_SM_1000_NS12placeholders2_8E,(_ZN34_INTERNAL_f3aa4fe9_4_k_cu_1b8710584cuda3std3__436_GLOBAL__N__f3aa4fe9_4_k_cu_1b8710586ignoreE - _ZN34_INTERNAL_f3aa4fe9_4_k_cu_1b8710586thrust24THRUST_300001_SM_1000_NS12placeholders2_8E)
_ZN34_INTERNAL_f3aa4fe9_4_k_cu_1b8710586thrust24THRUST_300001_SM_1000_NS12placeholders2_8E:
	.zero		1
	.type		_ZN34_INTERNAL_f3aa4fe9_4_k_cu_1b8710584cuda3std3__436_GLOBAL__N__f3aa4fe9_4_k_cu_1b8710586ignoreE,@object
	.size		_ZN34_INTERNAL_f3aa4fe9_4_k_cu_1b8710584cuda3std3__436_GLOBAL__N__f3aa4fe9_4_k_cu_1b8710586ignoreE,(_ZN34_INTERNAL_f3aa4fe9_4_k_cu_1b8710584cuda3std6ranges3__45__cpo4dataE - _ZN34_INTERNAL_f3aa4fe9_4_k_cu_1b8710584cuda3std3__436_GLOBAL__N__f3aa4fe9_4_k_cu_1b8710586ignoreE)
_ZN34_INTERNAL_f3aa4fe9_4_k_cu_1b8710584cuda3std3__436_GLOBAL__N__f3aa4fe9_4_k_cu_1b8710586ignoreE:
	.zero		1
	.type		_ZN34_INTERNAL_f3aa4fe9_4_k_cu_1b8710584cuda3std6ranges3__45__cpo4dataE,@object
	.size		_ZN34_INTERNAL_f3aa4fe9_4_k_cu_1b8710584cuda3std6ranges3__45__cpo4dataE,(_ZN34_INTERNAL_f3aa4fe9_4_k_cu_1b8710586thrust24THRUST_300001_SM_1000_NS6system3cpp3parE - _ZN34_INTERNAL_f3aa4fe9_4_k_cu_1b8710584cuda3std6ranges3__45__cpo4dataE)
_ZN34_INTERNAL_f3aa4fe9_4_k_cu_1b8710584cuda3std6ranges3__45__cpo4dataE:
	.zero		1
	.type		_ZN34_INTERNAL_f3aa4fe9_4_k_cu_1b8710586thrust24THRUST_300001_SM_1000_NS6system3cpp3parE,@object
	.size		_ZN34_INTERNAL_f3aa4fe9_4_k_cu_1b8710586thrust24THRUST_300001_SM_1000_NS6system3cpp3parE,(_ZN34_INTERNAL_f3aa4fe9_4_k_cu_1b8710584cuda3std3__45__cpo5beginE - _ZN34_INTERNAL_f3aa4fe9_4_k_cu_1b8710586thrust24THRUST_300001_SM_1000_NS6system3cpp3parE)
_ZN34_INTERNAL_f3aa4fe9_4_k_cu_1b8710586thrust24THRUST_300001_SM_1000_NS6system3cpp3parE:
	.zero		1
	.type		_ZN34_INTERNAL_f3aa4fe9_4_k_cu_1b8710584cuda3std3__45__cpo5beginE,@object
	.size		_ZN34_INTERNAL_f3aa4fe9_4_k_cu_1b8710584cuda3std3__45__cpo5beginE,(_ZN34_INTERNAL_f3aa4fe9_4_k_cu_1b8710584cuda3std6ranges3__45__cpo5beginE - _ZN34_INTERNAL_f3aa4fe9_4_k_cu_1b8710584cuda3std3__45__cpo5beginE)
_ZN34_INTERNAL_f3aa4fe9_4_k_cu_1b8710584cuda3std3__45__cpo5beginE:
	.zero		1
	.type		_ZN34_INTERNAL_f3aa4fe9_4_k_cu_1b8710584cuda3std6ranges3__45__cpo5beginE,@object
	.size		_ZN34_INTERNAL_f3aa4fe9_4_k_cu_1b8710584cuda3std6ranges3__45__cpo5beginE,(_ZN34_INTERNAL_f3aa4fe9_4_k_cu_1b8710586thrust24THRUST_300001_SM_1000_NS6deviceE - _ZN34_INTERNAL_f3aa4fe9_4_k_cu_1b8710584cuda3std6ranges3__45__cpo5beginE)
_ZN34_INTERNAL_f3aa4fe9_4_k_cu_1b8710584cuda3std6ranges3__45__cpo5beginE:
	.zero		1
	.type		_ZN34_INTERNAL_f3aa4fe9_4_k_cu_1b8710586thrust24THRUST_300001_SM_1000_NS6deviceE,@object
	.size		_ZN34_INTERNAL_f3aa4fe9_4_k_cu_1b8710586thrust24THRUST_300001_SM_1000_NS6deviceE,(_ZN34_INTERNAL_f3aa4fe9_4_k_cu_1b8710584cuda3std3__47nulloptE - _ZN34_INTERNAL_f3aa4fe9_4_k_cu_1b8710586thrust24THRUST_300001_SM_1000_NS6deviceE)
_ZN34_INTERNAL_f3aa4fe9_4_k_cu_1b8710586thrust24THRUST_300001_SM_1000_NS6deviceE:
	.zero		1
	.type		_ZN34_INTERNAL_f3aa4fe9_4_k_cu_1b8710584cuda3std3__47nulloptE,@object
	.size		_ZN34_INTERNAL_f3aa4fe9_4_k_cu_1b8710584cuda3std3__47nulloptE,(_ZN34_INTERNAL_f3aa4fe9_4_k_cu_1b8710584cuda3std6ranges3__45__cpo8distanceE - _ZN34_INTERNAL_f3aa4fe9_4_k_cu_1b8710584cuda3std3__47nulloptE)
_ZN34_INTERNAL_f3aa4fe9_4_k_cu_1b8710584cuda3std3__47nulloptE:
	.zero		1
	.type		_ZN34_INTERNAL_f3aa4fe9_4_k_cu_1b8710584cuda3std6ranges3__45__cpo8distanceE,@object
	.size		_ZN34_INTERNAL_f3aa4fe9_4_k_cu_1b8710584cuda3std6ranges3__45__cpo8distanceE,(_ZN34_INTERNAL_f3aa4fe9_4_k_cu_1b8710586thrust24THRUST_300001_SM_1000_NS12placeholders2_4E - _ZN34_INTERNAL_f3aa4fe9_4_k_cu_1b8710584cuda3std6ranges3__45__cpo8distanceE)
_ZN34_INTERNAL_f3aa4fe9_4_k_cu_1b8710584cuda3std6ranges3__45__cpo8distanceE:
	.zero		1
	.type		_ZN34_INTERNAL_f3aa4fe9_4_k_cu_1b8710586thrust24THRUST_300001_SM_1000_NS12placeholders2_4E,@object
	.size		_ZN34_INTERNAL_f3aa4fe9_4_k_cu_1b8710586thrust24THRUST_300001_SM_1000_NS12placeholders2_4E,(_ZN34_INTERNAL_f3aa4fe9_4_k_cu_1b8710584cuda3std3__45__cpo6rbeginE - _ZN34_INTERNAL_f3aa4fe9_4_k_cu_1b8710586thrust24THRUST_300001_SM_1000_NS12placeholders2_4E)
_ZN34_INTERNAL_f3aa4fe9_4_k_cu_1b8710586thrust24THRUST_300001_SM_1000_NS12placeholders2_4E:
	.zero		1
	.type		_ZN34_INTERNAL_f3aa4fe9_4_k_cu_1b8710584cuda3std3__45__cpo6rbeginE,@object
	.size		_ZN34_INTERNAL_f3aa4fe9_4_k_cu_1b8710584cuda3std3__45__cpo6rbeginE,(_ZN34_INTERNAL_f3aa4fe9_4_k_cu_1b8710584cuda3std6ranges3__45__cpo7advanceE - _ZN34_INTERNAL_f3aa4fe9_4_k_cu_1b8710584cuda3std3__45__cpo6rbeginE)
_ZN34_INTERNAL_f3aa4fe9_4_k_cu_1b8710584cuda3std3__45__cpo6rbeginE:
	.zero		1
	.type		_ZN34_INTERNAL_f3aa4fe9_4_k_cu_1b8710584cuda3std6ranges3__45__cpo7advanceE,@object
	.size		_ZN34_INTERNAL_f3aa4fe9_4_k_cu_1b8710584cuda3std6ranges3__45__cpo7advanceE,(_ZN34_INTERNAL_f3aa4fe9_4_k_cu_1b8710586thrust24THRUST_300001_SM_1000_NS12placeholders3_10E - _ZN34_INTERNAL_f3aa4fe9_4_k_cu_1b8710584cuda3std6ranges3__45__cpo7advanceE)
_ZN34_INTERNAL_f3aa4fe9_4_k_cu_1b8710584cuda3std6ranges3__45__cpo7advanceE:
	.zero		1
	.type		_ZN34_INTERNAL_f3aa4fe9_4_k_cu_1b8710586thrust24THRUST_300001_SM_1000_NS12placeholders3_10E,@object
	.size		_ZN34_INTERNAL_f3aa4fe9_4_k_cu_1b8710586thrust24THRUST_300001_SM_1000_NS12placeholders3_10E,(_ZN34_INTERNAL_f3aa4fe9_4_k_cu_1b8710584cuda3std3__48in_placeE - _ZN34_INTERNAL_f3aa4fe9_4_k_cu_1b8710586thrust24THRUST_300001_SM_1000_NS12placeholders3_10E)
_ZN34_INTERNAL_f3aa4fe9_4_k_cu_1b8710586thrust24THRUST_300001_SM_1000_NS12placeholders3_10E:
	.zero		1
	.type		_ZN34_INTERNAL_f3aa4fe9_4_k_cu_1b8710584cuda3std3__48in_placeE,@object
	.size		_ZN34_INTERNAL_f3aa4fe9_4_k_cu_1b8710584cuda3std3__48in_placeE,(_ZN34_INTERNAL_f3aa4fe9_4_k_cu_1b8710584cuda3std6ranges3__45__cpo4sizeE - _ZN34_INTERNAL_f3aa4fe9_4_k_cu_1b8710584cuda3std3__48in_placeE)
_ZN34_INTERNAL_f3aa4fe9_4_k_cu_1b8710584cuda3std3__48in_placeE:
	.zero		1
	.type		_ZN34_INTERNAL_f3aa4fe9_4_k_cu_1b8710584cuda3std6ranges3__45__cpo4sizeE,@object
	.size		_ZN34_INTERNAL_f3aa4fe9_4_k_cu_1b8710584cuda3std6ranges3__45__cpo4sizeE,(_ZN34_INTERNAL_f3aa4fe9_4_k_cu_1b8710586thrust24THRUST_300001_SM_1000_NS12placeholders2_2E - _ZN34_INTERNAL_f3aa4fe9_4_k_cu_1b8710584cuda3std6ranges3__45__cpo4sizeE)
_ZN34_INTERNAL_f3aa4fe9_4_k_cu_1b8710584cuda3std6ranges3__45__cpo4sizeE:
	.zero		1
	.type		_ZN34_INTERNAL_f3aa4fe9_4_k_cu_1b8710586thrust24THRUST_300001_SM_1000_NS12placeholders2_2E,@object
	.size		_ZN34_INTERNAL_f3aa4fe9_4_k_cu_1b8710586thrust24THRUST_300001_SM_1000_NS12placeholders2_2E,(_ZN34_INTERNAL_f3aa4fe9_4_k_cu_1b8710584cuda3std3__45__cpo6cbeginE - _ZN34_INTERNAL_f3aa4fe9_4_k_cu_1b8710586thrust24THRUST_300001_SM_1000_NS12placeholders2_2E)
_ZN34_INTERNAL_f3aa4fe9_4_k_cu_1b8710586thrust24THRUST_300001_SM_1000_NS12placeholders2_2E:
	.zero		1
	.type		_ZN34_INTERNAL_f3aa4fe9_4_k_cu_1b8710584cuda3std3__45__cpo6cbeginE,@object
	.size		_ZN34_INTERNAL_f3aa4fe9_4_k_cu_1b8710584cuda3std3__45__cpo6cbeginE,(_ZN34_INTERNAL_f3aa4fe9_4_k_cu_1b8710584cuda3std6ranges3__45__cpo6cbeginE - _ZN34_INTERNAL_f3aa4fe9_4_k_cu_1b8710584cuda3std3__45__cpo6cbeginE)
_ZN34_INTERNAL_f3aa4fe9_4_k_cu_1b8710584cuda3std3__45__cpo6cbeginE:
	.zero		1
	.type		_ZN34_INTERNAL_f3aa4fe9_4_k_cu_1b8710584cuda3std6ranges3__45__cpo6cbeginE,@object
	.size		_ZN34_INTERNAL_f3aa4fe9_4_k_cu_1b8710584cuda3std6ranges3__45__cpo6cbeginE,(_ZN34_INTERNAL_f3aa4fe9_4_k_cu_1b8710586thrust24THRUST_300001_SM_1000_NS12placeholders2_6E - _ZN34_INTERNAL_f3aa4fe9_4_k_cu_1b8710584cuda3std6ranges3__45__cpo6cbeginE)
_ZN34_INTERNAL_f3aa4fe9_4_k_cu_1b8710584cuda3std6ranges3__45__cpo6cbeginE:
	.zero		1
	.type		_ZN34_INTERNAL_f3aa4fe9_4_k_cu_1b8710586thrust24THRUST_300001_SM_1000_NS12placeholders2_6E,@object
	.size		_ZN34_INTERNAL_f3aa4fe9_4_k_cu_1b8710586thrust24THRUST_300001_SM_1000_NS12placeholders2_6E,(_ZN34_INTERNAL_f3aa4fe9_4_k_cu_1b8710584cuda3std3__45__cpo7crbeginE - _ZN34_INTERNAL_f3aa4fe9_4_k_cu_1b8710586thrust24THRUST_300001_SM_1000_NS12placeholders2_6E)
_ZN34_INTERNAL_f3aa4fe9_4_k_cu_1b8710586thrust24THRUST_300001_SM_1000_NS12placeholders2_6E:
	.zero		1
	.type		_ZN34_INTERNAL_f3aa4fe9_4_k_cu_1b8710584cuda3std3__45__cpo7crbeginE,@object
	.size		_ZN34_INTERNAL_f3aa4fe9_4_k_cu_1b8710584cuda3std3__45__cpo7crbeginE,(_ZN34_INTERNAL_f3aa4fe9_4_k_cu_1b8710584cuda3std6ranges3__45__cpo4nextE - _ZN34_INTERNAL_f3aa4fe9_4_k_cu_1b8710584cuda3std3__45__cpo7crbeginE)
_ZN34_INTERNAL_f3aa4fe9_4_k_cu_1b8710584cuda3std3__45__cpo7crbeginE:
	.zero		1
	.type		_ZN34_INTERNAL_f3aa4fe9_4_k_cu_1b8710584cuda3std6ranges3__45__cpo4nextE,@object
	.size		_ZN34_INTERNAL_f3aa4fe9_4_k_cu_1b8710584cuda3std6ranges3__45__cpo4nextE,(_ZN34_INTERNAL_f3aa4fe9_4_k_cu_1b8710584cuda3std6ranges3__45__cpo4swapE - _ZN34_INTERNAL_f3aa4fe9_4_k_cu_1b8710584cuda3std6ranges3__45__cpo4nextE)
_ZN34_INTERNAL_f3aa4fe9_4_k_cu_1b8710584cuda3std6ranges3__45__cpo4nextE:
	.zero		1
	.type		_ZN34_INTERNAL_f3aa4fe9_4_k_cu_1b8710584cuda3std6ranges3__45__cpo4swapE,@object
	.size		_ZN34_INTERNAL_f3aa4fe9_4_k_cu_1b8710584cuda3std6ranges3__45__cpo4swapE,(_ZN34_INTERNAL_f3aa4fe9_4_k_cu_1b8710586thrust24THRUST_300001_SM_1000_NS8cuda_cub10par_nosyncE - _ZN34_INTERNAL_f3aa4fe9_4_k_cu_1b8710584cuda3std6ranges3__45__cpo4swapE)
_ZN34_INTERNAL_f3aa4fe9_4_k_cu_1b8710584cuda3std6ranges3__45__cpo4swapE:
	.zero		1
	.type		_ZN34_INTERNAL_f3aa4fe9_4_k_cu_1b8710586thrust24THRUST_300001_SM_1000_NS8cuda_cub10par_nosyncE,@object
	.size		_ZN34_INTERNAL_f3aa4fe9_4_k_cu_1b8710586thrust24THRUST_300001_SM_1000_NS8cuda_cub10par_nosyncE,(_ZN34_INTERNAL_f3aa4fe9_4_k_cu_1b8710586thrust24THRUST_300001_SM_1000_NS3seqE - _ZN34_INTERNAL_f3aa4fe9_4_k_cu_1b8710586thrust24THRUST_300001_SM_1000_NS8cuda_cub10par_nosyncE)
_ZN34_INTERNAL_f3aa4fe9_4_k_cu_1b8710586thrust24THRUST_300001_SM_1000_NS8cuda_cub10par_nosyncE:
	.zero		1
	.type		_ZN34_INTERNAL_f3aa4fe9_4_k_cu_1b8710586thrust24THRUST_300001_SM_1000_NS3seqE,@object
	.size		_ZN34_INTERNAL_f3aa4fe9_4_k_cu_1b8710586thrust24THRUST_300001_SM_1000_NS3seqE,(_ZN34_INTERNAL_f3aa4fe9_4_k_cu_1b8710584cuda3std3__420unreachable_sentinelE - _ZN34_INTERNAL_f3aa4fe9_4_k_cu_1b8710586thrust24THRUST_300001_SM_1000_NS3seqE)
_ZN34_INTERNAL_f3aa4fe9_4_k_cu_1b8710586thrust24THRUST_300001_SM_1000_NS3seqE:
	.zero		1
	.type		_ZN34_INTERNAL_f3aa4fe9_4_k_cu_1b8710584cuda3std3__420unreachable_sentinelE,@object
	.size		_ZN34_INTERNAL_f3aa4fe9_4_k_cu_1b8710584cuda3std3__420unreachable_sentinelE,(_ZN34_INTERNAL_f3aa4fe9_4_k_cu_1b8710584cuda3std6ranges3__45__cpo5ssizeE - _ZN34_INTERNAL_f3aa4fe9_4_k_cu_1b8710584cuda3std3__420unreachable_sentinelE)
_ZN34_INTERNAL_f3aa4fe9_4_k_cu_1b8710584cuda3std3__420unreachable_sentinelE:
	.zero		1
	.type		_ZN34_INTERNAL_f3aa4fe9_4_k_cu_1b8710584cuda3std6ranges3__45__cpo5ssizeE,@object
	.size		_ZN34_INTERNAL_f3aa4fe9_4_k_cu_1b8710584cuda3std6ranges3__45__cpo5ssizeE,(_ZN34_INTERNAL_f3aa4fe9_4_k_cu_1b8710586thrust24THRUST_300001_SM_1000_NS12placeholders2_3E - _ZN34_INTERNAL_f3aa4fe9_4_k_cu_1b8710584cuda3std6ranges3__45__cpo5ssizeE)
_ZN34_INTERNAL_f3aa4fe9_4_k_cu_1b8710584cuda3std6ranges3__45__cpo5ssizeE:
	.zero		1
	.type		_ZN34_INTERNAL_f3aa4fe9_4_k_cu_1b8710586thrust24THRUST_300001_SM_1000_NS12placeholders2_3E,@object
	.size		_ZN34_INTERNAL_f3aa4fe9_4_k_cu_1b8710586thrust24THRUST_300001_SM_1000_NS12placeholders2_3E,(_ZN34_INTERNAL_f3aa4fe9_4_k_cu_1b8710584cuda3std3__45__cpo4cendE - _ZN34_INTERNAL_f3aa4fe9_4_k_cu_1b8710586thrust24THRUST_300001_SM_1000_NS12placeholders2_3E)
_ZN34_INTERNAL_f3aa4fe9_4_k_cu_1b8710586thrust24THRUST_300001_SM_1000_NS12placeholders2_3E:
	.zero		1
	.type		_ZN34_INTERNAL_f3aa4fe9_4_k_cu_1b8710584cuda3std3__45__cpo4cendE,@object
	.size		_ZN34_INTERNAL_f3aa4fe9_4_k_cu_1b8710584cuda3std3__45__cpo4cendE,(_ZN34_INTERNAL_f3aa4fe9_4_k_cu_1b8710584cuda3std6ranges3__45__cpo4cendE - _ZN34_INTERNAL_f3aa4fe9_4_k_cu_1b8710584cuda3std3__45__cpo4cendE)
_ZN34_INTERNAL_f3aa4fe9_4_k_cu_1b8710584cuda3std3__45__cpo4cendE:
	.zero		1
	.type		_ZN34_INTERNAL_f3aa4fe9_4_k_cu_1b8710584cuda3std6ranges3__45__cpo4cendE,@object
	.size		_ZN34_INTERNAL_f3aa4fe9_4_k_cu_1b8710584cuda3std6ranges3__45__cpo4cendE,(_ZN34_INTERNAL_f3aa4fe9_4_k_cu_1b8710586thrust24THRUST_300001_SM_1000_NS12placeholders2_7E - _ZN34_INTERNAL_f3aa4fe9_4_k_cu_1b8710584cuda3std6ranges3__45__cpo4cendE)
_ZN34_INTERNAL_f3aa4fe9_4_k_cu_1b8710584cuda3std6ranges3__45__cpo4cendE:
	.zero		1
	.type		_ZN34_INTERNAL_f3aa4fe9_4_k_cu_1b8710586thrust24THRUST_300001_SM_1000_NS12placeholders2_7E,@object
	.size		_ZN34_INTERNAL_f3aa4fe9_4_k_cu_1b8710586thrust24THRUST_300001_SM_1000_NS12placeholders2_7E,(_ZN34_INTERNAL_f3aa4fe9_4_k_cu_1b8710584cuda3std3__45__cpo5crendE - _ZN34_INTERNAL_f3aa4fe9_4_k_cu_1b8710586thrust24THRUST_300001_SM_1000_NS12placeholders2_7E)
_ZN34_INTERNAL_f3aa4fe9_4_k_cu_1b8710586thrust24THRUST_300001_SM_1000_NS12placeholders2_7E:
	.zero		1
	.type		_ZN34_INTERNAL_f3aa4fe9_4_k_cu_1b8710584cuda3std3__45__cpo5crendE,@object
	.size		_ZN34_INTERNAL_f3aa4fe9_4_k_cu_1b8710584cuda3std3__45__cpo5crendE,(_ZN34_INTERNAL_f3aa4fe9_4_k_cu_1b8710584cuda3std6ranges3__45__cpo4prevE - _ZN34_INTERNAL_f3aa4fe9_4_k_cu_1b8710584cuda3std3__45__cpo5crendE)
_ZN34_INTERNAL_f3aa4fe9_4_k_cu_1b8710584cuda3std3__45__cpo5crendE:
	.zero		1
	.type		_ZN34_INTERNAL_f3aa4fe9_4_k_cu_1b8710584cuda3std6ranges3__45__cpo4prevE,@object
	.size		_ZN34_INTERNAL_f3aa4fe9_4_k_cu_1b8710584cuda3std6ranges3__45__cpo4prevE,(_ZN34_INTERNAL_f3aa4fe9_4_k_cu_1b8710584cuda3std6ranges3__45__cpo9iter_moveE - _ZN34_INTERNAL_f3aa4fe9_4_k_cu_1b8710584cuda3std6ranges3__45__cpo4prevE)
_ZN34_INTERNAL_f3aa4fe9_4_k_cu_1b8710584cuda3std6ranges3__45__cpo4prevE:
	.zero		1
	.type		_ZN34_INTERNAL_f3aa4fe9_4_k_cu_1b8710584cuda3std6ranges3__45__cpo9iter_moveE,@object
	.size		_ZN34_INTERNAL_f3aa4fe9_4_k_cu_1b8710584cuda3std6ranges3__45__cpo9iter_moveE,(_ZN34_INTERNAL_f3aa4fe9_4_k_cu_1b8710586thrust24THRUST_300001_SM_1000_NS6system6detail10sequential3seqE - _ZN34_INTERNAL_f3aa4fe9_4_k_cu_1b8710584cuda3std6ranges3__45__cpo9iter_moveE)
_ZN34_INTERNAL_f3aa4fe9_4_k_cu_1b8710584cuda3std6ranges3__45__cpo9iter_moveE:
	.zero		1
	.type		_ZN34_INTERNAL_f3aa4fe9_4_k_cu_1b8710586thrust24THRUST_300001_SM_1000_NS6system6detail10sequential3seqE,@object
	.size		_ZN34_INTERNAL_f3aa4fe9_4_k_cu_1b8710586thrust24THRUST_300001_SM_1000_NS6system6detail10sequential3seqE,(_ZN34_INTERNAL_f3aa4fe9_4_k_cu_1b8710586thrust24THRUST_300001_SM_1000_NS12placeholders2_9E - _ZN34_INTERNAL_f3aa4fe9_4_k_cu_1b8710586thrust24THRUST_300001_SM_1000_NS6system6detail10sequential3seqE)
_ZN34_INTERNAL_f3aa4fe9_4_k_cu_1b8710586thrust24THRUST_300001_SM_1000_NS6system6detail10sequential3seqE:
	.zero		1
	.type		_ZN34_INTERNAL_f3aa4fe9_4_k_cu_1b8710586thrust24THRUST_300001_SM_1000_NS12placeholders2_9E,@object
	.size		_ZN34_INTERNAL_f3aa4fe9_4_k_cu_1b8710586thrust24THRUST_300001_SM_1000_NS12placeholders2_9E,(_ZN34_INTERNAL_f3aa4fe9_4_k_cu_1b8710584cuda3std3__419piecewise_constructE - _ZN34_INTERNAL_f3aa4fe9_4_k_cu_1b8710586thrust24THRUST_300001_SM_1000_NS12placeholders2_9E)
_ZN34_INTERNAL_f3aa4fe9_4_k_cu_1b8710586thrust24THRUST_300001_SM_1000_NS12placeholders2_9E:
	.zero		1
	.type		_ZN34_INTERNAL_f3aa4fe9_4_k_cu_1b8710584cuda3std3__419piecewise_constructE,@object
	.size		_ZN34_INTERNAL_f3aa4fe9_4_k_cu_1b8710584cuda3std3__419piecewise_constructE,(_ZN34_INTERNAL_f3aa4fe9_4_k_cu_1b8710584cuda3std6ranges3__45__cpo5cdataE - _ZN34_INTERNAL_f3aa4fe9_4_k_cu_1b8710584cuda3std3__419piecewise_constructE)
_ZN34_INTERNAL_f3aa4fe9_4_k_cu_1b8710584cuda3std3__419piecewise_constructE:
	.zero		1
	.type		_ZN34_INTERNAL_f3aa4fe9_4_k_cu_1b8710584cuda3std6ranges3__45__cpo5cdataE,@object
	.size		_ZN34_INTERNAL_f3aa4fe9_4_k_cu_1b8710584cuda3std6ranges3__45__cpo5cdataE,(_ZN34_INTERNAL_f3aa4fe9_4_k_cu_1b8710586thrust24THRUST_300001_SM_1000_NS12placeholders2_1E - _ZN34_INTERNAL_f3aa4fe9_4_k_cu_1b8710584cuda3std6ranges3__45__cpo5cdataE)
_ZN34_INTERNAL_f3aa4fe9_4_k_cu_1b8710584cuda3std6ranges3__45__cpo5cdataE:
	.zero		1
	.type		_ZN34_INTERNAL_f3aa4fe9_4_k_cu_1b8710586thrust24THRUST_300001_SM_1000_NS12placeholders2_1E,@object
	.size		_ZN34_INTERNAL_f3aa4fe9_4_k_cu_1b8710586thrust24THRUST_300001_SM_1000_NS12placeholders2_1E,(_ZN34_INTERNAL_f3aa4fe9_4_k_cu_1b8710584cuda3std3__45__cpo3endE - _ZN34_INTERNAL_f3aa4fe9_4_k_cu_1b8710586thrust24THRUST_300001_SM_1000_NS12placeholders2_1E)
_ZN34_INTERNAL_f3aa4fe9_4_k_cu_1b8710586thrust24THRUST_300001_SM_1000_NS12placeholders2_1E:
	.zero		1
	.type		_ZN34_INTERNAL_f3aa4fe9_4_k_cu_1b8710584cuda3std3__45__cpo3endE,@object
	.size		_ZN34_INTERNAL_f3aa4fe9_4_k_cu_1b8710584cuda3std3__45__cpo3endE,(_ZN34_INTERNAL_f3aa4fe9_4_k_cu_1b8710584cuda3std6ranges3__45__cpo3endE - _ZN34_INTERNAL_f3aa4fe9_4_k_cu_1b8710584cuda3std3__45__cpo3endE)
_ZN34_INTERNAL_f3aa4fe9_4_k_cu_1b8710584cuda3std3__45__cpo3endE:
	.zero		1
	.type		_ZN34_INTERNAL_f3aa4fe9_4_k_cu_1b8710584cuda3std6ranges3__45__cpo3endE,@object
	.size		_ZN34_INTERNAL_f3aa4fe9_4_k_cu_1b8710584cuda3std6ranges3__45__cpo3endE,(_ZN34_INTERNAL_f3aa4fe9_4_k_cu_1b8710586thrust24THRUST_300001_SM_1000_NS12placeholders2_5E - _ZN34_INTERNAL_f3aa4fe9_4_k_cu_1b8710584cuda3std6ranges3__45__cpo3endE)
_ZN34_INTERNAL_f3aa4fe9_4_k_cu_1b8710584cuda3std6ranges3__45__cpo3endE:
	.zero		1
	.type		_ZN34_INTERNAL_f3aa4fe9_4_k_cu_1b8710586thrust24THRUST_300001_SM_1000_NS12placeholders2_5E,@object
	.size		_ZN34_INTERNAL_f3aa4fe9_4_k_cu_1b8710586thrust24THRUST_300001_SM_1000_NS12placeholders2_5E,(_ZN34_INTERNAL_f3aa4fe9_4_k_cu_1b8710584cuda3std3__45__cpo4rendE - _ZN34_INTERNAL_f3aa4fe9_4_k_cu_1b8710586thrust24THRUST_300001_SM_1000_NS12placeholders2_5E)
_ZN34_INTERNAL_f3aa4fe9_4_k_cu_1b8710586thrust24THRUST_300001_SM_1000_NS12placeholders2_5E:
	.zero		1
	.type		_ZN34_INTERNAL_f3aa4fe9_4_k_cu_1b8710584cuda3std3__45__cpo4rendE,@object
	.size		_ZN34_INTERNAL_f3aa4fe9_4_k_cu_1b8710584cuda3std3__45__cpo4rendE,(_ZN34_INTERNAL_f3aa4fe9_4_k_cu_1b8710584cuda3std6ranges3__45__cpo9iter_swapE - _ZN34_INTERNAL_f3aa4fe9_4_k_cu_1b8710584cuda3std3__45__cpo4rendE)
_ZN34_INTERNAL_f3aa4fe9_4_k_cu_1b8710584cuda3std3__45__cpo4rendE:
	.zero		1
	.type		_ZN34_INTERNAL_f3aa4fe9_4_k_cu_1b8710584cuda3std6ranges3__45__cpo9iter_swapE,@object
	.size		_ZN34_INTERNAL_f3aa4fe9_4_k_cu_1b8710584cuda3std6ranges3__45__cpo9iter_swapE,(_ZN34_INTERNAL_f3aa4fe9_4_k_cu_1b8710584cuda3std3__48unexpectE - _ZN34_INTERNAL_f3aa4fe9_4_k_cu_1b8710584cuda3std6ranges3__45__cpo9iter_swapE)
_ZN34_INTERNAL_f3aa4fe9_4_k_cu_1b8710584cuda3std6ranges3__45__cpo9iter_swapE:
	.zero		1
	.type		_ZN34_INTERNAL_f3aa4fe9_4_k_cu_1b8710584cuda3std3__48unexpectE,@object
	.size		_ZN34_INTERNAL_f3aa4fe9_4_k_cu_1b8710584cuda3std3__48unexpectE,(_ZN34_INTERNAL_f3aa4fe9_4_k_cu_1b8710586thrust24THRUST_300001_SM_1000_NS8cuda_cub3parE - _ZN34_INTERNAL_f3aa4fe9_4_k_cu_1b8710584cuda3std3__48unexpectE)
_ZN34_INTERNAL_f3aa4fe9_4_k_cu_1b8710584cuda3std3__48unexpectE:
	.zero		1
	.type		_ZN34_INTERNAL_f3aa4fe9_4_k_cu_1b8710586thrust24THRUST_300001_SM_1000_NS8cuda_cub3parE,@object
	.size		_ZN34_INTERNAL_f3aa4fe9_4_k_cu_1b8710586thrust24THRUST_300001_SM_1000_NS8cuda_cub3parE,(.L_29 - _ZN34_INTERNAL_f3aa4fe9_4_k_cu_1b8710586thrust24THRUST_300001_SM_1000_NS8cuda_cub3parE)
_ZN34_INTERNAL_f3aa4fe9_4_k_cu_1b8710586thrust24THRUST_300001_SM_1000_NS8cuda_cub3parE:
	.zero		1
.L_29:


//--------------------- .nv.shared._ZN3cub18CUB_300001_SM_10006detail4scan23DeviceCompactInitKernelINS0_13ScanTileStateIiLb1EEEPlEEvT_iT0_ --------------------------
	.section	.nv.shared._ZN3cub18CUB_300001_SM_10006detail4scan23DeviceCompactInitKernelINS0_13ScanTileStateIiLb1EEEPlEEvT_iT0_,"aw",@nobits
	.sectionflags	@""
	.align	16
	.zero		1024


//--------------------- .nv.shared._ZN3cub18CUB_300001_SM_10006detail6reduce28DeviceReduceSingleTileKernelINS2_10policy_hubIlyN4cuda3std3__44plusIlEEE10Policy1000EPlSC_iS9_llNS7_10__identityEEEvT0_T1_T2_T3_T4_T6_ --------------------------
	.section	.nv.shared._ZN3cub18CUB_300001_SM_10006detail6reduce28DeviceReduceSingleTileKernelINS2_10policy_hubIlyN4cuda3std3__44plusIlEEE10Policy1000EPlSC_iS9_llNS7_10__identityEEEvT0_T1_T2_T3_T4_T6_,"aw",@nobits
	.sectionflags	@""
	.align	16
.nv.shared._ZN3cub18CUB_300001_SM_10006detail6reduce28DeviceReduceSingleTileKernelINS2_10policy_hubIlyN4cuda3std3__44plusIlEEE10Policy1000EPlSC_iS9_llNS7_10__identityEEEvT0_T1_T2_T3_T4_T6_:
	.zero		1184


//--------------------- .nv.shared._ZN3cub18CUB_300001_SM_10006detail6reduce18DeviceReduceKernelINS2_10policy_hubIlyN4cuda3std3__44plusIlEEE10Policy1000EN6thrust24THRUST_300001_SM_1000_NS6detail15normal_iteratorINSD_10device_ptrIlEEEEyS9_lNS7_10__identityEEEvT0_PT3_T1_NS0_13GridEvenShareISN_EET2_T4_ --------------------------
	.section	.nv.shared._ZN3cub18CUB_300001_SM_10006detail6reduce18DeviceReduceKernelINS2_10policy_hubIlyN4cuda3std3__44plusIlEEE10Policy1000EN6thrust24THRUST_300001_SM_1000_NS6detail15normal_iteratorINSD_10device_ptrIlEEEEyS9_lNS7_10__identityEEEvT0_PT3_T1_NS0_13GridEvenShareISN_EET2_T4_,"aw",@nobits
	.sectionflags	@""
	.align	16
.nv.shared._ZN3cub18CUB_300001_SM_10006detail6reduce18DeviceReduceKernelINS2_10policy_hubIlyN4cuda3std3__44plusIlEEE10Policy1000EN6thrust24THRUST_300001_SM_1000_NS6detail15normal_iteratorINSD_10device_ptrIlEEEEyS9_lNS7_10__identityEEEvT0_PT3_T1_NS0_13GridEvenShareISN_EET2_T4_:
	.zero		1184


//--------------------- .nv.shared._ZN3cub18CUB_300001_SM_10006detail6reduce28DeviceReduceSingleTileKernelINS2_10policy_hubIlyN4cuda3std3__44plusIlEEE10Policy1000EN6thrust24THRUST_300001_SM_1000_NS6detail15normal_iteratorINSD_10device_ptrIlEEEEPlyS9_llNS7_10__identityEEEvT0_T1_T2_T3_T4_T6_ --------------------------
	.section	.nv.shared._ZN3cub18CUB_300001_SM_10006detail6reduce28DeviceReduceSingleTileKernelINS2_10policy_hubIlyN4cuda3std3__44plusIlEEE10Policy1000EN6thrust24THRUST_300001_SM_1000_NS6detail15normal_iteratorINSD_10device_ptrIlEEEEPlyS9_llNS7_10__identityEEEvT0_T1_T2_T3_T4_T6_,"aw",@nobits
	.sectionflags	@""
	.align	16
.nv.shared._ZN3cub18CUB_300001_SM_10006detail6reduce28DeviceReduceSingleTileKernelINS2_10policy_hubIlyN4cuda3std3__44plusIlEEE10Policy1000EN6thrust24THRUST_300001_SM_1000_NS6detail15normal_iteratorINSD_10device_ptrIlEEEEPlyS9_llNS7_10__identityEEEvT0_T1_T2_T3_T4_T6_:
	.zero		1184


//--------------------- .nv.shared._ZN3cub18CUB_300001_SM_10006detail6reduce28DeviceReduceSingleTileKernelINS2_10policy_hubIljN4cuda3std3__44plusIlEEE10Policy1000EPlSC_iS9_llNS7_10__identityEEEvT0_T1_T2_T3_T4_T6_ --------------------------
	.section	.nv.shared._ZN3cub18CUB_300001_SM_10006detail6reduce28DeviceReduceSingleTileKernelINS2_10policy_hubIljN4cuda3std3__44plusIlEEE10Policy1000EPlSC_iS9_llNS7_10__identityEEEvT0_T1_T2_T3_T4_T6_,"aw",@nobits
	.sectionflags	@""
	.align	16
.nv.shared._ZN3cub18CUB_300001_SM_10006detail6reduce28DeviceReduceSingleTileKernelINS2_10policy_hubIljN4cuda3std3__44plusIlEEE10Policy1000EPlSC_iS9_llNS7_10__identityEEEvT0_T1_T2_T3_T4_T6_:
	.zero		1184


//--------------------- .nv.shared._ZN3cub18CUB_300001_SM_10006detail6reduce18DeviceReduceKernelINS2_10policy_hubIljN4cuda3std3__44plusIlEEE10Policy1000EN6thrust24THRUST_300001_SM_1000_NS6detail15normal_iteratorINSD_10device_ptrIlEEEEjS9_lNS7_10__identityEEEvT0_PT3_T1_NS0_13GridEvenShareISN_EET2_T4_ --------------------------
	.section	.nv.shared._ZN3cub18CUB_300001_SM_10006detail6reduce18DeviceReduceKernelINS2_10policy_hubIljN4cuda3std3__44plusIlEEE10Policy1000EN6thrust24THRUST_300001_SM_1000_NS6detail15normal_iteratorINSD_10device_ptrIlEEEEjS9_lNS7_10__identityEEEvT0_PT3_T1_NS0_13GridEvenShareISN_EET2_T4_,"aw",@nobits
	.sectionflags	@""
	.align	16
.nv.shared._ZN3cub18CUB_300001_SM_10006detail6reduce18DeviceReduceKernelINS2_10policy_hubIljN4cuda3std3__44plusIlEEE10Policy1000EN6thrust24THRUST_300001_SM_1000_NS6detail15normal_iteratorINSD_10device_ptrIlEEEEjS9_lNS7_10__identityEEEvT0_PT3_T1_NS0_13GridEvenShareISN_EET2_T4_:
	.zero		1184


//--------------------- .nv.shared._ZN3cub18CUB_300001_SM_10006detail6reduce28DeviceReduceSingleTileKernelINS2_10policy_hubIljN4cuda3std3__44plusIlEEE10Policy1000EN6thrust24THRUST_300001_SM_1000_NS6detail15normal_iteratorINSD_10device_ptrIlEEEEPljS9_llNS7_10__identityEEEvT0_T1_T2_T3_T4_T6_ --------------------------
	.section	.nv.shared._ZN3cub18CUB_300001_SM_10006detail6reduce28DeviceReduceSingleTileKernelINS2_10policy_hubIljN4cuda3std3__44plusIlEEE10Policy1000EN6thrust24THRUST_300001_SM_1000_NS6detail15normal_iteratorINSD_10device_ptrIlEEEEPljS9_llNS7_10__identityEEEvT0_T1_T2_T3_T4_T6_,"aw",@nobits
	.sectionflags	@""
	.align	16
.nv.shared._ZN3cub18CUB_300001_SM_10006detail6reduce28DeviceReduceSingleTileKernelINS2_10policy_hubIljN4cuda3std3__44plusIlEEE10Policy1000EN6thrust24THRUST_300001_SM_1000_NS6detail15normal_iteratorINSD_10device_ptrIlEEEEPljS9_llNS7_10__identityEEEvT0_T1_T2_T3_T4_T6_:
	.zero		1184


//--------------------- .nv.shared._ZN3cub18CUB_300001_SM_10006detail8for_each13static_kernelINS2_12policy_hub_t12policy_500_tEmN6thrust24THRUST_300001_SM_1000_NS8cuda_cub20__uninitialized_fill7functorINS7_10device_ptrIlEElEEEEvT0_T1_ --------------------------
	.section	.nv.shared._ZN3cub18CUB_300001_SM_10006detail8for_each13static_kernelINS2_12policy_hub_t12policy_500_tEmN6thrust24THRUST_300001_SM_1000_NS8cuda_cub20__uninitialized_fill7functorINS7_10device_ptrIlEElEEEEvT0_T1_,"aw",@nobits
	.sectionflags	@""
	.align	16
	.zero		1024


//--------------------- .nv.shared._ZN3cub18CUB_300001_SM_10006detail11EmptyKernelIvEEvv --------------------------
	.section	.nv.shared._ZN3cub18CUB_300001_SM_10006detail11EmptyKernelIvEEvv,"aw",@nobits
	.sectionflags	@""
	.align	16
	.zero		1024


//--------------------- .nv.shared._ZN6thrust24THRUST_300001_SM_1000_NS8cuda_cub4core6detail13_kernel_agentINS1_8__unique11UniqueAgentINS0_6detail15normal_iteratorINS0_10device_ptrIlEEEESB_N4cuda3std3__48equal_toIlEEiPiEEJSB_SB_SG_SH_iN3cub18CUB_300001_SM_100013ScanTileStateIiLb1EEEmEEEvDpT0_ --------------------------
	.section	.nv.shared._ZN6thrust24THRUST_300001_SM_1000_NS8cuda_cub4core6detail13_kernel_agentINS1_8__unique11UniqueAgentINS0_6detail15normal_iteratorINS0_10device_ptrIlEEEESB_N4cuda3std3__48equal_toIlEEiPiEEJSB_SB_SG_SH_iN3cub18CUB_300001_SM_100013ScanTileStateIiLb1EEEmEEEvDpT0_,"aw",@nobits
	.sectionflags	@""
	.align	16
	.zero		1024


//--------------------- .nv.shared._ZN6thrust24THRUST_300001_SM_1000_NS8cuda_cub4core6detail13_kernel_agentINS1_8__unique9InitAgentIN3cub18CUB_300001_SM_100013ScanTileStateIiLb1EEEPiiEEJSA_mSB_EEEvDpT0_ --------------------------
	.section	.nv.shared._ZN6thrust24THRUST_300001_SM_1000_NS8cuda_cub4core6detail13_kernel_agentINS1_8__unique9InitAgentIN3cub18CUB_300001_SM_100013ScanTileStateIiLb1EEEPiiEEJSA_mSB_EEEvDpT0_,"aw",@nobits
	.sectionflags	@""
	.align	16
	.zero		1024


//--------------------- .nv.shared._Z18calc_state_kernel2lPlPiS_S0_S_ --------------------------
	.section	.nv.shared._Z18calc_state_kernel2lPlPiS_S0_S_,"aw",@nobits
	.sectionflags	@""
	.align	16
	.zero		1024


//--------------------- .nv.shared._Z17calc_state_kerneliPlPiS_S0_S_ --------------------------
	.section	.nv.shared._Z17calc_state_kerneliPlPiS_S0_S_,"aw",@nobits
	.sectionflags	@""
	.align	16
	.zero		1024


//--------------------- .nv.constant0._ZN3cub18CUB_300001_SM_10006detail6select23DeviceSelectSweepKernelINS2_10policy_hubIlNS0_8NullTypeEiLb0ELNS0_10SelectImplE1EE10Policy1000EN6thrust24THRUST_300001_SM_1000_NS6detail15normal_iteratorINSA_10device_ptrIlEEEEPS5_SF_PlNS0_13ScanTileStateIiLb1EEEN4cuda3std3__410__not_fn_tI7is_zeroEES5_iNS2_19streaming_context_tIlLb1EEELS6_1EEEvT0_T1_T2_T3_T4_T5_T6_T7_iT8_NS1_7vsmem_tE --------------------------
	.section	.nv.constant0._ZN3cub18CUB_300001_SM_10006detail6select23DeviceSelectSweepKernelINS2_10policy_hubIlNS0_8NullTypeEiLb0ELNS0_10SelectImplE1EE10Policy1000EN6thrust24THRUST_300001_SM_1000_NS6detail15normal_iteratorINSA_10device_ptrIlEEEEPS5_SF_PlNS0_13ScanTileStateIiLb1EEEN4cuda3std3__410__not_fn_tI7is_zeroEES5_iNS2_19streaming_context_tIlLb1EEELS6_1EEEvT0_T1_T2_T3_T4_T5_T6_T7_iT8_NS1_7vsmem_tE,"a",@progbits
	.sectionflags	@""
	.align	4
.nv.constant0._ZN3cub18CUB_300001_SM_10006detail6select23DeviceSelectSweepKernelINS2_10policy_hubIlNS0_8NullTypeEiLb0ELNS0_10SelectImplE1EE10Policy1000EN6thrust24THRUST_300001_SM_1000_NS6detail15normal_iteratorINSA_10device_ptrIlEEEEPS5_SF_PlNS0_13ScanTileStateIiLb1EEEN4cuda3std3__410__not_fn_tI7is_zeroEES5_iNS2_19streaming_context_tIlLb1EEELS6_1EEEvT0_T1_T2_T3_T4_T5_T6_T7_iT8_NS1_7vsmem_tE:
	.zero		1000


//--------------------- .nv.constant0._ZN3cub18CUB_300001_SM_10006detail4scan23DeviceCompactInitKernelINS0_13ScanTileStateIiLb1EEEPlEEvT_iT0_ --------------------------
	.section	.nv.constant0._ZN3cub18CUB_300001_SM_10006detail4scan23DeviceCompactInitKernelINS0_13ScanTileStateIiLb1EEEPlEEvT_iT0_,"a",@progbits
	.sectionflags	@""
	.align	4
.nv.constant0._ZN3cub18CUB_300001_SM_10006detail4scan23DeviceCompactInitKernelINS0_13ScanTileStateIiLb1EEEPlEEvT_iT0_:
	.zero		920


//--------------------- .nv.constant0._ZN3cub18CUB_300001_SM_10006detail6reduce28DeviceReduceSingleTileKernelINS2_10policy_hubIlyN4cuda3std3__44plusIlEEE10Policy1000EPlSC_iS9_llNS7_10__identityEEEvT0_T1_T2_T3_T4_T6_ --------------------------
	.section	.nv.constant0._ZN3cub18CUB_300001_SM_10006detail6reduce28DeviceReduceSingleTileKernelINS2_10policy_hubIlyN4cuda3std3__44plusIlEEE10Policy1000EPlSC_iS9_llNS7_10__identityEEEvT0_T1_T2_T3_T4_T6_,"a",@progbits
	.sectionflags	@""
	.align	4
.nv.constant0._ZN3cub18CUB_300001_SM_10006detail6reduce28DeviceReduceSingleTileKernelINS2_10policy_hubIlyN4cuda3std3__44plusIlEEE10Policy1000EPlSC_iS9_llNS7_10__identityEEEvT0_T1_T2_T3_T4_T6_:
	.zero		929


//--------------------- .nv.constant0._ZN3cub18CUB_300001_SM_10006detail6reduce18DeviceReduceKernelINS2_10policy_hubIlyN4cuda3std3__44plusIlEEE10Policy1000EN6thrust24THRUST_300001_SM_1000_NS6detail15normal_iteratorINSD_10device_ptrIlEEEEyS9_lNS7_10__identityEEEvT0_PT3_T1_NS0_13GridEvenShareISN_EET2_T4_ --------------------------
	.section	.nv.constant0._ZN3cub18CUB_300001_SM_10006detail6reduce18DeviceReduceKernelINS2_10policy_hubIlyN4cuda3std3__44plusIlEEE10Policy1000EN6thrust24THRUST_300001_SM_1000_NS6detail15normal_iteratorINSD_10device_ptrIlEEEEyS9_lNS7_10__identityEEEvT0_PT3_T1_NS0_13GridEvenShareISN_EET2_T4_,"a",@progbits
	.sectionflags	@""
	.align	4
.nv.constant0._ZN3cub18CUB_300001_SM_10006detail6reduce18DeviceReduceKernelINS2_10policy_hubIlyN4cuda3std3__44plusIlEEE10Policy1000EN6thrust24THRUST_300001_SM_1000_NS6detail15normal_iteratorINSD_10device_ptrIlEEEEyS9_lNS7_10__identityEEEvT0_PT3_T1_NS0_13GridEvenShareISN_EET2_T4_:
	.zero		994


//--------------------- .nv.constant0._ZN3cub18CUB_300001_SM_10006detail6reduce28DeviceReduceSingleTileKernelINS2_10policy_hubIlyN4cuda3std3__44plusIlEEE10Policy1000EN6thrust24THRUST_300001_SM_1000_NS6detail15normal_iteratorINSD_10device_ptrIlEEEEPlyS9_llNS7_10__identityEEEvT0_T1_T2_T3_T4_T6_ --------------------------
	.section	.nv.constant0._ZN3cub18CUB_300001_SM_10006detail6reduce28DeviceReduceSingleTileKernelINS2_10policy_hubIlyN4cuda3std3__44plusIlEEE10Policy1000EN6thrust24THRUST_300001_SM_1000_NS6detail15normal_iteratorINSD_10device_ptrIlEEEEPlyS9_llNS7_10__identityEEEvT0_T1_T2_T3_T4_T6_,"a",@progbits
	.sectionflags	@""
	.align	4
.nv.constant0._ZN3cub18CUB_300001_SM_10006detail6reduce28DeviceReduceSingleTileKernelINS2_10policy_hubIlyN4cuda3std3__44plusIlEEE10Policy1000EN6thrust24THRUST_300001_SM_1000_NS6detail15normal_iteratorINSD_10device_ptrIlEEEEPlyS9_llNS7_10__identityEEEvT0_T1_T2_T3_T4_T6_:
	.zero		937


//--------------------- .nv.constant0._ZN3cub18CUB_300001_SM_10006detail6reduce28DeviceReduceSingleTileKernelINS2_10policy_hubIljN4cuda3std3__44plusIlEEE10Policy1000EPlSC_iS9_llNS7_10__identityEEEvT0_T1_T2_T3_T4_T6_ --------------------------
	.section	.nv.constant0._ZN3cub18CUB_300001_SM_10006detail6reduce28DeviceReduceSingleTileKernelINS2_10policy_hubIljN4cuda3std3__44plusIlEEE10Policy1000EPlSC_iS9_llNS7_10__identityEEEvT0_T1_T2_T3_T4_T6_,"a",@progbits
	.sectionflags	@""
	.align	4
.nv.constant0._ZN3cub18CUB_300001_SM_10006detail6reduce28DeviceReduceSingleTileKernelINS2_10policy_hubIljN4cuda3std3__44plusIlEEE10Policy1000EPlSC_iS9_llNS7_10__identityEEEvT0_T1_T2_T3_T4_T6_:
	.zero		929


//--------------------- .nv.constant0._ZN3cub18CUB_300001_SM_10006detail6reduce18DeviceReduceKernelINS2_10policy_hubIljN4cuda3std3__44plusIlEEE10Policy1000EN6thrust24THRUST_300001_SM_1000_NS6detail15normal_iteratorINSD_10device_ptrIlEEEEjS9_lNS7_10__identityEEEvT0_PT3_T1_NS0_13GridEvenShareISN_EET2_T4_ --------------------------
	.section	.nv.constant0._ZN3cub18CUB_300001_SM_10006detail6reduce18DeviceReduceKernelINS2_10policy_hubIljN4cuda3std3__44plusIlEEE10Policy1000EN6thrust24THRUST_300001_SM_1000_NS6detail15normal_iteratorINSD_10device_ptrIlEEEEjS9_lNS7_10__identityEEEvT0_PT3_T1_NS0_13GridEvenShareISN_EET2_T4_,"a",@progbits
	.sectionflags	@""
	.align	4
.nv.constant0._ZN3cub18CUB_300001_SM_10006detail6reduce18DeviceReduceKernelINS2_10policy_hubIljN4cuda3std3__44plusIlEEE10Policy1000EN6thrust24THRUST_300001_SM_1000_NS6detail15normal_iteratorINSD_10device_ptrIlEEEEjS9_lNS7_10__identityEEEvT0_PT3_T1_NS0_13GridEvenShareISN_EET2_T4_:
	.zero		958


//--------------------- .nv.constant0._ZN3cub18CUB_300001_SM_10006detail6reduce28DeviceReduceSingleTileKernelINS2_10policy_hubIljN4cuda3std3__44plusIlEEE10Policy1000EN6thrust24THRUST_300001_SM_1000_NS6detail15normal_iteratorINSD_10device_ptrIlEEEEPljS9_llNS7_10__identityEEEvT0_T1_T2_T3_T4_T6_ --------------------------
	.section	.nv.constant0._ZN3cub18CUB_300001_SM_10006detail6reduce28DeviceReduceSingleTileKernelINS2_10policy_hubIljN4cuda3std3__44plusIlEEE10Policy1000EN6thrust24THRUST_300001_SM_1000_NS6detail15normal_iteratorINSD_10device_ptrIlEEEEPljS9_llNS7_10__identityEEEvT0_T1_T2_T3_T4_T6_,"a",@progbits
	.sectionflags	@""
	.align	4
.nv.constant0._ZN3cub18CUB_300001_SM_10006detail6reduce28DeviceReduceSingleTileKernelINS2_10policy_hubIljN4cuda3std3__44plusIlEEE10Policy1000EN6thrust24THRUST_300001_SM_1000_NS6detail15normal_iteratorINSD_10device_ptrIlEEEEPljS9_llNS7_10__identityEEEvT0_T1_T2_T3_T4_T6_:
	.zero		929


//--------------------- .nv.constant0._ZN3cub18CUB_300001_SM_10006detail8for_each13static_kernelINS2_12policy_hub_t12policy_500_tEmN6thrust24THRUST_300001_SM_1000_NS8cuda_cub20__uninitialized_fill7functorINS7_10device_ptrIlEElEEEEvT0_T1_ --------------------------
	.section	.nv.constant0._ZN3cub18CUB_300001_SM_10006detail8for_each13static_kernelINS2_12policy_hub_t12policy_500_tEmN6thrust24THRUST_300001_SM_1000_NS8cuda_cub20__uninitialized_fill7functorINS7_10device_ptrIlEElEEEEvT0_T1_,"a",@progbits
	.sectionflags	@""
	.align	4
.nv.constant0._ZN3cub18CUB_300001_SM_10006detail8for_each13static_kernelINS2_12policy_hub_t12policy_500_tEmN6thrust24THRUST_300001_SM_1000_NS8cuda_cub20__uninitialized_fill7functorINS7_10device_ptrIlEElEEEEvT0_T1_:
	.zero		920


//--------------------- .nv.constant0._ZN3cub18CUB_300001_SM_10006detail11EmptyKernelIvEEvv --------------------------
	.section	.nv.constant0._ZN3cub18CUB_300001_SM_10006detail11EmptyKernelIvEEvv,"a",@progbits
	.sectionflags	@""
	.align	4
.nv.constant0._ZN3cub18CUB_300001_SM_10006detail11EmptyKernelIvEEvv:
	.zero		896


//--------------------- .nv.constant0._ZN6thrust24THRUST_300001_SM_1000_NS8cuda_cub4core6detail13_kernel_agentINS1_8__unique11UniqueAgentINS0_6detail15normal_iteratorINS0_10device_ptrIlEEEESB_N4cuda3std3__48equal_toIlEEiPiEEJSB_SB_SG_SH_iN3cub18CUB_300001_SM_100013ScanTileStateIiLb1EEEmEEEvDpT0_ --------------------------
	.section	.nv.constant0._ZN6thrust24THRUST_300001_SM_1000_NS8cuda_cub4core6detail13_kernel_agentINS1_8__unique11UniqueAgentINS0_6detail15normal_iteratorINS0_10device_ptrIlEEEESB_N4cuda3std3__48equal_toIlEEiPiEEJSB_SB_SG_SH_iN3cub18CUB_300001_SM_100013ScanTileStateIiLb1EEEmEEEvDpT0_,"a",@progbits
	.sectionflags	@""
	.align	4
.nv.constant0._ZN6thrust24THRUST_300001_SM_1000_NS8cuda_cub4core6detail13_kernel_agentINS1_8__unique11UniqueAgentINS0_6detail15normal_iteratorINS0_10device_ptrIlEEEESB_N4cuda3std3__48equal_toIlEEiPiEEJSB_SB_SG_SH_iN3cub18CUB_300001_SM_100013ScanTileStateIiLb1EEEmEEEvDpT0_:
	.zero		952


//--------------------- .nv.constant0._ZN6thrust24THRUST_300001_SM_1000_NS8cuda_cub4core6detail13_kernel_agentINS1_8__unique9InitAgentIN3cub18CUB_300001_SM_100013ScanTileStateIiLb1EEEPiiEEJSA_mSB_EEEvDpT0_ --------------------------
	.section	.nv.constant0._ZN6thrust24THRUST_300001_SM_1000_NS8cuda_cub4core6detail13_kernel_agentINS1_8__unique9InitAgentIN3cub18CUB_300001_SM_100013ScanTileStateIiLb1EEEPiiEEJSA_mSB_EEEvDpT0_,"a",@progbits
	.sectionflags	@""
	.align	4
.nv.constant0._ZN6thrust24THRUST_300001_SM_1000_NS8cuda_cub4core6detail13_kernel_agentINS1_8__unique9InitAgentIN3cub18CUB_300001_SM_100013ScanTileStateIiLb1EEEPiiEEJSA_mSB_EEEvDpT0_:
	.zero		920


//--------------------- .nv.constant0._Z18calc_state_kernel2lPlPiS_S0_S_ --------------------------
	.section	.nv.constant0._Z18calc_state_kernel2lPlPiS_S0_S_,"a",@progbits
	.sectionflags	@""
	.align	4
.nv.constant0._Z18calc_state_kernel2lPlPiS_S0_S_:
	.zero		944


//--------------------- .nv.constant0._Z17calc_state_kerneliPlPiS_S0_S_ --------------------------
	.section	.nv.constant0._Z17calc_state_kerneliPlPiS_S0_S_,"a",@progbits
	.sectionflags	@""
	.align	4
.nv.constant0._Z17calc_state_kerneliPlPiS_S0_S_:
	.zero		944


//--------------------- SYMBOLS --------------------------

	.type		.nv.reservedSmem.offset0,@object
	.size		.nv.reservedSmem.offset0,0x4
	.type		.nv.reservedSmem.cap,@object
	.size		.nv.reservedSmem.cap,0x4
